//
// Generated by NVIDIA NVVM Compiler
//
// Compiler Build ID: CL-36424714
// Cuda compilation tools, release 13.0, V13.0.88
// Based on NVVM 20.0.0
//

.version 9.0
.target sm_100
.address_size 64

	// .globl	_ZN7neurova4cuda7imgproc18rgb_to_gray_kernelEPKhPhiiii
// _ZZN7neurova4cuda7imgproc16histogram_kernelEPKhPjiiiE10local_hist has been demoted
.const .align 4 .b8 _ZN7neurova4cuda7imgproc15gaussian_kernelE[128];

.visible .entry _ZN7neurova4cuda7imgproc18rgb_to_gray_kernelEPKhPhiiii(
	.param .u64 .ptr .align 1 _ZN7neurova4cuda7imgproc18rgb_to_gray_kernelEPKhPhiiii_param_0,
	.param .u64 .ptr .align 1 _ZN7neurova4cuda7imgproc18rgb_to_gray_kernelEPKhPhiiii_param_1,
	.param .u32 _ZN7neurova4cuda7imgproc18rgb_to_gray_kernelEPKhPhiiii_param_2,
	.param .u32 _ZN7neurova4cuda7imgproc18rgb_to_gray_kernelEPKhPhiiii_param_3,
	.param .u32 _ZN7neurova4cuda7imgproc18rgb_to_gray_kernelEPKhPhiiii_param_4,
	.param .u32 _ZN7neurova4cuda7imgproc18rgb_to_gray_kernelEPKhPhiiii_param_5
)
{
	.reg .pred 	%p<4>;
	.reg .b16 	%rs<4>;
	.reg .b32 	%r<19>;
	.reg .b32 	%f<7>;
	.reg .b64 	%rd<9>;

	ld.param.u64 	%rd1, [_ZN7neurova4cuda7imgproc18rgb_to_gray_kernelEPKhPhiiii_param_0];
	ld.param.u64 	%rd2, [_ZN7neurova4cuda7imgproc18rgb_to_gray_kernelEPKhPhiiii_param_1];
	ld.param.u32 	%r5, [_ZN7neurova4cuda7imgproc18rgb_to_gray_kernelEPKhPhiiii_param_2];
	ld.param.u32 	%r6, [_ZN7neurova4cuda7imgproc18rgb_to_gray_kernelEPKhPhiiii_param_3];
	ld.param.u32 	%r3, [_ZN7neurova4cuda7imgproc18rgb_to_gray_kernelEPKhPhiiii_param_4];
	ld.param.u32 	%r4, [_ZN7neurova4cuda7imgproc18rgb_to_gray_kernelEPKhPhiiii_param_5];
	mov.u32 	%r8, %ctaid.x;
	mov.u32 	%r9, %ntid.x;
	mov.u32 	%r10, %tid.x;
	mad.lo.s32 	%r1, %r8, %r9, %r10;
	mov.u32 	%r11, %ctaid.y;
	mov.u32 	%r12, %ntid.y;
	mov.u32 	%r13, %tid.y;
	mad.lo.s32 	%r14, %r11, %r12, %r13;
	setp.ge.s32 	%p1, %r1, %r5;
	setp.ge.s32 	%p2, %r14, %r6;
	or.pred  	%p3, %p1, %p2;
	@%p3 bra 	$L__BB0_2;
	cvta.to.global.u64 	%rd3, %rd1;
	cvta.to.global.u64 	%rd4, %rd2;
	mul.lo.s32 	%r15, %r3, %r14;
	mad.lo.s32 	%r16, %r1, 3, %r15;
	mad.lo.s32 	%r17, %r4, %r14, %r1;
	cvt.s64.s32 	%rd5, %r16;
	add.s64 	%rd6, %rd3, %rd5;
	ld.global.u8 	%rs1, [%rd6];
	ld.global.u8 	%rs2, [%rd6+1];
	ld.global.u8 	%rs3, [%rd6+2];
	cvt.rn.f32.u16 	%f1, %rs1;
	cvt.rn.f32.u16 	%f2, %rs2;
	mul.f32 	%f3, %f2, 0f3F1645A2;
	fma.rn.f32 	%f4, %f1, 0f3E991687, %f3;
	cvt.rn.f32.u16 	%f5, %rs3;
	fma.rn.f32 	%f6, %f5, 0f3DE978D5, %f4;
	cvt.rzi.u32.f32 	%r18, %f6;
	cvt.s64.s32 	%rd7, %r17;
	add.s64 	%rd8, %rd4, %rd7;
	st.global.u8 	[%rd8], %r18;
$L__BB0_2:
	ret;

}
	// .globl	_ZN7neurova4cuda7imgproc17bgr_to_rgb_kernelEPKhPhiii
.visible .entry _ZN7neurova4cuda7imgproc17bgr_to_rgb_kernelEPKhPhiii(
	.param .u64 .ptr .align 1 _ZN7neurova4cuda7imgproc17bgr_to_rgb_kernelEPKhPhiii_param_0,
	.param .u64 .ptr .align 1 _ZN7neurova4cuda7imgproc17bgr_to_rgb_kernelEPKhPhiii_param_1,
	.param .u32 _ZN7neurova4cuda7imgproc17bgr_to_rgb_kernelEPKhPhiii_param_2,
	.param .u32 _ZN7neurova4cuda7imgproc17bgr_to_rgb_kernelEPKhPhiii_param_3,
	.param .u32 _ZN7neurova4cuda7imgproc17bgr_to_rgb_kernelEPKhPhiii_param_4
)
{
	.reg .pred 	%p<4>;
	.reg .b16 	%rs<4>;
	.reg .b32 	%r<16>;
	.reg .b64 	%rd<8>;

	ld.param.u64 	%rd1, [_ZN7neurova4cuda7imgproc17bgr_to_rgb_kernelEPKhPhiii_param_0];
	ld.param.u64 	%rd2, [_ZN7neurova4cuda7imgproc17bgr_to_rgb_kernelEPKhPhiii_param_1];
	ld.param.u32 	%r4, [_ZN7neurova4cuda7imgproc17bgr_to_rgb_kernelEPKhPhiii_param_2];
	ld.param.u32 	%r5, [_ZN7neurova4cuda7imgproc17bgr_to_rgb_kernelEPKhPhiii_param_3];
	ld.param.u32 	%r3, [_ZN7neurova4cuda7imgproc17bgr_to_rgb_kernelEPKhPhiii_param_4];
	mov.u32 	%r7, %ctaid.x;
	mov.u32 	%r8, %ntid.x;
	mov.u32 	%r9, %tid.x;
	mad.lo.s32 	%r1, %r7, %r8, %r9;
	mov.u32 	%r10, %ctaid.y;
	mov.u32 	%r11, %ntid.y;
	mov.u32 	%r12, %tid.y;
	mad.lo.s32 	%r13, %r10, %r11, %r12;
	setp.ge.s32 	%p1, %r1, %r4;
	setp.ge.s32 	%p2, %r13, %r5;
	or.pred  	%p3, %p1, %p2;
	@%p3 bra 	$L__BB1_2;
	cvta.to.global.u64 	%rd3, %rd1;
	cvta.to.global.u64 	%rd4, %rd2;
	mul.lo.s32 	%r14, %r3, %r13;
	mad.lo.s32 	%r15, %r1, 3, %r14;
	cvt.s64.s32 	%rd5, %r15;
	add.s64 	%rd6, %rd3, %rd5;
	ld.global.u8 	%rs1, [%rd6+2];
	add.s64 	%rd7, %rd4, %rd5;
	st.global.u8 	[%rd7], %rs1;
	ld.global.u8 	%rs2, [%rd6+1];
	st.global.u8 	[%rd7+1], %rs2;
	ld.global.u8 	%rs3, [%rd6];
	st.global.u8 	[%rd7+2], %rs3;
$L__BB1_2:
	ret;

}
	// .globl	_ZN7neurova4cuda7imgproc17rgb_to_hsv_kernelEPKhPhiii
.visible .entry _ZN7neurova4cuda7imgproc17rgb_to_hsv_kernelEPKhPhiii(
	.param .u64 .ptr .align 1 _ZN7neurova4cuda7imgproc17rgb_to_hsv_kernelEPKhPhiii_param_0,
	.param .u64 .ptr .align 1 _ZN7neurova4cuda7imgproc17rgb_to_hsv_kernelEPKhPhiii_param_1,
	.param .u32 _ZN7neurova4cuda7imgproc17rgb_to_hsv_kernelEPKhPhiii_param_2,
	.param .u32 _ZN7neurova4cuda7imgproc17rgb_to_hsv_kernelEPKhPhiii_param_3,
	.param .u32 _ZN7neurova4cuda7imgproc17rgb_to_hsv_kernelEPKhPhiii_param_4
)
{
	.reg .pred 	%p<21>;
	.reg .b16 	%rs<4>;
	.reg .b32 	%r<33>;
	.reg .b32 	%f<71>;
	.reg .b64 	%rd<9>;

	ld.param.u64 	%rd1, [_ZN7neurova4cuda7imgproc17rgb_to_hsv_kernelEPKhPhiii_param_0];
	ld.param.u64 	%rd2, [_ZN7neurova4cuda7imgproc17rgb_to_hsv_kernelEPKhPhiii_param_1];
	ld.param.u32 	%r13, [_ZN7neurova4cuda7imgproc17rgb_to_hsv_kernelEPKhPhiii_param_2];
	ld.param.u32 	%r14, [_ZN7neurova4cuda7imgproc17rgb_to_hsv_kernelEPKhPhiii_param_3];
	ld.param.u32 	%r12, [_ZN7neurova4cuda7imgproc17rgb_to_hsv_kernelEPKhPhiii_param_4];
	mov.u32 	%r16, %ctaid.x;
	mov.u32 	%r17, %ntid.x;
	mov.u32 	%r18, %tid.x;
	mad.lo.s32 	%r1, %r16, %r17, %r18;
	mov.u32 	%r19, %ctaid.y;
	mov.u32 	%r20, %ntid.y;
	mov.u32 	%r21, %tid.y;
	mad.lo.s32 	%r22, %r19, %r20, %r21;
	setp.ge.s32 	%p1, %r1, %r13;
	setp.ge.s32 	%p2, %r22, %r14;
	or.pred  	%p3, %p1, %p2;
	@%p3 bra 	$L__BB2_20;
	cvta.to.global.u64 	%rd3, %rd1;
	mul.lo.s32 	%r23, %r12, %r22;
	mad.lo.s32 	%r3, %r1, 3, %r23;
	cvt.s64.s32 	%rd4, %r3;
	add.s64 	%rd5, %rd3, %rd4;
	ld.global.u8 	%rs1, [%rd5];
	cvt.rn.f32.u16 	%f29, %rs1;
	div.rn.f32 	%f1, %f29, 0f437F0000;
	ld.global.u8 	%rs2, [%rd5+1];
	cvt.rn.f32.u16 	%f30, %rs2;
	div.rn.f32 	%f2, %f30, 0f437F0000;
	ld.global.u8 	%rs3, [%rd5+2];
	cvt.rn.f32.u16 	%f31, %rs3;
	div.rn.f32 	%f3, %f31, 0f437F0000;
	max.f32 	%f32, %f1, %f2;
	max.f32 	%f4, %f32, %f3;
	min.f32 	%f33, %f1, %f2;
	min.f32 	%f34, %f33, %f3;
	sub.f32 	%f5, %f4, %f34;
	setp.leu.f32 	%p4, %f5, 0f00000000;
	mov.f32 	%f69, 0f00000000;
	mov.f32 	%f70, %f69;
	@%p4 bra 	$L__BB2_19;
	setp.neu.f32 	%p5, %f4, %f1;
	@%p5 bra 	$L__BB2_15;
	sub.f32 	%f39, %f2, %f3;
	div.rn.f32 	%f6, %f39, %f5;
	abs.f32 	%f67, %f6;
	setp.lt.f32 	%p7, %f67, 0f40C00000;
	@%p7 bra 	$L__BB2_14;
	setp.gtu.f32 	%p8, %f67, 0f4C400000;
	@%p8 bra 	$L__BB2_11;
	mov.f32 	%f40, 0f40C00000;
	div.approx.f32 	%f41, %f67, %f40;
	cvt.rzi.f32.f32 	%f65, %f41;
	fma.rn.f32 	%f9, %f65, 0fC0C00000, %f67;
	mov.b32 	%r4, %f9;
	setp.lt.u32 	%p9, %r4, 1086324736;
	@%p9 bra 	$L__BB2_10;
	setp.lt.u32 	%p10, %r4, -2147483647;
	@%p10 bra 	$L__BB2_8;
	add.f32 	%f45, %f65, 0fBF800000;
	setp.lt.f32 	%p13, %f9, 0fC0C00000;
	add.f32 	%f46, %f45, 0fBF800000;
	selp.f32 	%f65, %f46, %f45, %p13;
	bra.uni 	$L__BB2_10;
$L__BB2_8:
	add.f32 	%f65, %f65, 0f3F800000;
	setp.ltu.f32 	%p11, %f9, 0f41400000;
	@%p11 bra 	$L__BB2_10;
	add.f32 	%f42, %f65, 0f3F800000;
	fma.rn.f32 	%f43, 0f40C00000, 0fC0400000, %f9;
	setp.ge.f32 	%p12, %f43, 0f00000000;
	add.f32 	%f44, %f42, 0f3F800000;
	selp.f32 	%f65, %f44, %f42, %p12;
$L__BB2_10:
	fma.rn.f32 	%f67, %f65, 0fC0C00000, %f67;
	bra.uni 	$L__BB2_14;
$L__BB2_11:
	mov.b32 	%r5, %f67;
	and.b32  	%r24, %r5, 8388607;
	or.b32  	%r31, %r24, 1065353216;
	mov.b32 	%f66, %r31;
	and.b32  	%r25, %r5, -8388608;
	add.s32 	%r32, %r25, -1082130432;
	setp.eq.s32 	%p14, %r32, 0;
	@%p14 bra 	$L__BB2_13;
$L__BB2_12:
	min.u32 	%r26, %r32, 192937984;
	add.s32 	%r27, %r31, %r26;
	mov.b32 	%f47, %r27;
	mul.f32 	%f48, %f47, 0f3F2AAAAB;
	fma.rn.f32 	%f49, %f48, 0fBFC00000, %f47;
	fma.rn.f32 	%f50, %f49, 0f3F2AAAAB, %f48;
	fma.rn.f32 	%f51, %f50, 0fBFC00000, %f47;
	mov.f32 	%f52, 0f3F2AAAAB;
	fma.rz.f32 	%f53, %f51, %f52, %f50;
	cvt.rzi.f32.f32 	%f54, %f53;
	fma.rn.f32 	%f66, %f54, 0fBFC00000, %f47;
	sub.s32 	%r32, %r32, %r26;
	mov.b32 	%r31, %f66;
	setp.ne.s32 	%p15, %r32, 0;
	setp.ne.s32 	%p16, %r31, 0;
	and.pred  	%p17, %p15, %p16;
	@%p17 bra 	$L__BB2_12;
$L__BB2_13:
	setp.gt.u32 	%p18, %r5, 2139095039;
	selp.f32 	%f56, 0f7FFFFFFF, 0f4C000000, %p18;
	mul.f32 	%f57, %f66, 0f34000000;
	mul.f32 	%f67, %f56, %f57;
$L__BB2_14:
	abs.f32 	%f58, %f67;
	setp.nan.f32 	%p19, %f58, %f58;
	copysign.f32 	%f59, %f6, %f67;
	selp.f32 	%f68, %f67, %f59, %p19;
	bra.uni 	$L__BB2_18;
$L__BB2_15:
	setp.neu.f32 	%p6, %f4, %f2;
	@%p6 bra 	$L__BB2_17;
	sub.f32 	%f37, %f3, %f1;
	div.rn.f32 	%f38, %f37, %f5;
	add.f32 	%f68, %f38, 0f40000000;
	bra.uni 	$L__BB2_18;
$L__BB2_17:
	sub.f32 	%f35, %f1, %f2;
	div.rn.f32 	%f36, %f35, %f5;
	add.f32 	%f68, %f36, 0f40800000;
$L__BB2_18:
	mul.f32 	%f60, %f68, 0f42700000;
	setp.lt.f32 	%p20, %f60, 0f00000000;
	add.f32 	%f61, %f60, 0f43B40000;
	selp.f32 	%f62, %f61, %f60, %p20;
	mul.f32 	%f69, %f62, 0f3F000000;
	div.rn.f32 	%f63, %f5, %f4;
	mul.f32 	%f70, %f63, 0f437F0000;
$L__BB2_19:
	cvt.rzi.u32.f32 	%r28, %f69;
	cvta.to.global.u64 	%rd7, %rd2;
	add.s64 	%rd8, %rd7, %rd4;
	st.global.u8 	[%rd8], %r28;
	cvt.rzi.u32.f32 	%r29, %f70;
	st.global.u8 	[%rd8+1], %r29;
	mul.f32 	%f64, %f4, 0f437F0000;
	cvt.rzi.u32.f32 	%r30, %f64;
	st.global.u8 	[%rd8+2], %r30;
$L__BB2_20:
	ret;

}
	// .globl	_ZN7neurova4cuda7imgproc31gaussian_blur_horizontal_kernelEPKhPfiiii
.visible .entry _ZN7neurova4cuda7imgproc31gaussian_blur_horizontal_kernelEPKhPfiiii(
	.param .u64 .ptr .align 1 _ZN7neurova4cuda7imgproc31gaussian_blur_horizontal_kernelEPKhPfiiii_param_0,
	.param .u64 .ptr .align 1 _ZN7neurova4cuda7imgproc31gaussian_blur_horizontal_kernelEPKhPfiiii_param_1,
	.param .u32 _ZN7neurova4cuda7imgproc31gaussian_blur_horizontal_kernelEPKhPfiiii_param_2,
	.param .u32 _ZN7neurova4cuda7imgproc31gaussian_blur_horizontal_kernelEPKhPfiiii_param_3,
	.param .u32 _ZN7neurova4cuda7imgproc31gaussian_blur_horizontal_kernelEPKhPfiiii_param_4,
	.param .u32 _ZN7neurova4cuda7imgproc31gaussian_blur_horizontal_kernelEPKhPfiiii_param_5
)
{
	.reg .pred 	%p<12>;
	.reg .b16 	%rs<16>;
	.reg .b32 	%r<117>;
	.reg .b32 	%f<68>;
	.reg .b64 	%rd<49>;

	ld.param.u64 	%rd3, [_ZN7neurova4cuda7imgproc31gaussian_blur_horizontal_kernelEPKhPfiiii_param_0];
	ld.param.u64 	%rd2, [_ZN7neurova4cuda7imgproc31gaussian_blur_horizontal_kernelEPKhPfiiii_param_1];
	ld.param.u32 	%r27, [_ZN7neurova4cuda7imgproc31gaussian_blur_horizontal_kernelEPKhPfiiii_param_2];
	ld.param.u32 	%r30, [_ZN7neurova4cuda7imgproc31gaussian_blur_horizontal_kernelEPKhPfiiii_param_3];
	ld.param.u32 	%r28, [_ZN7neurova4cuda7imgproc31gaussian_blur_horizontal_kernelEPKhPfiiii_param_4];
	ld.param.u32 	%r29, [_ZN7neurova4cuda7imgproc31gaussian_blur_horizontal_kernelEPKhPfiiii_param_5];
	cvta.to.global.u64 	%rd1, %rd3;
	mov.u32 	%r32, %ctaid.x;
	mov.u32 	%r33, %ntid.x;
	mov.u32 	%r34, %tid.x;
	mad.lo.s32 	%r1, %r32, %r33, %r34;
	mov.u32 	%r35, %ctaid.y;
	mov.u32 	%r36, %ntid.y;
	mov.u32 	%r37, %tid.y;
	mad.lo.s32 	%r38, %r35, %r36, %r37;
	setp.ge.s32 	%p1, %r1, %r27;
	setp.ge.s32 	%p2, %r38, %r30;
	or.pred  	%p3, %p1, %p2;
	@%p3 bra 	$L__BB3_15;
	shr.u32 	%r39, %r29, 31;
	add.s32 	%r40, %r29, %r39;
	shr.s32 	%r3, %r40, 1;
	setp.lt.s32 	%p4, %r29, -1;
	mov.f32 	%f67, 0f00000000;
	@%p4 bra 	$L__BB3_14;
	neg.s32 	%r115, %r3;
	add.s32 	%r5, %r27, -1;
	mul.lo.s32 	%r6, %r28, %r38;
	abs.s32 	%r41, %r3;
	add.s32 	%r7, %r3, %r41;
	add.s32 	%r8, %r7, 1;
	and.b32  	%r9, %r8, 7;
	setp.lt.u32 	%p5, %r7, 7;
	mov.f32 	%f67, 0f00000000;
	@%p5 bra 	$L__BB3_6;
	sub.s32 	%r113, 3, %r3;
	and.b32  	%r43, %r8, -8;
	neg.s32 	%r112, %r43;
	sub.s32 	%r110, %r1, %r3;
	mov.f32 	%f67, 0f00000000;
	mov.b32 	%r111, 3;
	mov.u64 	%rd7, _ZN7neurova4cuda7imgproc15gaussian_kernelE;
$L__BB3_4:
	.pragma "nounroll";
	max.s32 	%r44, %r110, 0;
	min.s32 	%r45, %r44, %r5;
	add.s32 	%r46, %r45, %r6;
	cvt.s64.s32 	%rd4, %r46;
	add.s64 	%rd5, %rd1, %rd4;
	ld.global.u8 	%rs1, [%rd5];
	cvt.rn.f32.u16 	%f17, %rs1;
	add.s32 	%r47, %r111, -3;
	mul.wide.s32 	%rd6, %r47, 4;
	add.s64 	%rd8, %rd7, %rd6;
	ld.const.f32 	%f18, [%rd8];
	fma.rn.f32 	%f19, %f18, %f17, %f67;
	add.s32 	%r48, %r110, 1;
	max.s32 	%r49, %r48, 0;
	min.s32 	%r50, %r49, %r5;
	add.s32 	%r51, %r50, %r6;
	cvt.s64.s32 	%rd9, %r51;
	add.s64 	%rd10, %rd1, %rd9;
	ld.global.u8 	%rs2, [%rd10];
	cvt.rn.f32.u16 	%f20, %rs2;
	ld.const.f32 	%f21, [%rd8+4];
	fma.rn.f32 	%f22, %f21, %f20, %f19;
	add.s32 	%r52, %r110, 2;
	max.s32 	%r53, %r52, 0;
	min.s32 	%r54, %r53, %r5;
	add.s32 	%r55, %r54, %r6;
	cvt.s64.s32 	%rd11, %r55;
	add.s64 	%rd12, %rd1, %rd11;
	ld.global.u8 	%rs3, [%rd12];
	cvt.rn.f32.u16 	%f23, %rs3;
	ld.const.f32 	%f24, [%rd8+8];
	fma.rn.f32 	%f25, %f24, %f23, %f22;
	add.s32 	%r56, %r110, 3;
	max.s32 	%r57, %r56, 0;
	min.s32 	%r58, %r57, %r5;
	add.s32 	%r59, %r58, %r6;
	cvt.s64.s32 	%rd13, %r59;
	add.s64 	%rd14, %rd1, %rd13;
	ld.global.u8 	%rs4, [%rd14];
	cvt.rn.f32.u16 	%f26, %rs4;
	ld.const.f32 	%f27, [%rd8+12];
	fma.rn.f32 	%f28, %f27, %f26, %f25;
	add.s32 	%r60, %r110, 4;
	max.s32 	%r61, %r60, 0;
	min.s32 	%r62, %r61, %r5;
	add.s32 	%r63, %r62, %r6;
	cvt.s64.s32 	%rd15, %r63;
	add.s64 	%rd16, %rd1, %rd15;
	ld.global.u8 	%rs5, [%rd16];
	cvt.rn.f32.u16 	%f29, %rs5;
	ld.const.f32 	%f30, [%rd8+16];
	fma.rn.f32 	%f31, %f30, %f29, %f28;
	add.s32 	%r64, %r110, 5;
	max.s32 	%r65, %r64, 0;
	min.s32 	%r66, %r65, %r5;
	add.s32 	%r67, %r66, %r6;
	cvt.s64.s32 	%rd17, %r67;
	add.s64 	%rd18, %rd1, %rd17;
	ld.global.u8 	%rs6, [%rd18];
	cvt.rn.f32.u16 	%f32, %rs6;
	ld.const.f32 	%f33, [%rd8+20];
	fma.rn.f32 	%f34, %f33, %f32, %f31;
	add.s32 	%r68, %r110, 6;
	max.s32 	%r69, %r68, 0;
	min.s32 	%r70, %r69, %r5;
	add.s32 	%r71, %r70, %r6;
	cvt.s64.s32 	%rd19, %r71;
	add.s64 	%rd20, %rd1, %rd19;
	ld.global.u8 	%rs7, [%rd20];
	cvt.rn.f32.u16 	%f35, %rs7;
	ld.const.f32 	%f36, [%rd8+24];
	fma.rn.f32 	%f37, %f36, %f35, %f34;
	add.s32 	%r72, %r110, 7;
	max.s32 	%r73, %r72, 0;
	min.s32 	%r74, %r73, %r5;
	add.s32 	%r75, %r74, %r6;
	cvt.s64.s32 	%rd21, %r75;
	add.s64 	%rd22, %rd1, %rd21;
	ld.global.u8 	%rs8, [%rd22];
	cvt.rn.f32.u16 	%f38, %rs8;
	ld.const.f32 	%f39, [%rd8+28];
	fma.rn.f32 	%f67, %f39, %f38, %f37;
	add.s32 	%r113, %r113, 8;
	add.s32 	%r112, %r112, 8;
	add.s32 	%r111, %r111, 8;
	add.s32 	%r110, %r110, 8;
	setp.ne.s32 	%p6, %r112, 0;
	@%p6 bra 	$L__BB3_4;
	add.s32 	%r115, %r113, -3;
$L__BB3_6:
	setp.eq.s32 	%p7, %r9, 0;
	@%p7 bra 	$L__BB3_14;
	setp.lt.u32 	%p8, %r9, 4;
	@%p8 bra 	$L__BB3_9;
	add.s32 	%r76, %r115, %r1;
	max.s32 	%r77, %r76, 0;
	min.s32 	%r78, %r77, %r5;
	add.s32 	%r79, %r78, %r6;
	cvt.s64.s32 	%rd23, %r79;
	add.s64 	%rd24, %rd1, %rd23;
	ld.global.u8 	%rs9, [%rd24];
	cvt.rn.f32.u16 	%f41, %rs9;
	add.s32 	%r80, %r115, %r3;
	mul.wide.s32 	%rd25, %r80, 4;
	mov.u64 	%rd26, _ZN7neurova4cuda7imgproc15gaussian_kernelE;
	add.s64 	%rd27, %rd26, %rd25;
	ld.const.f32 	%f42, [%rd27];
	fma.rn.f32 	%f43, %f42, %f41, %f67;
	add.s32 	%r81, %r76, 1;
	max.s32 	%r82, %r81, 0;
	min.s32 	%r83, %r82, %r5;
	add.s32 	%r84, %r83, %r6;
	cvt.s64.s32 	%rd28, %r84;
	add.s64 	%rd29, %rd1, %rd28;
	ld.global.u8 	%rs10, [%rd29];
	cvt.rn.f32.u16 	%f44, %rs10;
	ld.const.f32 	%f45, [%rd27+4];
	fma.rn.f32 	%f46, %f45, %f44, %f43;
	add.s32 	%r85, %r76, 2;
	max.s32 	%r86, %r85, 0;
	min.s32 	%r87, %r86, %r5;
	add.s32 	%r88, %r87, %r6;
	cvt.s64.s32 	%rd30, %r88;
	add.s64 	%rd31, %rd1, %rd30;
	ld.global.u8 	%rs11, [%rd31];
	cvt.rn.f32.u16 	%f47, %rs11;
	ld.const.f32 	%f48, [%rd27+8];
	fma.rn.f32 	%f49, %f48, %f47, %f46;
	add.s32 	%r89, %r76, 3;
	max.s32 	%r90, %r89, 0;
	min.s32 	%r91, %r90, %r5;
	add.s32 	%r92, %r91, %r6;
	cvt.s64.s32 	%rd32, %r92;
	add.s64 	%rd33, %rd1, %rd32;
	ld.global.u8 	%rs12, [%rd33];
	cvt.rn.f32.u16 	%f50, %rs12;
	ld.const.f32 	%f51, [%rd27+12];
	fma.rn.f32 	%f67, %f51, %f50, %f49;
	add.s32 	%r115, %r115, 4;
$L__BB3_9:
	and.b32  	%r93, %r8, 3;
	setp.eq.s32 	%p9, %r93, 0;
	@%p9 bra 	$L__BB3_14;
	setp.eq.s32 	%p10, %r93, 1;
	@%p10 bra 	$L__BB3_12;
	add.s32 	%r94, %r115, %r1;
	max.s32 	%r95, %r94, 0;
	min.s32 	%r96, %r95, %r5;
	add.s32 	%r97, %r96, %r6;
	cvt.s64.s32 	%rd34, %r97;
	add.s64 	%rd35, %rd1, %rd34;
	ld.global.u8 	%rs13, [%rd35];
	cvt.rn.f32.u16 	%f53, %rs13;
	add.s32 	%r98, %r115, %r3;
	mul.wide.s32 	%rd36, %r98, 4;
	mov.u64 	%rd37, _ZN7neurova4cuda7imgproc15gaussian_kernelE;
	add.s64 	%rd38, %rd37, %rd36;
	ld.const.f32 	%f54, [%rd38];
	fma.rn.f32 	%f55, %f54, %f53, %f67;
	add.s32 	%r99, %r94, 1;
	max.s32 	%r100, %r99, 0;
	min.s32 	%r101, %r100, %r5;
	add.s32 	%r102, %r101, %r6;
	cvt.s64.s32 	%rd39, %r102;
	add.s64 	%rd40, %rd1, %rd39;
	ld.global.u8 	%rs14, [%rd40];
	cvt.rn.f32.u16 	%f56, %rs14;
	ld.const.f32 	%f57, [%rd38+4];
	fma.rn.f32 	%f67, %f57, %f56, %f55;
	add.s32 	%r115, %r115, 2;
$L__BB3_12:
	and.b32  	%r103, %r7, 1;
	setp.eq.b32 	%p11, %r103, 1;
	@%p11 bra 	$L__BB3_14;
	add.s32 	%r104, %r115, %r1;
	max.s32 	%r105, %r104, 0;
	min.s32 	%r106, %r105, %r5;
	add.s32 	%r107, %r106, %r6;
	cvt.s64.s32 	%rd41, %r107;
	add.s64 	%rd42, %rd1, %rd41;
	ld.global.u8 	%rs15, [%rd42];
	cvt.rn.f32.u16 	%f58, %rs15;
	add.s32 	%r108, %r115, %r3;
	mul.wide.s32 	%rd43, %r108, 4;
	mov.u64 	%rd44, _ZN7neurova4cuda7imgproc15gaussian_kernelE;
	add.s64 	%rd45, %rd44, %rd43;
	ld.const.f32 	%f59, [%rd45];
	fma.rn.f32 	%f67, %f59, %f58, %f67;
$L__BB3_14:
	mad.lo.s32 	%r109, %r27, %r38, %r1;
	cvta.to.global.u64 	%rd46, %rd2;
	mul.wide.s32 	%rd47, %r109, 4;
	add.s64 	%rd48, %rd46, %rd47;
	st.global.f32 	[%rd48], %f67;
$L__BB3_15:
	ret;

}
	// .globl	_ZN7neurova4cuda7imgproc29gaussian_blur_vertical_kernelEPKfPhiiii
.visible .entry _ZN7neurova4cuda7imgproc29gaussian_blur_vertical_kernelEPKfPhiiii(
	.param .u64 .ptr .align 1 _ZN7neurova4cuda7imgproc29gaussian_blur_vertical_kernelEPKfPhiiii_param_0,
	.param .u64 .ptr .align 1 _ZN7neurova4cuda7imgproc29gaussian_blur_vertical_kernelEPKfPhiiii_param_1,
	.param .u32 _ZN7neurova4cuda7imgproc29gaussian_blur_vertical_kernelEPKfPhiiii_param_2,
	.param .u32 _ZN7neurova4cuda7imgproc29gaussian_blur_vertical_kernelEPKfPhiiii_param_3,
	.param .u32 _ZN7neurova4cuda7imgproc29gaussian_blur_vertical_kernelEPKfPhiiii_param_4,
	.param .u32 _ZN7neurova4cuda7imgproc29gaussian_blur_vertical_kernelEPKfPhiiii_param_5
)
{
	.reg .pred 	%p<12>;
	.reg .b32 	%r<117>;
	.reg .b32 	%f<70>;
	.reg .b64 	%rd<49>;

	ld.param.u64 	%rd3, [_ZN7neurova4cuda7imgproc29gaussian_blur_vertical_kernelEPKfPhiiii_param_0];
	ld.param.u64 	%rd2, [_ZN7neurova4cuda7imgproc29gaussian_blur_vertical_kernelEPKfPhiiii_param_1];
	ld.param.u32 	%r26, [_ZN7neurova4cuda7imgproc29gaussian_blur_vertical_kernelEPKfPhiiii_param_2];
	ld.param.u32 	%r30, [_ZN7neurova4cuda7imgproc29gaussian_blur_vertical_kernelEPKfPhiiii_param_3];
	ld.param.u32 	%r28, [_ZN7neurova4cuda7imgproc29gaussian_blur_vertical_kernelEPKfPhiiii_param_4];
	ld.param.u32 	%r29, [_ZN7neurova4cuda7imgproc29gaussian_blur_vertical_kernelEPKfPhiiii_param_5];
	cvta.to.global.u64 	%rd1, %rd3;
	mov.u32 	%r31, %ctaid.x;
	mov.u32 	%r32, %ntid.x;
	mov.u32 	%r33, %tid.x;
	mad.lo.s32 	%r1, %r31, %r32, %r33;
	mov.u32 	%r34, %ctaid.y;
	mov.u32 	%r35, %ntid.y;
	mov.u32 	%r36, %tid.y;
	mad.lo.s32 	%r37, %r34, %r35, %r36;
	setp.ge.s32 	%p1, %r1, %r26;
	setp.ge.s32 	%p2, %r37, %r30;
	or.pred  	%p3, %p1, %p2;
	@%p3 bra 	$L__BB4_15;
	shr.u32 	%r38, %r29, 31;
	add.s32 	%r39, %r29, %r38;
	shr.s32 	%r3, %r39, 1;
	setp.lt.s32 	%p4, %r29, -1;
	mov.f32 	%f69, 0f00000000;
	@%p4 bra 	$L__BB4_14;
	neg.s32 	%r115, %r3;
	add.s32 	%r5, %r30, -1;
	abs.s32 	%r40, %r3;
	add.s32 	%r6, %r3, %r40;
	add.s32 	%r7, %r6, 1;
	and.b32  	%r8, %r7, 7;
	setp.lt.u32 	%p5, %r6, 7;
	mov.f32 	%f69, 0f00000000;
	@%p5 bra 	$L__BB4_6;
	sub.s32 	%r113, 3, %r3;
	and.b32  	%r42, %r7, -8;
	neg.s32 	%r112, %r42;
	sub.s32 	%r110, %r37, %r3;
	mov.f32 	%f69, 0f00000000;
	mov.b32 	%r111, 3;
	mov.u64 	%rd7, _ZN7neurova4cuda7imgproc15gaussian_kernelE;
$L__BB4_4:
	.pragma "nounroll";
	max.s32 	%r43, %r110, 0;
	min.u32 	%r44, %r43, %r5;
	mad.lo.s32 	%r45, %r44, %r26, %r1;
	mul.wide.s32 	%rd4, %r45, 4;
	add.s64 	%rd5, %rd1, %rd4;
	ld.global.f32 	%f17, [%rd5];
	add.s32 	%r46, %r111, -3;
	mul.wide.s32 	%rd6, %r46, 4;
	add.s64 	%rd8, %rd7, %rd6;
	ld.const.f32 	%f18, [%rd8];
	fma.rn.f32 	%f19, %f17, %f18, %f69;
	add.s32 	%r47, %r110, 1;
	max.s32 	%r48, %r47, 0;
	min.u32 	%r49, %r48, %r5;
	mad.lo.s32 	%r50, %r49, %r26, %r1;
	mul.wide.s32 	%rd9, %r50, 4;
	add.s64 	%rd10, %rd1, %rd9;
	ld.global.f32 	%f20, [%rd10];
	ld.const.f32 	%f21, [%rd8+4];
	fma.rn.f32 	%f22, %f20, %f21, %f19;
	add.s32 	%r51, %r110, 2;
	max.s32 	%r52, %r51, 0;
	min.u32 	%r53, %r52, %r5;
	mad.lo.s32 	%r54, %r53, %r26, %r1;
	mul.wide.s32 	%rd11, %r54, 4;
	add.s64 	%rd12, %rd1, %rd11;
	ld.global.f32 	%f23, [%rd12];
	ld.const.f32 	%f24, [%rd8+8];
	fma.rn.f32 	%f25, %f23, %f24, %f22;
	add.s32 	%r55, %r110, 3;
	max.s32 	%r56, %r55, 0;
	min.u32 	%r57, %r56, %r5;
	mad.lo.s32 	%r58, %r57, %r26, %r1;
	mul.wide.s32 	%rd13, %r58, 4;
	add.s64 	%rd14, %rd1, %rd13;
	ld.global.f32 	%f26, [%rd14];
	ld.const.f32 	%f27, [%rd8+12];
	fma.rn.f32 	%f28, %f26, %f27, %f25;
	add.s32 	%r59, %r110, 4;
	max.s32 	%r60, %r59, 0;
	min.u32 	%r61, %r60, %r5;
	mad.lo.s32 	%r62, %r61, %r26, %r1;
	mul.wide.s32 	%rd15, %r62, 4;
	add.s64 	%rd16, %rd1, %rd15;
	ld.global.f32 	%f29, [%rd16];
	ld.const.f32 	%f30, [%rd8+16];
	fma.rn.f32 	%f31, %f29, %f30, %f28;
	add.s32 	%r63, %r110, 5;
	max.s32 	%r64, %r63, 0;
	min.u32 	%r65, %r64, %r5;
	mad.lo.s32 	%r66, %r65, %r26, %r1;
	mul.wide.s32 	%rd17, %r66, 4;
	add.s64 	%rd18, %rd1, %rd17;
	ld.global.f32 	%f32, [%rd18];
	ld.const.f32 	%f33, [%rd8+20];
	fma.rn.f32 	%f34, %f32, %f33, %f31;
	add.s32 	%r67, %r110, 6;
	max.s32 	%r68, %r67, 0;
	min.u32 	%r69, %r68, %r5;
	mad.lo.s32 	%r70, %r69, %r26, %r1;
	mul.wide.s32 	%rd19, %r70, 4;
	add.s64 	%rd20, %rd1, %rd19;
	ld.global.f32 	%f35, [%rd20];
	ld.const.f32 	%f36, [%rd8+24];
	fma.rn.f32 	%f37, %f35, %f36, %f34;
	add.s32 	%r71, %r110, 7;
	max.s32 	%r72, %r71, 0;
	min.u32 	%r73, %r72, %r5;
	mad.lo.s32 	%r74, %r73, %r26, %r1;
	mul.wide.s32 	%rd21, %r74, 4;
	add.s64 	%rd22, %rd1, %rd21;
	ld.global.f32 	%f38, [%rd22];
	ld.const.f32 	%f39, [%rd8+28];
	fma.rn.f32 	%f69, %f38, %f39, %f37;
	add.s32 	%r113, %r113, 8;
	add.s32 	%r112, %r112, 8;
	add.s32 	%r111, %r111, 8;
	add.s32 	%r110, %r110, 8;
	setp.ne.s32 	%p6, %r112, 0;
	@%p6 bra 	$L__BB4_4;
	add.s32 	%r115, %r113, -3;
$L__BB4_6:
	setp.eq.s32 	%p7, %r8, 0;
	@%p7 bra 	$L__BB4_14;
	setp.lt.u32 	%p8, %r8, 4;
	@%p8 bra 	$L__BB4_9;
	add.s32 	%r75, %r115, %r37;
	max.s32 	%r76, %r75, 0;
	min.u32 	%r77, %r76, %r5;
	mad.lo.s32 	%r78, %r77, %r26, %r1;
	mul.wide.s32 	%rd23, %r78, 4;
	add.s64 	%rd24, %rd1, %rd23;
	ld.global.f32 	%f41, [%rd24];
	add.s32 	%r79, %r115, %r3;
	mul.wide.s32 	%rd25, %r79, 4;
	mov.u64 	%rd26, _ZN7neurova4cuda7imgproc15gaussian_kernelE;
	add.s64 	%rd27, %rd26, %rd25;
	ld.const.f32 	%f42, [%rd27];
	fma.rn.f32 	%f43, %f41, %f42, %f69;
	add.s32 	%r80, %r75, 1;
	max.s32 	%r81, %r80, 0;
	min.u32 	%r82, %r81, %r5;
	mad.lo.s32 	%r83, %r82, %r26, %r1;
	mul.wide.s32 	%rd28, %r83, 4;
	add.s64 	%rd29, %rd1, %rd28;
	ld.global.f32 	%f44, [%rd29];
	ld.const.f32 	%f45, [%rd27+4];
	fma.rn.f32 	%f46, %f44, %f45, %f43;
	add.s32 	%r84, %r75, 2;
	max.s32 	%r85, %r84, 0;
	min.u32 	%r86, %r85, %r5;
	mad.lo.s32 	%r87, %r86, %r26, %r1;
	mul.wide.s32 	%rd30, %r87, 4;
	add.s64 	%rd31, %rd1, %rd30;
	ld.global.f32 	%f47, [%rd31];
	ld.const.f32 	%f48, [%rd27+8];
	fma.rn.f32 	%f49, %f47, %f48, %f46;
	add.s32 	%r88, %r75, 3;
	max.s32 	%r89, %r88, 0;
	min.u32 	%r90, %r89, %r5;
	mad.lo.s32 	%r91, %r90, %r26, %r1;
	mul.wide.s32 	%rd32, %r91, 4;
	add.s64 	%rd33, %rd1, %rd32;
	ld.global.f32 	%f50, [%rd33];
	ld.const.f32 	%f51, [%rd27+12];
	fma.rn.f32 	%f69, %f50, %f51, %f49;
	add.s32 	%r115, %r115, 4;
$L__BB4_9:
	and.b32  	%r92, %r7, 3;
	setp.eq.s32 	%p9, %r92, 0;
	@%p9 bra 	$L__BB4_14;
	setp.eq.s32 	%p10, %r92, 1;
	@%p10 bra 	$L__BB4_12;
	add.s32 	%r93, %r115, %r37;
	max.s32 	%r94, %r93, 0;
	min.u32 	%r95, %r94, %r5;
	mad.lo.s32 	%r96, %r95, %r26, %r1;
	mul.wide.s32 	%rd34, %r96, 4;
	add.s64 	%rd35, %rd1, %rd34;
	ld.global.f32 	%f53, [%rd35];
	add.s32 	%r97, %r115, %r3;
	mul.wide.s32 	%rd36, %r97, 4;
	mov.u64 	%rd37, _ZN7neurova4cuda7imgproc15gaussian_kernelE;
	add.s64 	%rd38, %rd37, %rd36;
	ld.const.f32 	%f54, [%rd38];
	fma.rn.f32 	%f55, %f53, %f54, %f69;
	add.s32 	%r98, %r93, 1;
	max.s32 	%r99, %r98, 0;
	min.u32 	%r100, %r99, %r5;
	mad.lo.s32 	%r101, %r100, %r26, %r1;
	mul.wide.s32 	%rd39, %r101, 4;
	add.s64 	%rd40, %rd1, %rd39;
	ld.global.f32 	%f56, [%rd40];
	ld.const.f32 	%f57, [%rd38+4];
	fma.rn.f32 	%f69, %f56, %f57, %f55;
	add.s32 	%r115, %r115, 2;
$L__BB4_12:
	and.b32  	%r102, %r6, 1;
	setp.eq.b32 	%p11, %r102, 1;
	@%p11 bra 	$L__BB4_14;
	add.s32 	%r103, %r115, %r37;
	max.s32 	%r104, %r103, 0;
	min.u32 	%r105, %r104, %r5;
	mad.lo.s32 	%r106, %r105, %r26, %r1;
	mul.wide.s32 	%rd41, %r106, 4;
	add.s64 	%rd42, %rd1, %rd41;
	ld.global.f32 	%f58, [%rd42];
	add.s32 	%r107, %r115, %r3;
	mul.wide.s32 	%rd43, %r107, 4;
	mov.u64 	%rd44, _ZN7neurova4cuda7imgproc15gaussian_kernelE;
	add.s64 	%rd45, %rd44, %rd43;
	ld.const.f32 	%f59, [%rd45];
	fma.rn.f32 	%f69, %f58, %f59, %f69;
$L__BB4_14:
	max.f32 	%f60, %f69, 0f00000000;
	min.f32 	%f61, %f60, 0f437F0000;
	cvt.rzi.u32.f32 	%r108, %f61;
	mad.lo.s32 	%r109, %r28, %r37, %r1;
	cvt.s64.s32 	%rd46, %r109;
	cvta.to.global.u64 	%rd47, %rd2;
	add.s64 	%rd48, %rd47, %rd46;
	st.global.u8 	[%rd48], %r108;
$L__BB4_15:
	ret;

}
	// .globl	_ZN7neurova4cuda7imgproc17box_filter_kernelEPKhPhiiii
.visible .entry _ZN7neurova4cuda7imgproc17box_filter_kernelEPKhPhiiii(
	.param .u64 .ptr .align 1 _ZN7neurova4cuda7imgproc17box_filter_kernelEPKhPhiiii_param_0,
	.param .u64 .ptr .align 1 _ZN7neurova4cuda7imgproc17box_filter_kernelEPKhPhiiii_param_1,
	.param .u32 _ZN7neurova4cuda7imgproc17box_filter_kernelEPKhPhiiii_param_2,
	.param .u32 _ZN7neurova4cuda7imgproc17box_filter_kernelEPKhPhiiii_param_3,
	.param .u32 _ZN7neurova4cuda7imgproc17box_filter_kernelEPKhPhiiii_param_4,
	.param .u32 _ZN7neurova4cuda7imgproc17box_filter_kernelEPKhPhiiii_param_5
)
{
	.reg .pred 	%p<15>;
	.reg .b16 	%rs<32>;
	.reg .b32 	%r<211>;
	.reg .b32 	%f<92>;
	.reg .b64 	%rd<69>;

	ld.param.u64 	%rd3, [_ZN7neurova4cuda7imgproc17box_filter_kernelEPKhPhiiii_param_0];
	ld.param.u64 	%rd2, [_ZN7neurova4cuda7imgproc17box_filter_kernelEPKhPhiiii_param_1];
	ld.param.u32 	%r48, [_ZN7neurova4cuda7imgproc17box_filter_kernelEPKhPhiiii_param_2];
	ld.param.u32 	%r52, [_ZN7neurova4cuda7imgproc17box_filter_kernelEPKhPhiiii_param_3];
	ld.param.u32 	%r50, [_ZN7neurova4cuda7imgproc17box_filter_kernelEPKhPhiiii_param_4];
	ld.param.u32 	%r51, [_ZN7neurova4cuda7imgproc17box_filter_kernelEPKhPhiiii_param_5];
	cvta.to.global.u64 	%rd1, %rd3;
	mov.u32 	%r53, %ctaid.x;
	mov.u32 	%r54, %ntid.x;
	mov.u32 	%r55, %tid.x;
	mad.lo.s32 	%r1, %r53, %r54, %r55;
	mov.u32 	%r56, %ctaid.y;
	mov.u32 	%r57, %ntid.y;
	mov.u32 	%r58, %tid.y;
	mad.lo.s32 	%r59, %r56, %r57, %r58;
	setp.ge.s32 	%p1, %r1, %r48;
	setp.ge.s32 	%p2, %r59, %r52;
	or.pred  	%p3, %p1, %p2;
	@%p3 bra 	$L__BB5_20;
	shr.u32 	%r60, %r51, 31;
	add.s32 	%r61, %r51, %r60;
	shr.s32 	%r3, %r61, 1;
	neg.s32 	%r4, %r3;
	setp.lt.s32 	%p4, %r51, -1;
	mov.f32 	%f89, 0f00000000;
	mov.f32 	%f91, %f89;
	@%p4 bra 	$L__BB5_19;
	add.s32 	%r5, %r48, -1;
	add.s32 	%r6, %r52, -1;
	abs.s32 	%r7, %r3;
	add.s32 	%r8, %r3, %r7;
	add.s32 	%r63, %r8, 1;
	and.b32  	%r9, %r63, 15;
	add.s32 	%r10, %r9, -1;
	and.b32  	%r11, %r63, 7;
	add.s32 	%r12, %r11, -1;
	and.b32  	%r13, %r63, 3;
	sub.s32 	%r14, 7, %r3;
	and.b32  	%r64, %r63, -16;
	neg.s32 	%r15, %r64;
	sub.s32 	%r16, %r1, %r3;
	mov.f32 	%f89, 0f00000000;
	mov.b32 	%r210, 0;
	mov.u32 	%r195, %r4;
$L__BB5_3:
	mov.u32 	%r17, %r195;
	setp.lt.u32 	%p5, %r8, 15;
	add.s32 	%r66, %r17, %r59;
	max.s32 	%r67, %r66, 0;
	min.s32 	%r68, %r67, %r6;
	mul.lo.s32 	%r19, %r68, %r50;
	mov.u32 	%r205, %r4;
	@%p5 bra 	$L__BB5_7;
	mov.u32 	%r197, %r16;
	mov.u32 	%r198, %r15;
	mov.u32 	%r199, %r14;
$L__BB5_5:
	.pragma "nounroll";
	max.s32 	%r69, %r197, 0;
	min.s32 	%r70, %r69, %r5;
	add.s32 	%r71, %r70, %r19;
	cvt.s64.s32 	%rd4, %r71;
	add.s64 	%rd5, %rd1, %rd4;
	ld.global.u8 	%rs1, [%rd5];
	cvt.rn.f32.u16 	%f22, %rs1;
	add.f32 	%f23, %f89, %f22;
	add.s32 	%r72, %r197, 1;
	max.s32 	%r73, %r72, 0;
	min.s32 	%r74, %r73, %r5;
	add.s32 	%r75, %r74, %r19;
	cvt.s64.s32 	%rd6, %r75;
	add.s64 	%rd7, %rd1, %rd6;
	ld.global.u8 	%rs2, [%rd7];
	cvt.rn.f32.u16 	%f24, %rs2;
	add.f32 	%f25, %f23, %f24;
	add.s32 	%r76, %r197, 2;
	max.s32 	%r77, %r76, 0;
	min.s32 	%r78, %r77, %r5;
	add.s32 	%r79, %r78, %r19;
	cvt.s64.s32 	%rd8, %r79;
	add.s64 	%rd9, %rd1, %rd8;
	ld.global.u8 	%rs3, [%rd9];
	cvt.rn.f32.u16 	%f26, %rs3;
	add.f32 	%f27, %f25, %f26;
	add.s32 	%r80, %r197, 3;
	max.s32 	%r81, %r80, 0;
	min.s32 	%r82, %r81, %r5;
	add.s32 	%r83, %r82, %r19;
	cvt.s64.s32 	%rd10, %r83;
	add.s64 	%rd11, %rd1, %rd10;
	ld.global.u8 	%rs4, [%rd11];
	cvt.rn.f32.u16 	%f28, %rs4;
	add.f32 	%f29, %f27, %f28;
	add.s32 	%r84, %r197, 4;
	max.s32 	%r85, %r84, 0;
	min.s32 	%r86, %r85, %r5;
	add.s32 	%r87, %r86, %r19;
	cvt.s64.s32 	%rd12, %r87;
	add.s64 	%rd13, %rd1, %rd12;
	ld.global.u8 	%rs5, [%rd13];
	cvt.rn.f32.u16 	%f30, %rs5;
	add.f32 	%f31, %f29, %f30;
	add.s32 	%r88, %r197, 5;
	max.s32 	%r89, %r88, 0;
	min.s32 	%r90, %r89, %r5;
	add.s32 	%r91, %r90, %r19;
	cvt.s64.s32 	%rd14, %r91;
	add.s64 	%rd15, %rd1, %rd14;
	ld.global.u8 	%rs6, [%rd15];
	cvt.rn.f32.u16 	%f32, %rs6;
	add.f32 	%f33, %f31, %f32;
	add.s32 	%r92, %r197, 6;
	max.s32 	%r93, %r92, 0;
	min.s32 	%r94, %r93, %r5;
	add.s32 	%r95, %r94, %r19;
	cvt.s64.s32 	%rd16, %r95;
	add.s64 	%rd17, %rd1, %rd16;
	ld.global.u8 	%rs7, [%rd17];
	cvt.rn.f32.u16 	%f34, %rs7;
	add.f32 	%f35, %f33, %f34;
	add.s32 	%r96, %r197, 7;
	max.s32 	%r97, %r96, 0;
	min.s32 	%r98, %r97, %r5;
	add.s32 	%r99, %r98, %r19;
	cvt.s64.s32 	%rd18, %r99;
	add.s64 	%rd19, %rd1, %rd18;
	ld.global.u8 	%rs8, [%rd19];
	cvt.rn.f32.u16 	%f36, %rs8;
	add.f32 	%f37, %f35, %f36;
	add.s32 	%r100, %r197, 8;
	max.s32 	%r101, %r100, 0;
	min.s32 	%r102, %r101, %r5;
	add.s32 	%r103, %r102, %r19;
	cvt.s64.s32 	%rd20, %r103;
	add.s64 	%rd21, %rd1, %rd20;
	ld.global.u8 	%rs9, [%rd21];
	cvt.rn.f32.u16 	%f38, %rs9;
	add.f32 	%f39, %f37, %f38;
	add.s32 	%r104, %r197, 9;
	max.s32 	%r105, %r104, 0;
	min.s32 	%r106, %r105, %r5;
	add.s32 	%r107, %r106, %r19;
	cvt.s64.s32 	%rd22, %r107;
	add.s64 	%rd23, %rd1, %rd22;
	ld.global.u8 	%rs10, [%rd23];
	cvt.rn.f32.u16 	%f40, %rs10;
	add.f32 	%f41, %f39, %f40;
	add.s32 	%r108, %r197, 10;
	max.s32 	%r109, %r108, 0;
	min.s32 	%r110, %r109, %r5;
	add.s32 	%r111, %r110, %r19;
	cvt.s64.s32 	%rd24, %r111;
	add.s64 	%rd25, %rd1, %rd24;
	ld.global.u8 	%rs11, [%rd25];
	cvt.rn.f32.u16 	%f42, %rs11;
	add.f32 	%f43, %f41, %f42;
	add.s32 	%r112, %r197, 11;
	max.s32 	%r113, %r112, 0;
	min.s32 	%r114, %r113, %r5;
	add.s32 	%r115, %r114, %r19;
	cvt.s64.s32 	%rd26, %r115;
	add.s64 	%rd27, %rd1, %rd26;
	ld.global.u8 	%rs12, [%rd27];
	cvt.rn.f32.u16 	%f44, %rs12;
	add.f32 	%f45, %f43, %f44;
	add.s32 	%r116, %r197, 12;
	max.s32 	%r117, %r116, 0;
	min.s32 	%r118, %r117, %r5;
	add.s32 	%r119, %r118, %r19;
	cvt.s64.s32 	%rd28, %r119;
	add.s64 	%rd29, %rd1, %rd28;
	ld.global.u8 	%rs13, [%rd29];
	cvt.rn.f32.u16 	%f46, %rs13;
	add.f32 	%f47, %f45, %f46;
	add.s32 	%r120, %r197, 13;
	max.s32 	%r121, %r120, 0;
	min.s32 	%r122, %r121, %r5;
	add.s32 	%r123, %r122, %r19;
	cvt.s64.s32 	%rd30, %r123;
	add.s64 	%rd31, %rd1, %rd30;
	ld.global.u8 	%rs14, [%rd31];
	cvt.rn.f32.u16 	%f48, %rs14;
	add.f32 	%f49, %f47, %f48;
	add.s32 	%r124, %r197, 14;
	max.s32 	%r125, %r124, 0;
	min.s32 	%r126, %r125, %r5;
	add.s32 	%r127, %r126, %r19;
	cvt.s64.s32 	%rd32, %r127;
	add.s64 	%rd33, %rd1, %rd32;
	ld.global.u8 	%rs15, [%rd33];
	cvt.rn.f32.u16 	%f50, %rs15;
	add.f32 	%f51, %f49, %f50;
	add.s32 	%r128, %r197, 15;
	max.s32 	%r129, %r128, 0;
	min.s32 	%r130, %r129, %r5;
	add.s32 	%r131, %r130, %r19;
	cvt.s64.s32 	%rd34, %r131;
	add.s64 	%rd35, %rd1, %rd34;
	ld.global.u8 	%rs16, [%rd35];
	cvt.rn.f32.u16 	%f52, %rs16;
	add.f32 	%f89, %f51, %f52;
	add.s32 	%r210, %r210, 16;
	add.s32 	%r199, %r199, 16;
	add.s32 	%r198, %r198, 16;
	add.s32 	%r197, %r197, 16;
	setp.ne.s32 	%p6, %r198, 0;
	@%p6 bra 	$L__BB5_5;
	add.s32 	%r205, %r199, -7;
$L__BB5_7:
	mov.u32 	%r209, %r210;
	setp.eq.s32 	%p7, %r9, 0;
	@%p7 bra 	$L__BB5_17;
	setp.lt.u32 	%p8, %r10, 7;
	@%p8 bra 	$L__BB5_10;
	add.s32 	%r133, %r205, %r1;
	max.s32 	%r134, %r133, 0;
	min.s32 	%r135, %r134, %r5;
	add.s32 	%r136, %r135, %r19;
	cvt.s64.s32 	%rd36, %r136;
	add.s64 	%rd37, %rd1, %rd36;
	ld.global.u8 	%rs17, [%rd37];
	cvt.rn.f32.u16 	%f54, %rs17;
	add.f32 	%f55, %f89, %f54;
	add.s32 	%r137, %r133, 1;
	max.s32 	%r138, %r137, 0;
	min.s32 	%r139, %r138, %r5;
	add.s32 	%r140, %r139, %r19;
	cvt.s64.s32 	%rd38, %r140;
	add.s64 	%rd39, %rd1, %rd38;
	ld.global.u8 	%rs18, [%rd39];
	cvt.rn.f32.u16 	%f56, %rs18;
	add.f32 	%f57, %f55, %f56;
	add.s32 	%r141, %r133, 2;
	max.s32 	%r142, %r141, 0;
	min.s32 	%r143, %r142, %r5;
	add.s32 	%r144, %r143, %r19;
	cvt.s64.s32 	%rd40, %r144;
	add.s64 	%rd41, %rd1, %rd40;
	ld.global.u8 	%rs19, [%rd41];
	cvt.rn.f32.u16 	%f58, %rs19;
	add.f32 	%f59, %f57, %f58;
	add.s32 	%r145, %r133, 3;
	max.s32 	%r146, %r145, 0;
	min.s32 	%r147, %r146, %r5;
	add.s32 	%r148, %r147, %r19;
	cvt.s64.s32 	%rd42, %r148;
	add.s64 	%rd43, %rd1, %rd42;
	ld.global.u8 	%rs20, [%rd43];
	cvt.rn.f32.u16 	%f60, %rs20;
	add.f32 	%f61, %f59, %f60;
	add.s32 	%r149, %r133, 4;
	max.s32 	%r150, %r149, 0;
	min.s32 	%r151, %r150, %r5;
	add.s32 	%r152, %r151, %r19;
	cvt.s64.s32 	%rd44, %r152;
	add.s64 	%rd45, %rd1, %rd44;
	ld.global.u8 	%rs21, [%rd45];
	cvt.rn.f32.u16 	%f62, %rs21;
	add.f32 	%f63, %f61, %f62;
	add.s32 	%r153, %r133, 5;
	max.s32 	%r154, %r153, 0;
	min.s32 	%r155, %r154, %r5;
	add.s32 	%r156, %r155, %r19;
	cvt.s64.s32 	%rd46, %r156;
	add.s64 	%rd47, %rd1, %rd46;
	ld.global.u8 	%rs22, [%rd47];
	cvt.rn.f32.u16 	%f64, %rs22;
	add.f32 	%f65, %f63, %f64;
	add.s32 	%r157, %r133, 6;
	max.s32 	%r158, %r157, 0;
	min.s32 	%r159, %r158, %r5;
	add.s32 	%r160, %r159, %r19;
	cvt.s64.s32 	%rd48, %r160;
	add.s64 	%rd49, %rd1, %rd48;
	ld.global.u8 	%rs23, [%rd49];
	cvt.rn.f32.u16 	%f66, %rs23;
	add.f32 	%f67, %f65, %f66;
	add.s32 	%r161, %r133, 7;
	max.s32 	%r162, %r161, 0;
	min.s32 	%r163, %r162, %r5;
	add.s32 	%r164, %r163, %r19;
	cvt.s64.s32 	%rd50, %r164;
	add.s64 	%rd51, %rd1, %rd50;
	ld.global.u8 	%rs24, [%rd51];
	cvt.rn.f32.u16 	%f68, %rs24;
	add.f32 	%f89, %f67, %f68;
	add.s32 	%r210, %r209, 8;
	add.s32 	%r205, %r205, 8;
	mov.u32 	%r209, %r210;
$L__BB5_10:
	setp.eq.s32 	%p9, %r11, 0;
	@%p9 bra 	$L__BB5_17;
	setp.lt.u32 	%p10, %r12, 3;
	@%p10 bra 	$L__BB5_13;
	add.s32 	%r166, %r205, %r1;
	max.s32 	%r167, %r166, 0;
	min.s32 	%r168, %r167, %r5;
	add.s32 	%r169, %r168, %r19;
	cvt.s64.s32 	%rd52, %r169;
	add.s64 	%rd53, %rd1, %rd52;
	ld.global.u8 	%rs25, [%rd53];
	cvt.rn.f32.u16 	%f70, %rs25;
	add.f32 	%f71, %f89, %f70;
	add.s32 	%r170, %r166, 1;
	max.s32 	%r171, %r170, 0;
	min.s32 	%r172, %r171, %r5;
	add.s32 	%r173, %r172, %r19;
	cvt.s64.s32 	%rd54, %r173;
	add.s64 	%rd55, %rd1, %rd54;
	ld.global.u8 	%rs26, [%rd55];
	cvt.rn.f32.u16 	%f72, %rs26;
	add.f32 	%f73, %f71, %f72;
	add.s32 	%r174, %r166, 2;
	max.s32 	%r175, %r174, 0;
	min.s32 	%r176, %r175, %r5;
	add.s32 	%r177, %r176, %r19;
	cvt.s64.s32 	%rd56, %r177;
	add.s64 	%rd57, %rd1, %rd56;
	ld.global.u8 	%rs27, [%rd57];
	cvt.rn.f32.u16 	%f74, %rs27;
	add.f32 	%f75, %f73, %f74;
	add.s32 	%r178, %r166, 3;
	max.s32 	%r179, %r178, 0;
	min.s32 	%r180, %r179, %r5;
	add.s32 	%r181, %r180, %r19;
	cvt.s64.s32 	%rd58, %r181;
	add.s64 	%rd59, %rd1, %rd58;
	ld.global.u8 	%rs28, [%rd59];
	cvt.rn.f32.u16 	%f76, %rs28;
	add.f32 	%f89, %f75, %f76;
	add.s32 	%r210, %r209, 4;
	add.s32 	%r205, %r205, 4;
	mov.u32 	%r209, %r210;
$L__BB5_13:
	setp.eq.s32 	%p11, %r13, 0;
	@%p11 bra 	$L__BB5_17;
	setp.eq.s32 	%p12, %r13, 1;
	add.s32 	%r42, %r205, %r1;
	max.s32 	%r182, %r42, 0;
	min.s32 	%r183, %r182, %r5;
	add.s32 	%r184, %r183, %r19;
	cvt.s64.s32 	%rd60, %r184;
	add.s64 	%rd61, %rd1, %rd60;
	ld.global.u8 	%rs29, [%rd61];
	cvt.rn.f32.u16 	%f77, %rs29;
	add.f32 	%f89, %f89, %f77;
	add.s32 	%r210, %r209, 1;
	@%p12 bra 	$L__BB5_17;
	setp.eq.s32 	%p13, %r13, 2;
	add.s32 	%r185, %r42, 1;
	max.s32 	%r186, %r185, 0;
	min.s32 	%r187, %r186, %r5;
	add.s32 	%r188, %r187, %r19;
	cvt.s64.s32 	%rd62, %r188;
	add.s64 	%rd63, %rd1, %rd62;
	ld.global.u8 	%rs30, [%rd63];
	cvt.rn.f32.u16 	%f78, %rs30;
	add.f32 	%f89, %f89, %f78;
	add.s32 	%r210, %r209, 2;
	@%p13 bra 	$L__BB5_17;
	add.s32 	%r189, %r42, 2;
	max.s32 	%r190, %r189, 0;
	min.s32 	%r191, %r190, %r5;
	add.s32 	%r192, %r191, %r19;
	cvt.s64.s32 	%rd64, %r192;
	add.s64 	%rd65, %rd1, %rd64;
	ld.global.u8 	%rs31, [%rd65];
	cvt.rn.f32.u16 	%f79, %rs31;
	add.f32 	%f89, %f89, %f79;
	add.s32 	%r210, %r209, 3;
$L__BB5_17:
	add.s32 	%r195, %r17, 1;
	setp.ne.s32 	%p14, %r17, %r7;
	@%p14 bra 	$L__BB5_3;
	cvt.rn.f32.s32 	%f91, %r210;
$L__BB5_19:
	div.rn.f32 	%f80, %f89, %f91;
	cvt.rzi.u32.f32 	%r193, %f80;
	mad.lo.s32 	%r194, %r50, %r59, %r1;
	cvt.s64.s32 	%rd66, %r194;
	cvta.to.global.u64 	%rd67, %rd2;
	add.s64 	%rd68, %rd67, %rd66;
	st.global.u8 	[%rd68], %r193;
$L__BB5_20:
	ret;

}
	// .globl	_ZN7neurova4cuda7imgproc12sobel_kernelEPKhPhS4_iii
.visible .entry _ZN7neurova4cuda7imgproc12sobel_kernelEPKhPhS4_iii(
	.param .u64 .ptr .align 1 _ZN7neurova4cuda7imgproc12sobel_kernelEPKhPhS4_iii_param_0,
	.param .u64 .ptr .align 1 _ZN7neurova4cuda7imgproc12sobel_kernelEPKhPhS4_iii_param_1,
	.param .u64 .ptr .align 1 _ZN7neurova4cuda7imgproc12sobel_kernelEPKhPhS4_iii_param_2,
	.param .u32 _ZN7neurova4cuda7imgproc12sobel_kernelEPKhPhS4_iii_param_3,
	.param .u32 _ZN7neurova4cuda7imgproc12sobel_kernelEPKhPhS4_iii_param_4,
	.param .u32 _ZN7neurova4cuda7imgproc12sobel_kernelEPKhPhS4_iii_param_5
)
{
	.reg .pred 	%p<8>;
	.reg .b16 	%rs<5>;
	.reg .b32 	%r<47>;
	.reg .b64 	%rd<24>;

	ld.param.u64 	%rd1, [_ZN7neurova4cuda7imgproc12sobel_kernelEPKhPhS4_iii_param_0];
	ld.param.u64 	%rd2, [_ZN7neurova4cuda7imgproc12sobel_kernelEPKhPhS4_iii_param_1];
	ld.param.u64 	%rd3, [_ZN7neurova4cuda7imgproc12sobel_kernelEPKhPhS4_iii_param_2];
	ld.param.u32 	%r4, [_ZN7neurova4cuda7imgproc12sobel_kernelEPKhPhS4_iii_param_3];
	ld.param.u32 	%r6, [_ZN7neurova4cuda7imgproc12sobel_kernelEPKhPhS4_iii_param_4];
	ld.param.u32 	%r3, [_ZN7neurova4cuda7imgproc12sobel_kernelEPKhPhS4_iii_param_5];
	mov.u32 	%r8, %ctaid.x;
	mov.u32 	%r9, %ntid.x;
	mov.u32 	%r10, %tid.x;
	mad.lo.s32 	%r11, %r8, %r9, %r10;
	mov.u32 	%r12, %ctaid.y;
	mov.u32 	%r13, %ntid.y;
	mov.u32 	%r14, %tid.y;
	mad.lo.s32 	%r15, %r12, %r13, %r14;
	setp.lt.s32 	%p1, %r11, 1;
	add.s32 	%r16, %r4, -1;
	setp.ge.s32 	%p2, %r11, %r16;
	or.pred  	%p3, %p1, %p2;
	setp.eq.s32 	%p4, %r15, 0;
	or.pred  	%p5, %p4, %p3;
	add.s32 	%r17, %r6, -1;
	setp.ge.s32 	%p6, %r15, %r17;
	or.pred  	%p7, %p5, %p6;
	@%p7 bra 	$L__BB6_2;
	cvta.to.global.u64 	%rd4, %rd1;
	cvta.to.global.u64 	%rd5, %rd2;
	cvta.to.global.u64 	%rd6, %rd3;
	add.s32 	%r18, %r15, -1;
	mul.lo.s32 	%r19, %r3, %r18;
	cvt.s64.s32 	%rd7, %r19;
	cvt.u64.u32 	%rd8, %r11;
	add.s64 	%rd9, %rd7, %rd8;
	add.s64 	%rd10, %rd4, %rd9;
	ld.global.u8 	%r20, [%rd10+-1];
	ld.global.u8 	%r21, [%rd10+1];
	mul.lo.s32 	%r22, %r3, %r15;
	cvt.s64.s32 	%rd11, %r22;
	add.s64 	%rd12, %rd11, %rd8;
	add.s64 	%rd13, %rd4, %rd12;
	ld.global.u8 	%rs1, [%rd13+-1];
	ld.global.u8 	%rs2, [%rd13+1];
	mul.wide.u16 	%r23, %rs2, 2;
	add.s32 	%r24, %r22, %r3;
	cvt.s64.s32 	%rd14, %r24;
	add.s64 	%rd15, %rd14, %rd8;
	add.s64 	%rd16, %rd4, %rd15;
	ld.global.u8 	%r25, [%rd16+-1];
	ld.global.u8 	%r26, [%rd16+1];
	mul.wide.u16 	%r27, %rs1, 2;
	add.s32 	%r28, %r27, %r20;
	add.s32 	%r29, %r23, %r21;
	add.s32 	%r30, %r28, %r25;
	sub.s32 	%r31, %r29, %r30;
	add.s32 	%r32, %r31, %r26;
	add.s32 	%r33, %r19, %r11;
	cvt.s64.s32 	%rd17, %r33;
	add.s64 	%rd18, %rd4, %rd17;
	ld.global.u8 	%rs3, [%rd18];
	mul.wide.u16 	%r34, %rs3, 2;
	add.s32 	%r35, %r21, %r20;
	add.s32 	%r36, %r34, %r35;
	sub.s32 	%r37, %r25, %r36;
	add.s32 	%r38, %r24, %r11;
	cvt.s64.s32 	%rd19, %r38;
	add.s64 	%rd20, %rd4, %rd19;
	ld.global.u8 	%rs4, [%rd20];
	mul.wide.u16 	%r39, %rs4, 2;
	add.s32 	%r40, %r37, %r39;
	add.s32 	%r41, %r40, %r26;
	abs.s32 	%r42, %r32;
	min.u32 	%r43, %r42, 255;
	add.s32 	%r44, %r33, %r3;
	cvt.s64.s32 	%rd21, %r44;
	add.s64 	%rd22, %rd5, %rd21;
	st.global.u8 	[%rd22], %r43;
	abs.s32 	%r45, %r41;
	min.u32 	%r46, %r45, 255;
	add.s64 	%rd23, %rd6, %rd21;
	st.global.u8 	[%rd23], %r46;
$L__BB6_2:
	ret;

}
	// .globl	_ZN7neurova4cuda7imgproc16canny_nms_kernelEPKfS3_Phiiff
.visible .entry _ZN7neurova4cuda7imgproc16canny_nms_kernelEPKfS3_Phiiff(
	.param .u64 .ptr .align 1 _ZN7neurova4cuda7imgproc16canny_nms_kernelEPKfS3_Phiiff_param_0,
	.param .u64 .ptr .align 1 _ZN7neurova4cuda7imgproc16canny_nms_kernelEPKfS3_Phiiff_param_1,
	.param .u64 .ptr .align 1 _ZN7neurova4cuda7imgproc16canny_nms_kernelEPKfS3_Phiiff_param_2,
	.param .u32 _ZN7neurova4cuda7imgproc16canny_nms_kernelEPKfS3_Phiiff_param_3,
	.param .u32 _ZN7neurova4cuda7imgproc16canny_nms_kernelEPKfS3_Phiiff_param_4,
	.param .f32 _ZN7neurova4cuda7imgproc16canny_nms_kernelEPKfS3_Phiiff_param_5,
	.param .f32 _ZN7neurova4cuda7imgproc16canny_nms_kernelEPKfS3_Phiiff_param_6
)
{
	.reg .pred 	%p<19>;
	.reg .b16 	%rs<3>;
	.reg .b32 	%r<37>;
	.reg .b32 	%f<13>;
	.reg .b64 	%rd<28>;

	ld.param.u64 	%rd5, [_ZN7neurova4cuda7imgproc16canny_nms_kernelEPKfS3_Phiiff_param_0];
	ld.param.u64 	%rd4, [_ZN7neurova4cuda7imgproc16canny_nms_kernelEPKfS3_Phiiff_param_1];
	ld.param.u64 	%rd6, [_ZN7neurova4cuda7imgproc16canny_nms_kernelEPKfS3_Phiiff_param_2];
	ld.param.u32 	%r13, [_ZN7neurova4cuda7imgproc16canny_nms_kernelEPKfS3_Phiiff_param_3];
	ld.param.u32 	%r14, [_ZN7neurova4cuda7imgproc16canny_nms_kernelEPKfS3_Phiiff_param_4];
	ld.param.f32 	%f8, [_ZN7neurova4cuda7imgproc16canny_nms_kernelEPKfS3_Phiiff_param_5];
	ld.param.f32 	%f9, [_ZN7neurova4cuda7imgproc16canny_nms_kernelEPKfS3_Phiiff_param_6];
	cvta.to.global.u64 	%rd1, %rd6;
	cvta.to.global.u64 	%rd2, %rd5;
	mov.u32 	%r16, %ctaid.x;
	mov.u32 	%r17, %ntid.x;
	mov.u32 	%r18, %tid.x;
	mad.lo.s32 	%r36, %r16, %r17, %r18;
	mov.u32 	%r20, %ctaid.y;
	mov.u32 	%r21, %ntid.y;
	mov.u32 	%r22, %tid.y;
	mad.lo.s32 	%r23, %r20, %r21, %r22;
	setp.lt.s32 	%p1, %r36, 1;
	add.s32 	%r24, %r13, -1;
	setp.ge.s32 	%p2, %r36, %r24;
	or.pred  	%p3, %p1, %p2;
	setp.eq.s32 	%p4, %r23, 0;
	or.pred  	%p5, %p4, %p3;
	add.s32 	%r25, %r14, -1;
	setp.ge.s32 	%p6, %r23, %r25;
	or.pred  	%p7, %p5, %p6;
	@%p7 bra 	$L__BB7_11;
	cvta.to.global.u64 	%rd7, %rd4;
	mul.lo.s32 	%r3, %r13, %r23;
	add.s32 	%r4, %r3, %r36;
	mul.wide.s32 	%rd8, %r4, 4;
	add.s64 	%rd3, %rd2, %rd8;
	ld.global.f32 	%f1, [%rd3];
	add.s64 	%rd9, %rd7, %rd8;
	ld.global.f32 	%f2, [%rd9];
	setp.geu.f32 	%p8, %f2, 0f41B40000;
	setp.ltu.f32 	%p9, %f2, 0f431D8000;
	and.pred  	%p10, %p8, %p9;
	@%p10 bra 	$L__BB7_3;
	ld.global.f32 	%f12, [%rd3+-4];
	mov.b32 	%r36, 1;
	mov.u32 	%r35, %r4;
	bra.uni 	$L__BB7_8;
$L__BB7_3:
	setp.geu.f32 	%p11, %f2, 0f42870000;
	@%p11 bra 	$L__BB7_5;
	sub.s32 	%r31, %r3, %r13;
	cvt.s64.s32 	%rd17, %r31;
	cvt.u64.u32 	%rd18, %r36;
	add.s64 	%rd19, %rd18, %rd17;
	shl.b64 	%rd20, %rd19, 2;
	add.s64 	%rd21, %rd2, %rd20;
	ld.global.f32 	%f12, [%rd21+4];
	shl.b32 	%r32, %r13, 1;
	add.s32 	%r35, %r31, %r32;
	add.s32 	%r36, %r36, -1;
	bra.uni 	$L__BB7_8;
$L__BB7_5:
	setp.geu.f32 	%p12, %f2, 0f42E10000;
	@%p12 bra 	$L__BB7_7;
	sub.s32 	%r28, %r3, %r13;
	add.s32 	%r29, %r28, %r36;
	mul.wide.s32 	%rd15, %r29, 4;
	add.s64 	%rd16, %rd2, %rd15;
	ld.global.f32 	%f12, [%rd16];
	shl.b32 	%r30, %r13, 1;
	add.s32 	%r35, %r28, %r30;
	bra.uni 	$L__BB7_8;
$L__BB7_7:
	sub.s32 	%r26, %r3, %r13;
	cvt.s64.s32 	%rd10, %r26;
	cvt.u64.u32 	%rd11, %r36;
	add.s64 	%rd12, %rd11, %rd10;
	shl.b64 	%rd13, %rd12, 2;
	add.s64 	%rd14, %rd2, %rd13;
	ld.global.f32 	%f12, [%rd14+-4];
	shl.b32 	%r27, %r13, 1;
	add.s32 	%r35, %r26, %r27;
	add.s32 	%r36, %r36, 1;
$L__BB7_8:
	add.s32 	%r34, %r36, %r35;
	mul.wide.s32 	%rd22, %r34, 4;
	add.s64 	%rd23, %rd2, %rd22;
	ld.global.f32 	%f10, [%rd23];
	setp.ltu.f32 	%p13, %f1, %f12;
	setp.ltu.f32 	%p14, %f1, %f10;
	or.pred  	%p15, %p13, %p14;
	setp.leu.f32 	%p16, %f1, %f8;
	or.pred  	%p17, %p16, %p15;
	@%p17 bra 	$L__BB7_10;
	cvt.s64.s32 	%rd26, %r4;
	setp.gt.f32 	%p18, %f1, %f9;
	selp.b16 	%rs2, -1, -128, %p18;
	add.s64 	%rd27, %rd1, %rd26;
	st.global.u8 	[%rd27], %rs2;
	bra.uni 	$L__BB7_11;
$L__BB7_10:
	cvt.s64.s32 	%rd24, %r4;
	add.s64 	%rd25, %rd1, %rd24;
	mov.b16 	%rs1, 0;
	st.global.u8 	[%rd25], %rs1;
$L__BB7_11:
	ret;

}
	// .globl	_ZN7neurova4cuda7imgproc13dilate_kernelEPKhPhiiii
.visible .entry _ZN7neurova4cuda7imgproc13dilate_kernelEPKhPhiiii(
	.param .u64 .ptr .align 1 _ZN7neurova4cuda7imgproc13dilate_kernelEPKhPhiiii_param_0,
	.param .u64 .ptr .align 1 _ZN7neurova4cuda7imgproc13dilate_kernelEPKhPhiiii_param_1,
	.param .u32 _ZN7neurova4cuda7imgproc13dilate_kernelEPKhPhiiii_param_2,
	.param .u32 _ZN7neurova4cuda7imgproc13dilate_kernelEPKhPhiiii_param_3,
	.param .u32 _ZN7neurova4cuda7imgproc13dilate_kernelEPKhPhiiii_param_4,
	.param .u32 _ZN7neurova4cuda7imgproc13dilate_kernelEPKhPhiiii_param_5
)
{
	.reg .pred 	%p<15>;
	.reg .b16 	%rs<92>;
	.reg .b32 	%r<182>;
	.reg .b64 	%rd<69>;

	ld.param.u64 	%rd3, [_ZN7neurova4cuda7imgproc13dilate_kernelEPKhPhiiii_param_0];
	ld.param.u64 	%rd2, [_ZN7neurova4cuda7imgproc13dilate_kernelEPKhPhiiii_param_1];
	ld.param.u32 	%r33, [_ZN7neurova4cuda7imgproc13dilate_kernelEPKhPhiiii_param_2];
	ld.param.u32 	%r37, [_ZN7neurova4cuda7imgproc13dilate_kernelEPKhPhiiii_param_3];
	ld.param.u32 	%r35, [_ZN7neurova4cuda7imgproc13dilate_kernelEPKhPhiiii_param_4];
	ld.param.u32 	%r36, [_ZN7neurova4cuda7imgproc13dilate_kernelEPKhPhiiii_param_5];
	cvta.to.global.u64 	%rd1, %rd3;
	mov.u32 	%r38, %ctaid.x;
	mov.u32 	%r39, %ntid.x;
	mov.u32 	%r40, %tid.x;
	mad.lo.s32 	%r1, %r38, %r39, %r40;
	mov.u32 	%r41, %ctaid.y;
	mov.u32 	%r42, %ntid.y;
	mov.u32 	%r43, %tid.y;
	mad.lo.s32 	%r44, %r41, %r42, %r43;
	setp.ge.s32 	%p1, %r1, %r33;
	setp.ge.s32 	%p2, %r44, %r37;
	or.pred  	%p3, %p1, %p2;
	@%p3 bra 	$L__BB8_19;
	shr.u32 	%r45, %r36, 31;
	add.s32 	%r46, %r36, %r45;
	shr.s32 	%r3, %r46, 1;
	neg.s32 	%r4, %r3;
	setp.lt.s32 	%p4, %r36, -1;
	mov.b16 	%rs90, 0;
	@%p4 bra 	$L__BB8_18;
	add.s32 	%r5, %r33, -1;
	add.s32 	%r6, %r37, -1;
	abs.s32 	%r7, %r3;
	add.s32 	%r8, %r3, %r7;
	add.s32 	%r47, %r8, 1;
	and.b32  	%r9, %r47, 15;
	add.s32 	%r10, %r9, -1;
	and.b32  	%r11, %r47, 7;
	add.s32 	%r12, %r11, -1;
	and.b32  	%r13, %r47, 3;
	sub.s32 	%r14, 7, %r3;
	and.b32  	%r48, %r47, -16;
	neg.s32 	%r15, %r48;
	sub.s32 	%r16, %r1, %r3;
	mov.b16 	%rs90, 0;
	mov.u32 	%r175, %r4;
$L__BB8_3:
	mov.u32 	%r17, %r175;
	setp.lt.u32 	%p5, %r8, 15;
	add.s32 	%r49, %r17, %r44;
	max.s32 	%r50, %r49, 0;
	min.s32 	%r51, %r50, %r6;
	mul.lo.s32 	%r18, %r51, %r35;
	mov.u32 	%r180, %r4;
	@%p5 bra 	$L__BB8_7;
	mov.u32 	%r176, %r16;
	mov.u32 	%r177, %r15;
	mov.u32 	%r178, %r14;
$L__BB8_5:
	.pragma "nounroll";
	max.s32 	%r52, %r176, 0;
	min.s32 	%r53, %r52, %r5;
	add.s32 	%r54, %r53, %r18;
	cvt.s64.s32 	%rd4, %r54;
	add.s64 	%rd5, %rd1, %rd4;
	ld.global.u8 	%rs20, [%rd5];
	and.b16  	%rs21, %rs90, 255;
	max.u16 	%rs22, %rs21, %rs20;
	add.s32 	%r55, %r176, 1;
	max.s32 	%r56, %r55, 0;
	min.s32 	%r57, %r56, %r5;
	add.s32 	%r58, %r57, %r18;
	cvt.s64.s32 	%rd6, %r58;
	add.s64 	%rd7, %rd1, %rd6;
	ld.global.u8 	%rs23, [%rd7];
	max.u16 	%rs24, %rs22, %rs23;
	add.s32 	%r59, %r176, 2;
	max.s32 	%r60, %r59, 0;
	min.s32 	%r61, %r60, %r5;
	add.s32 	%r62, %r61, %r18;
	cvt.s64.s32 	%rd8, %r62;
	add.s64 	%rd9, %rd1, %rd8;
	ld.global.u8 	%rs25, [%rd9];
	max.u16 	%rs26, %rs24, %rs25;
	add.s32 	%r63, %r176, 3;
	max.s32 	%r64, %r63, 0;
	min.s32 	%r65, %r64, %r5;
	add.s32 	%r66, %r65, %r18;
	cvt.s64.s32 	%rd10, %r66;
	add.s64 	%rd11, %rd1, %rd10;
	ld.global.u8 	%rs27, [%rd11];
	max.u16 	%rs28, %rs26, %rs27;
	add.s32 	%r67, %r176, 4;
	max.s32 	%r68, %r67, 0;
	min.s32 	%r69, %r68, %r5;
	add.s32 	%r70, %r69, %r18;
	cvt.s64.s32 	%rd12, %r70;
	add.s64 	%rd13, %rd1, %rd12;
	ld.global.u8 	%rs29, [%rd13];
	max.u16 	%rs30, %rs28, %rs29;
	add.s32 	%r71, %r176, 5;
	max.s32 	%r72, %r71, 0;
	min.s32 	%r73, %r72, %r5;
	add.s32 	%r74, %r73, %r18;
	cvt.s64.s32 	%rd14, %r74;
	add.s64 	%rd15, %rd1, %rd14;
	ld.global.u8 	%rs31, [%rd15];
	max.u16 	%rs32, %rs30, %rs31;
	add.s32 	%r75, %r176, 6;
	max.s32 	%r76, %r75, 0;
	min.s32 	%r77, %r76, %r5;
	add.s32 	%r78, %r77, %r18;
	cvt.s64.s32 	%rd16, %r78;
	add.s64 	%rd17, %rd1, %rd16;
	ld.global.u8 	%rs33, [%rd17];
	max.u16 	%rs34, %rs32, %rs33;
	add.s32 	%r79, %r176, 7;
	max.s32 	%r80, %r79, 0;
	min.s32 	%r81, %r80, %r5;
	add.s32 	%r82, %r81, %r18;
	cvt.s64.s32 	%rd18, %r82;
	add.s64 	%rd19, %rd1, %rd18;
	ld.global.u8 	%rs35, [%rd19];
	max.u16 	%rs36, %rs34, %rs35;
	add.s32 	%r83, %r176, 8;
	max.s32 	%r84, %r83, 0;
	min.s32 	%r85, %r84, %r5;
	add.s32 	%r86, %r85, %r18;
	cvt.s64.s32 	%rd20, %r86;
	add.s64 	%rd21, %rd1, %rd20;
	ld.global.u8 	%rs37, [%rd21];
	max.u16 	%rs38, %rs36, %rs37;
	add.s32 	%r87, %r176, 9;
	max.s32 	%r88, %r87, 0;
	min.s32 	%r89, %r88, %r5;
	add.s32 	%r90, %r89, %r18;
	cvt.s64.s32 	%rd22, %r90;
	add.s64 	%rd23, %rd1, %rd22;
	ld.global.u8 	%rs39, [%rd23];
	max.u16 	%rs40, %rs38, %rs39;
	add.s32 	%r91, %r176, 10;
	max.s32 	%r92, %r91, 0;
	min.s32 	%r93, %r92, %r5;
	add.s32 	%r94, %r93, %r18;
	cvt.s64.s32 	%rd24, %r94;
	add.s64 	%rd25, %rd1, %rd24;
	ld.global.u8 	%rs41, [%rd25];
	max.u16 	%rs42, %rs40, %rs41;
	add.s32 	%r95, %r176, 11;
	max.s32 	%r96, %r95, 0;
	min.s32 	%r97, %r96, %r5;
	add.s32 	%r98, %r97, %r18;
	cvt.s64.s32 	%rd26, %r98;
	add.s64 	%rd27, %rd1, %rd26;
	ld.global.u8 	%rs43, [%rd27];
	max.u16 	%rs44, %rs42, %rs43;
	add.s32 	%r99, %r176, 12;
	max.s32 	%r100, %r99, 0;
	min.s32 	%r101, %r100, %r5;
	add.s32 	%r102, %r101, %r18;
	cvt.s64.s32 	%rd28, %r102;
	add.s64 	%rd29, %rd1, %rd28;
	ld.global.u8 	%rs45, [%rd29];
	max.u16 	%rs46, %rs44, %rs45;
	add.s32 	%r103, %r176, 13;
	max.s32 	%r104, %r103, 0;
	min.s32 	%r105, %r104, %r5;
	add.s32 	%r106, %r105, %r18;
	cvt.s64.s32 	%rd30, %r106;
	add.s64 	%rd31, %rd1, %rd30;
	ld.global.u8 	%rs47, [%rd31];
	max.u16 	%rs48, %rs46, %rs47;
	add.s32 	%r107, %r176, 14;
	max.s32 	%r108, %r107, 0;
	min.s32 	%r109, %r108, %r5;
	add.s32 	%r110, %r109, %r18;
	cvt.s64.s32 	%rd32, %r110;
	add.s64 	%rd33, %rd1, %rd32;
	ld.global.u8 	%rs49, [%rd33];
	max.u16 	%rs50, %rs48, %rs49;
	add.s32 	%r111, %r176, 15;
	max.s32 	%r112, %r111, 0;
	min.s32 	%r113, %r112, %r5;
	add.s32 	%r114, %r113, %r18;
	cvt.s64.s32 	%rd34, %r114;
	add.s64 	%rd35, %rd1, %rd34;
	ld.global.u8 	%rs51, [%rd35];
	max.u16 	%rs90, %rs50, %rs51;
	add.s32 	%r178, %r178, 16;
	add.s32 	%r177, %r177, 16;
	add.s32 	%r176, %r176, 16;
	setp.ne.s32 	%p6, %r177, 0;
	@%p6 bra 	$L__BB8_5;
	add.s32 	%r180, %r178, -7;
$L__BB8_7:
	setp.eq.s32 	%p7, %r9, 0;
	@%p7 bra 	$L__BB8_17;
	setp.lt.u32 	%p8, %r10, 7;
	@%p8 bra 	$L__BB8_10;
	add.s32 	%r115, %r180, %r1;
	max.s32 	%r116, %r115, 0;
	min.s32 	%r117, %r116, %r5;
	add.s32 	%r118, %r117, %r18;
	cvt.s64.s32 	%rd36, %r118;
	add.s64 	%rd37, %rd1, %rd36;
	ld.global.u8 	%rs53, [%rd37];
	and.b16  	%rs54, %rs90, 255;
	max.u16 	%rs55, %rs54, %rs53;
	add.s32 	%r119, %r115, 1;
	max.s32 	%r120, %r119, 0;
	min.s32 	%r121, %r120, %r5;
	add.s32 	%r122, %r121, %r18;
	cvt.s64.s32 	%rd38, %r122;
	add.s64 	%rd39, %rd1, %rd38;
	ld.global.u8 	%rs56, [%rd39];
	max.u16 	%rs57, %rs55, %rs56;
	add.s32 	%r123, %r115, 2;
	max.s32 	%r124, %r123, 0;
	min.s32 	%r125, %r124, %r5;
	add.s32 	%r126, %r125, %r18;
	cvt.s64.s32 	%rd40, %r126;
	add.s64 	%rd41, %rd1, %rd40;
	ld.global.u8 	%rs58, [%rd41];
	max.u16 	%rs59, %rs57, %rs58;
	add.s32 	%r127, %r115, 3;
	max.s32 	%r128, %r127, 0;
	min.s32 	%r129, %r128, %r5;
	add.s32 	%r130, %r129, %r18;
	cvt.s64.s32 	%rd42, %r130;
	add.s64 	%rd43, %rd1, %rd42;
	ld.global.u8 	%rs60, [%rd43];
	max.u16 	%rs61, %rs59, %rs60;
	add.s32 	%r131, %r115, 4;
	max.s32 	%r132, %r131, 0;
	min.s32 	%r133, %r132, %r5;
	add.s32 	%r134, %r133, %r18;
	cvt.s64.s32 	%rd44, %r134;
	add.s64 	%rd45, %rd1, %rd44;
	ld.global.u8 	%rs62, [%rd45];
	max.u16 	%rs63, %rs61, %rs62;
	add.s32 	%r135, %r115, 5;
	max.s32 	%r136, %r135, 0;
	min.s32 	%r137, %r136, %r5;
	add.s32 	%r138, %r137, %r18;
	cvt.s64.s32 	%rd46, %r138;
	add.s64 	%rd47, %rd1, %rd46;
	ld.global.u8 	%rs64, [%rd47];
	max.u16 	%rs65, %rs63, %rs64;
	add.s32 	%r139, %r115, 6;
	max.s32 	%r140, %r139, 0;
	min.s32 	%r141, %r140, %r5;
	add.s32 	%r142, %r141, %r18;
	cvt.s64.s32 	%rd48, %r142;
	add.s64 	%rd49, %rd1, %rd48;
	ld.global.u8 	%rs66, [%rd49];
	max.u16 	%rs67, %rs65, %rs66;
	add.s32 	%r143, %r115, 7;
	max.s32 	%r144, %r143, 0;
	min.s32 	%r145, %r144, %r5;
	add.s32 	%r146, %r145, %r18;
	cvt.s64.s32 	%rd50, %r146;
	add.s64 	%rd51, %rd1, %rd50;
	ld.global.u8 	%rs68, [%rd51];
	max.u16 	%rs90, %rs67, %rs68;
	add.s32 	%r180, %r180, 8;
$L__BB8_10:
	setp.eq.s32 	%p9, %r11, 0;
	@%p9 bra 	$L__BB8_17;
	setp.lt.u32 	%p10, %r12, 3;
	@%p10 bra 	$L__BB8_13;
	add.s32 	%r147, %r180, %r1;
	max.s32 	%r148, %r147, 0;
	min.s32 	%r149, %r148, %r5;
	add.s32 	%r150, %r149, %r18;
	cvt.s64.s32 	%rd52, %r150;
	add.s64 	%rd53, %rd1, %rd52;
	ld.global.u8 	%rs70, [%rd53];
	and.b16  	%rs71, %rs90, 255;
	max.u16 	%rs72, %rs71, %rs70;
	add.s32 	%r151, %r147, 1;
	max.s32 	%r152, %r151, 0;
	min.s32 	%r153, %r152, %r5;
	add.s32 	%r154, %r153, %r18;
	cvt.s64.s32 	%rd54, %r154;
	add.s64 	%rd55, %rd1, %rd54;
	ld.global.u8 	%rs73, [%rd55];
	max.u16 	%rs74, %rs72, %rs73;
	add.s32 	%r155, %r147, 2;
	max.s32 	%r156, %r155, 0;
	min.s32 	%r157, %r156, %r5;
	add.s32 	%r158, %r157, %r18;
	cvt.s64.s32 	%rd56, %r158;
	add.s64 	%rd57, %rd1, %rd56;
	ld.global.u8 	%rs75, [%rd57];
	max.u16 	%rs76, %rs74, %rs75;
	add.s32 	%r159, %r147, 3;
	max.s32 	%r160, %r159, 0;
	min.s32 	%r161, %r160, %r5;
	add.s32 	%r162, %r161, %r18;
	cvt.s64.s32 	%rd58, %r162;
	add.s64 	%rd59, %rd1, %rd58;
	ld.global.u8 	%rs77, [%rd59];
	max.u16 	%rs90, %rs76, %rs77;
	add.s32 	%r180, %r180, 4;
$L__BB8_13:
	setp.eq.s32 	%p11, %r13, 0;
	@%p11 bra 	$L__BB8_17;
	setp.eq.s32 	%p12, %r13, 1;
	add.s32 	%r31, %r180, %r1;
	max.s32 	%r163, %r31, 0;
	min.s32 	%r164, %r163, %r5;
	add.s32 	%r165, %r164, %r18;
	cvt.s64.s32 	%rd60, %r165;
	add.s64 	%rd61, %rd1, %rd60;
	ld.global.u8 	%rs78, [%rd61];
	and.b16  	%rs79, %rs90, 255;
	max.u16 	%rs90, %rs79, %rs78;
	@%p12 bra 	$L__BB8_17;
	setp.eq.s32 	%p13, %r13, 2;
	add.s32 	%r166, %r31, 1;
	max.s32 	%r167, %r166, 0;
	min.s32 	%r168, %r167, %r5;
	add.s32 	%r169, %r168, %r18;
	cvt.s64.s32 	%rd62, %r169;
	add.s64 	%rd63, %rd1, %rd62;
	ld.global.u8 	%rs80, [%rd63];
	max.u16 	%rs90, %rs90, %rs80;
	@%p13 bra 	$L__BB8_17;
	add.s32 	%r170, %r31, 2;
	max.s32 	%r171, %r170, 0;
	min.s32 	%r172, %r171, %r5;
	add.s32 	%r173, %r172, %r18;
	cvt.s64.s32 	%rd64, %r173;
	add.s64 	%rd65, %rd1, %rd64;
	ld.global.u8 	%rs81, [%rd65];
	max.u16 	%rs90, %rs90, %rs81;
$L__BB8_17:
	add.s32 	%r175, %r17, 1;
	setp.ne.s32 	%p14, %r17, %r7;
	@%p14 bra 	$L__BB8_3;
$L__BB8_18:
	mad.lo.s32 	%r174, %r35, %r44, %r1;
	cvt.s64.s32 	%rd66, %r174;
	cvta.to.global.u64 	%rd67, %rd2;
	add.s64 	%rd68, %rd67, %rd66;
	st.global.u8 	[%rd68], %rs90;
$L__BB8_19:
	ret;

}
	// .globl	_ZN7neurova4cuda7imgproc12erode_kernelEPKhPhiiii
.visible .entry _ZN7neurova4cuda7imgproc12erode_kernelEPKhPhiiii(
	.param .u64 .ptr .align 1 _ZN7neurova4cuda7imgproc12erode_kernelEPKhPhiiii_param_0,
	.param .u64 .ptr .align 1 _ZN7neurova4cuda7imgproc12erode_kernelEPKhPhiiii_param_1,
	.param .u32 _ZN7neurova4cuda7imgproc12erode_kernelEPKhPhiiii_param_2,
	.param .u32 _ZN7neurova4cuda7imgproc12erode_kernelEPKhPhiiii_param_3,
	.param .u32 _ZN7neurova4cuda7imgproc12erode_kernelEPKhPhiiii_param_4,
	.param .u32 _ZN7neurova4cuda7imgproc12erode_kernelEPKhPhiiii_param_5
)
{
	.reg .pred 	%p<15>;
	.reg .b16 	%rs<92>;
	.reg .b32 	%r<182>;
	.reg .b64 	%rd<69>;

	ld.param.u64 	%rd3, [_ZN7neurova4cuda7imgproc12erode_kernelEPKhPhiiii_param_0];
	ld.param.u64 	%rd2, [_ZN7neurova4cuda7imgproc12erode_kernelEPKhPhiiii_param_1];
	ld.param.u32 	%r33, [_ZN7neurova4cuda7imgproc12erode_kernelEPKhPhiiii_param_2];
	ld.param.u32 	%r37, [_ZN7neurova4cuda7imgproc12erode_kernelEPKhPhiiii_param_3];
	ld.param.u32 	%r35, [_ZN7neurova4cuda7imgproc12erode_kernelEPKhPhiiii_param_4];
	ld.param.u32 	%r36, [_ZN7neurova4cuda7imgproc12erode_kernelEPKhPhiiii_param_5];
	cvta.to.global.u64 	%rd1, %rd3;
	mov.u32 	%r38, %ctaid.x;
	mov.u32 	%r39, %ntid.x;
	mov.u32 	%r40, %tid.x;
	mad.lo.s32 	%r1, %r38, %r39, %r40;
	mov.u32 	%r41, %ctaid.y;
	mov.u32 	%r42, %ntid.y;
	mov.u32 	%r43, %tid.y;
	mad.lo.s32 	%r44, %r41, %r42, %r43;
	setp.ge.s32 	%p1, %r1, %r33;
	setp.ge.s32 	%p2, %r44, %r37;
	or.pred  	%p3, %p1, %p2;
	@%p3 bra 	$L__BB9_19;
	shr.u32 	%r45, %r36, 31;
	add.s32 	%r46, %r36, %r45;
	shr.s32 	%r3, %r46, 1;
	neg.s32 	%r4, %r3;
	setp.lt.s32 	%p4, %r36, -1;
	mov.b16 	%rs90, 255;
	@%p4 bra 	$L__BB9_18;
	add.s32 	%r5, %r33, -1;
	add.s32 	%r6, %r37, -1;
	abs.s32 	%r7, %r3;
	add.s32 	%r8, %r3, %r7;
	add.s32 	%r47, %r8, 1;
	and.b32  	%r9, %r47, 15;
	add.s32 	%r10, %r9, -1;
	and.b32  	%r11, %r47, 7;
	add.s32 	%r12, %r11, -1;
	and.b32  	%r13, %r47, 3;
	sub.s32 	%r14, 7, %r3;
	and.b32  	%r48, %r47, -16;
	neg.s32 	%r15, %r48;
	sub.s32 	%r16, %r1, %r3;
	mov.b16 	%rs90, 255;
	mov.u32 	%r175, %r4;
$L__BB9_3:
	mov.u32 	%r17, %r175;
	setp.lt.u32 	%p5, %r8, 15;
	add.s32 	%r49, %r17, %r44;
	max.s32 	%r50, %r49, 0;
	min.s32 	%r51, %r50, %r6;
	mul.lo.s32 	%r18, %r51, %r35;
	mov.u32 	%r180, %r4;
	@%p5 bra 	$L__BB9_7;
	mov.u32 	%r176, %r16;
	mov.u32 	%r177, %r15;
	mov.u32 	%r178, %r14;
$L__BB9_5:
	.pragma "nounroll";
	max.s32 	%r52, %r176, 0;
	min.s32 	%r53, %r52, %r5;
	add.s32 	%r54, %r53, %r18;
	cvt.s64.s32 	%rd4, %r54;
	add.s64 	%rd5, %rd1, %rd4;
	ld.global.u8 	%rs20, [%rd5];
	and.b16  	%rs21, %rs90, 255;
	min.u16 	%rs22, %rs21, %rs20;
	add.s32 	%r55, %r176, 1;
	max.s32 	%r56, %r55, 0;
	min.s32 	%r57, %r56, %r5;
	add.s32 	%r58, %r57, %r18;
	cvt.s64.s32 	%rd6, %r58;
	add.s64 	%rd7, %rd1, %rd6;
	ld.global.u8 	%rs23, [%rd7];
	min.u16 	%rs24, %rs22, %rs23;
	add.s32 	%r59, %r176, 2;
	max.s32 	%r60, %r59, 0;
	min.s32 	%r61, %r60, %r5;
	add.s32 	%r62, %r61, %r18;
	cvt.s64.s32 	%rd8, %r62;
	add.s64 	%rd9, %rd1, %rd8;
	ld.global.u8 	%rs25, [%rd9];
	min.u16 	%rs26, %rs24, %rs25;
	add.s32 	%r63, %r176, 3;
	max.s32 	%r64, %r63, 0;
	min.s32 	%r65, %r64, %r5;
	add.s32 	%r66, %r65, %r18;
	cvt.s64.s32 	%rd10, %r66;
	add.s64 	%rd11, %rd1, %rd10;
	ld.global.u8 	%rs27, [%rd11];
	min.u16 	%rs28, %rs26, %rs27;
	add.s32 	%r67, %r176, 4;
	max.s32 	%r68, %r67, 0;
	min.s32 	%r69, %r68, %r5;
	add.s32 	%r70, %r69, %r18;
	cvt.s64.s32 	%rd12, %r70;
	add.s64 	%rd13, %rd1, %rd12;
	ld.global.u8 	%rs29, [%rd13];
	min.u16 	%rs30, %rs28, %rs29;
	add.s32 	%r71, %r176, 5;
	max.s32 	%r72, %r71, 0;
	min.s32 	%r73, %r72, %r5;
	add.s32 	%r74, %r73, %r18;
	cvt.s64.s32 	%rd14, %r74;
	add.s64 	%rd15, %rd1, %rd14;
	ld.global.u8 	%rs31, [%rd15];
	min.u16 	%rs32, %rs30, %rs31;
	add.s32 	%r75, %r176, 6;
	max.s32 	%r76, %r75, 0;
	min.s32 	%r77, %r76, %r5;
	add.s32 	%r78, %r77, %r18;
	cvt.s64.s32 	%rd16, %r78;
	add.s64 	%rd17, %rd1, %rd16;
	ld.global.u8 	%rs33, [%rd17];
	min.u16 	%rs34, %rs32, %rs33;
	add.s32 	%r79, %r176, 7;
	max.s32 	%r80, %r79, 0;
	min.s32 	%r81, %r80, %r5;
	add.s32 	%r82, %r81, %r18;
	cvt.s64.s32 	%rd18, %r82;
	add.s64 	%rd19, %rd1, %rd18;
	ld.global.u8 	%rs35, [%rd19];
	min.u16 	%rs36, %rs34, %rs35;
	add.s32 	%r83, %r176, 8;
	max.s32 	%r84, %r83, 0;
	min.s32 	%r85, %r84, %r5;
	add.s32 	%r86, %r85, %r18;
	cvt.s64.s32 	%rd20, %r86;
	add.s64 	%rd21, %rd1, %rd20;
	ld.global.u8 	%rs37, [%rd21];
	min.u16 	%rs38, %rs36, %rs37;
	add.s32 	%r87, %r176, 9;
	max.s32 	%r88, %r87, 0;
	min.s32 	%r89, %r88, %r5;
	add.s32 	%r90, %r89, %r18;
	cvt.s64.s32 	%rd22, %r90;
	add.s64 	%rd23, %rd1, %rd22;
	ld.global.u8 	%rs39, [%rd23];
	min.u16 	%rs40, %rs38, %rs39;
	add.s32 	%r91, %r176, 10;
	max.s32 	%r92, %r91, 0;
	min.s32 	%r93, %r92, %r5;
	add.s32 	%r94, %r93, %r18;
	cvt.s64.s32 	%rd24, %r94;
	add.s64 	%rd25, %rd1, %rd24;
	ld.global.u8 	%rs41, [%rd25];
	min.u16 	%rs42, %rs40, %rs41;
	add.s32 	%r95, %r176, 11;
	max.s32 	%r96, %r95, 0;
	min.s32 	%r97, %r96, %r5;
	add.s32 	%r98, %r97, %r18;
	cvt.s64.s32 	%rd26, %r98;
	add.s64 	%rd27, %rd1, %rd26;
	ld.global.u8 	%rs43, [%rd27];
	min.u16 	%rs44, %rs42, %rs43;
	add.s32 	%r99, %r176, 12;
	max.s32 	%r100, %r99, 0;
	min.s32 	%r101, %r100, %r5;
	add.s32 	%r102, %r101, %r18;
	cvt.s64.s32 	%rd28, %r102;
	add.s64 	%rd29, %rd1, %rd28;
	ld.global.u8 	%rs45, [%rd29];
	min.u16 	%rs46, %rs44, %rs45;
	add.s32 	%r103, %r176, 13;
	max.s32 	%r104, %r103, 0;
	min.s32 	%r105, %r104, %r5;
	add.s32 	%r106, %r105, %r18;
	cvt.s64.s32 	%rd30, %r106;
	add.s64 	%rd31, %rd1, %rd30;
	ld.global.u8 	%rs47, [%rd31];
	min.u16 	%rs48, %rs46, %rs47;
	add.s32 	%r107, %r176, 14;
	max.s32 	%r108, %r107, 0;
	min.s32 	%r109, %r108, %r5;
	add.s32 	%r110, %r109, %r18;
	cvt.s64.s32 	%rd32, %r110;
	add.s64 	%rd33, %rd1, %rd32;
	ld.global.u8 	%rs49, [%rd33];
	min.u16 	%rs50, %rs48, %rs49;
	add.s32 	%r111, %r176, 15;
	max.s32 	%r112, %r111, 0;
	min.s32 	%r113, %r112, %r5;
	add.s32 	%r114, %r113, %r18;
	cvt.s64.s32 	%rd34, %r114;
	add.s64 	%rd35, %rd1, %rd34;
	ld.global.u8 	%rs51, [%rd35];
	min.u16 	%rs90, %rs50, %rs51;
	add.s32 	%r178, %r178, 16;
	add.s32 	%r177, %r177, 16;
	add.s32 	%r176, %r176, 16;
	setp.ne.s32 	%p6, %r177, 0;
	@%p6 bra 	$L__BB9_5;
	add.s32 	%r180, %r178, -7;
$L__BB9_7:
	setp.eq.s32 	%p7, %r9, 0;
	@%p7 bra 	$L__BB9_17;
	setp.lt.u32 	%p8, %r10, 7;
	@%p8 bra 	$L__BB9_10;
	add.s32 	%r115, %r180, %r1;
	max.s32 	%r116, %r115, 0;
	min.s32 	%r117, %r116, %r5;
	add.s32 	%r118, %r117, %r18;
	cvt.s64.s32 	%rd36, %r118;
	add.s64 	%rd37, %rd1, %rd36;
	ld.global.u8 	%rs53, [%rd37];
	and.b16  	%rs54, %rs90, 255;
	min.u16 	%rs55, %rs54, %rs53;
	add.s32 	%r119, %r115, 1;
	max.s32 	%r120, %r119, 0;
	min.s32 	%r121, %r120, %r5;
	add.s32 	%r122, %r121, %r18;
	cvt.s64.s32 	%rd38, %r122;
	add.s64 	%rd39, %rd1, %rd38;
	ld.global.u8 	%rs56, [%rd39];
	min.u16 	%rs57, %rs55, %rs56;
	add.s32 	%r123, %r115, 2;
	max.s32 	%r124, %r123, 0;
	min.s32 	%r125, %r124, %r5;
	add.s32 	%r126, %r125, %r18;
	cvt.s64.s32 	%rd40, %r126;
	add.s64 	%rd41, %rd1, %rd40;
	ld.global.u8 	%rs58, [%rd41];
	min.u16 	%rs59, %rs57, %rs58;
	add.s32 	%r127, %r115, 3;
	max.s32 	%r128, %r127, 0;
	min.s32 	%r129, %r128, %r5;
	add.s32 	%r130, %r129, %r18;
	cvt.s64.s32 	%rd42, %r130;
	add.s64 	%rd43, %rd1, %rd42;
	ld.global.u8 	%rs60, [%rd43];
	min.u16 	%rs61, %rs59, %rs60;
	add.s32 	%r131, %r115, 4;
	max.s32 	%r132, %r131, 0;
	min.s32 	%r133, %r132, %r5;
	add.s32 	%r134, %r133, %r18;
	cvt.s64.s32 	%rd44, %r134;
	add.s64 	%rd45, %rd1, %rd44;
	ld.global.u8 	%rs62, [%rd45];
	min.u16 	%rs63, %rs61, %rs62;
	add.s32 	%r135, %r115, 5;
	max.s32 	%r136, %r135, 0;
	min.s32 	%r137, %r136, %r5;
	add.s32 	%r138, %r137, %r18;
	cvt.s64.s32 	%rd46, %r138;
	add.s64 	%rd47, %rd1, %rd46;
	ld.global.u8 	%rs64, [%rd47];
	min.u16 	%rs65, %rs63, %rs64;
	add.s32 	%r139, %r115, 6;
	max.s32 	%r140, %r139, 0;
	min.s32 	%r141, %r140, %r5;
	add.s32 	%r142, %r141, %r18;
	cvt.s64.s32 	%rd48, %r142;
	add.s64 	%rd49, %rd1, %rd48;
	ld.global.u8 	%rs66, [%rd49];
	min.u16 	%rs67, %rs65, %rs66;
	add.s32 	%r143, %r115, 7;
	max.s32 	%r144, %r143, 0;
	min.s32 	%r145, %r144, %r5;
	add.s32 	%r146, %r145, %r18;
	cvt.s64.s32 	%rd50, %r146;
	add.s64 	%rd51, %rd1, %rd50;
	ld.global.u8 	%rs68, [%rd51];
	min.u16 	%rs90, %rs67, %rs68;
	add.s32 	%r180, %r180, 8;
$L__BB9_10:
	setp.eq.s32 	%p9, %r11, 0;
	@%p9 bra 	$L__BB9_17;
	setp.lt.u32 	%p10, %r12, 3;
	@%p10 bra 	$L__BB9_13;
	add.s32 	%r147, %r180, %r1;
	max.s32 	%r148, %r147, 0;
	min.s32 	%r149, %r148, %r5;
	add.s32 	%r150, %r149, %r18;
	cvt.s64.s32 	%rd52, %r150;
	add.s64 	%rd53, %rd1, %rd52;
	ld.global.u8 	%rs70, [%rd53];
	and.b16  	%rs71, %rs90, 255;
	min.u16 	%rs72, %rs71, %rs70;
	add.s32 	%r151, %r147, 1;
	max.s32 	%r152, %r151, 0;
	min.s32 	%r153, %r152, %r5;
	add.s32 	%r154, %r153, %r18;
	cvt.s64.s32 	%rd54, %r154;
	add.s64 	%rd55, %rd1, %rd54;
	ld.global.u8 	%rs73, [%rd55];
	min.u16 	%rs74, %rs72, %rs73;
	add.s32 	%r155, %r147, 2;
	max.s32 	%r156, %r155, 0;
	min.s32 	%r157, %r156, %r5;
	add.s32 	%r158, %r157, %r18;
	cvt.s64.s32 	%rd56, %r158;
	add.s64 	%rd57, %rd1, %rd56;
	ld.global.u8 	%rs75, [%rd57];
	min.u16 	%rs76, %rs74, %rs75;
	add.s32 	%r159, %r147, 3;
	max.s32 	%r160, %r159, 0;
	min.s32 	%r161, %r160, %r5;
	add.s32 	%r162, %r161, %r18;
	cvt.s64.s32 	%rd58, %r162;
	add.s64 	%rd59, %rd1, %rd58;
	ld.global.u8 	%rs77, [%rd59];
	min.u16 	%rs90, %rs76, %rs77;
	add.s32 	%r180, %r180, 4;
$L__BB9_13:
	setp.eq.s32 	%p11, %r13, 0;
	@%p11 bra 	$L__BB9_17;
	setp.eq.s32 	%p12, %r13, 1;
	add.s32 	%r31, %r180, %r1;
	max.s32 	%r163, %r31, 0;
	min.s32 	%r164, %r163, %r5;
	add.s32 	%r165, %r164, %r18;
	cvt.s64.s32 	%rd60, %r165;
	add.s64 	%rd61, %rd1, %rd60;
	ld.global.u8 	%rs78, [%rd61];
	and.b16  	%rs79, %rs90, 255;
	min.u16 	%rs90, %rs79, %rs78;
	@%p12 bra 	$L__BB9_17;
	setp.eq.s32 	%p13, %r13, 2;
	add.s32 	%r166, %r31, 1;
	max.s32 	%r167, %r166, 0;
	min.s32 	%r168, %r167, %r5;
	add.s32 	%r169, %r168, %r18;
	cvt.s64.s32 	%rd62, %r169;
	add.s64 	%rd63, %rd1, %rd62;
	ld.global.u8 	%rs80, [%rd63];
	min.u16 	%rs90, %rs90, %rs80;
	@%p13 bra 	$L__BB9_17;
	add.s32 	%r170, %r31, 2;
	max.s32 	%r171, %r170, 0;
	min.s32 	%r172, %r171, %r5;
	add.s32 	%r173, %r172, %r18;
	cvt.s64.s32 	%rd64, %r173;
	add.s64 	%rd65, %rd1, %rd64;
	ld.global.u8 	%rs81, [%rd65];
	min.u16 	%rs90, %rs90, %rs81;
$L__BB9_17:
	add.s32 	%r175, %r17, 1;
	setp.ne.s32 	%p14, %r17, %r7;
	@%p14 bra 	$L__BB9_3;
$L__BB9_18:
	mad.lo.s32 	%r174, %r35, %r44, %r1;
	cvt.s64.s32 	%rd66, %r174;
	cvta.to.global.u64 	%rd67, %rd2;
	add.s64 	%rd68, %rd67, %rd66;
	st.global.u8 	[%rd68], %rs90;
$L__BB9_19:
	ret;

}
	// .globl	_ZN7neurova4cuda7imgproc22resize_bilinear_kernelEPKhPhiiiiiii
.visible .entry _ZN7neurova4cuda7imgproc22resize_bilinear_kernelEPKhPhiiiiiii(
	.param .u64 .ptr .align 1 _ZN7neurova4cuda7imgproc22resize_bilinear_kernelEPKhPhiiiiiii_param_0,
	.param .u64 .ptr .align 1 _ZN7neurova4cuda7imgproc22resize_bilinear_kernelEPKhPhiiiiiii_param_1,
	.param .u32 _ZN7neurova4cuda7imgproc22resize_bilinear_kernelEPKhPhiiiiiii_param_2,
	.param .u32 _ZN7neurova4cuda7imgproc22resize_bilinear_kernelEPKhPhiiiiiii_param_3,
	.param .u32 _ZN7neurova4cuda7imgproc22resize_bilinear_kernelEPKhPhiiiiiii_param_4,
	.param .u32 _ZN7neurova4cuda7imgproc22resize_bilinear_kernelEPKhPhiiiiiii_param_5,
	.param .u32 _ZN7neurova4cuda7imgproc22resize_bilinear_kernelEPKhPhiiiiiii_param_6,
	.param .u32 _ZN7neurova4cuda7imgproc22resize_bilinear_kernelEPKhPhiiiiiii_param_7,
	.param .u32 _ZN7neurova4cuda7imgproc22resize_bilinear_kernelEPKhPhiiiiiii_param_8
)
{
	.reg .pred 	%p<11>;
	.reg .b16 	%rs<29>;
	.reg .b32 	%r<81>;
	.reg .b32 	%f<78>;
	.reg .b64 	%rd<37>;

	ld.param.u64 	%rd4, [_ZN7neurova4cuda7imgproc22resize_bilinear_kernelEPKhPhiiiiiii_param_0];
	ld.param.u64 	%rd5, [_ZN7neurova4cuda7imgproc22resize_bilinear_kernelEPKhPhiiiiiii_param_1];
	ld.param.u32 	%r26, [_ZN7neurova4cuda7imgproc22resize_bilinear_kernelEPKhPhiiiiiii_param_2];
	ld.param.u32 	%r27, [_ZN7neurova4cuda7imgproc22resize_bilinear_kernelEPKhPhiiiiiii_param_3];
	ld.param.u32 	%r28, [_ZN7neurova4cuda7imgproc22resize_bilinear_kernelEPKhPhiiiiiii_param_4];
	ld.param.u32 	%r29, [_ZN7neurova4cuda7imgproc22resize_bilinear_kernelEPKhPhiiiiiii_param_5];
	ld.param.u32 	%r33, [_ZN7neurova4cuda7imgproc22resize_bilinear_kernelEPKhPhiiiiiii_param_6];
	ld.param.u32 	%r31, [_ZN7neurova4cuda7imgproc22resize_bilinear_kernelEPKhPhiiiiiii_param_7];
	ld.param.u32 	%r32, [_ZN7neurova4cuda7imgproc22resize_bilinear_kernelEPKhPhiiiiiii_param_8];
	cvta.to.global.u64 	%rd1, %rd5;
	cvta.to.global.u64 	%rd2, %rd4;
	mov.u32 	%r34, %ctaid.x;
	mov.u32 	%r35, %ntid.x;
	mov.u32 	%r36, %tid.x;
	mad.lo.s32 	%r1, %r34, %r35, %r36;
	mov.u32 	%r37, %ctaid.y;
	mov.u32 	%r38, %ntid.y;
	mov.u32 	%r39, %tid.y;
	mad.lo.s32 	%r40, %r37, %r38, %r39;
	setp.ge.s32 	%p1, %r1, %r29;
	setp.ge.s32 	%p2, %r40, %r33;
	or.pred  	%p3, %p1, %p2;
	@%p3 bra 	$L__BB10_10;
	cvt.rn.f32.s32 	%f7, %r26;
	cvt.rn.f32.s32 	%f8, %r29;
	div.rn.f32 	%f9, %f7, %f8;
	cvt.rn.f32.s32 	%f10, %r27;
	cvt.rn.f32.u32 	%f11, %r33;
	div.rn.f32 	%f12, %f10, %f11;
	cvt.rn.f32.s32 	%f13, %r1;
	mul.f32 	%f1, %f9, %f13;
	cvt.rn.f32.u32 	%f14, %r40;
	mul.f32 	%f2, %f12, %f14;
	setp.lt.s32 	%p4, %r32, 1;
	@%p4 bra 	$L__BB10_10;
	cvt.rzi.s32.f32 	%r42, %f1;
	cvt.rzi.s32.f32 	%r43, %f2;
	cvt.rn.f32.s32 	%f15, %r42;
	sub.f32 	%f16, %f1, %f15;
	cvt.rn.f32.s32 	%f17, %r43;
	sub.f32 	%f18, %f2, %f17;
	mul.lo.s32 	%r44, %r43, %r28;
	mul.lo.s32 	%r45, %r42, %r32;
	add.s32 	%r3, %r44, %r45;
	add.s32 	%r46, %r26, -1;
	add.s32 	%r47, %r42, 1;
	min.s32 	%r48, %r47, %r46;
	mul.lo.s32 	%r49, %r48, %r32;
	add.s32 	%r4, %r49, %r44;
	add.s32 	%r50, %r27, -1;
	add.s32 	%r51, %r43, 1;
	min.s32 	%r52, %r51, %r50;
	mul.lo.s32 	%r53, %r52, %r28;
	add.s32 	%r5, %r53, %r45;
	add.s32 	%r6, %r53, %r49;
	mov.f32 	%f19, 0f3F800000;
	sub.f32 	%f20, %f19, %f16;
	sub.f32 	%f21, %f19, %f18;
	mul.f32 	%f3, %f20, %f21;
	mul.f32 	%f4, %f16, %f21;
	mul.f32 	%f5, %f20, %f18;
	mul.f32 	%f6, %f16, %f18;
	mul.lo.s32 	%r54, %r31, %r40;
	mad.lo.s32 	%r7, %r32, %r1, %r54;
	and.b32  	%r8, %r32, 3;
	setp.lt.u32 	%p5, %r32, 4;
	mov.b32 	%r80, 0;
	@%p5 bra 	$L__BB10_5;
	and.b32  	%r80, %r32, 2147483644;
	neg.s32 	%r78, %r80;
	add.s64 	%rd3, %rd2, 3;
	add.s64 	%rd7, %rd2, 1;
	mov.u32 	%r73, %r6;
	mov.u32 	%r74, %r7;
	mov.u32 	%r75, %r5;
	mov.u32 	%r76, %r4;
	mov.u32 	%r77, %r3;
$L__BB10_4:
	.pragma "nounroll";
	cvt.s64.s32 	%rd6, %r77;
	add.s64 	%rd8, %rd7, %rd6;
	cvt.s64.s32 	%rd9, %r76;
	add.s64 	%rd10, %rd7, %rd9;
	cvt.s64.s32 	%rd11, %r75;
	add.s64 	%rd12, %rd7, %rd11;
	cvt.s64.s32 	%rd13, %r74;
	add.s64 	%rd14, %rd1, %rd13;
	cvt.s64.s32 	%rd15, %r73;
	add.s64 	%rd16, %rd3, %rd15;
	ld.global.u8 	%rs1, [%rd8+-1];
	cvt.rn.f32.u16 	%f22, %rs1;
	ld.global.u8 	%rs2, [%rd10+-1];
	cvt.rn.f32.u16 	%f23, %rs2;
	ld.global.u8 	%rs3, [%rd12+-1];
	cvt.rn.f32.u16 	%f24, %rs3;
	ld.global.u8 	%rs4, [%rd16+-3];
	cvt.rn.f32.u16 	%f25, %rs4;
	mul.f32 	%f26, %f4, %f23;
	fma.rn.f32 	%f27, %f3, %f22, %f26;
	fma.rn.f32 	%f28, %f5, %f24, %f27;
	fma.rn.f32 	%f29, %f6, %f25, %f28;
	cvt.rzi.u32.f32 	%r55, %f29;
	st.global.u8 	[%rd14], %r55;
	ld.global.u8 	%rs5, [%rd8];
	cvt.rn.f32.u16 	%f30, %rs5;
	ld.global.u8 	%rs6, [%rd10];
	cvt.rn.f32.u16 	%f31, %rs6;
	ld.global.u8 	%rs7, [%rd12];
	cvt.rn.f32.u16 	%f32, %rs7;
	ld.global.u8 	%rs8, [%rd16+-2];
	cvt.rn.f32.u16 	%f33, %rs8;
	mul.f32 	%f34, %f4, %f31;
	fma.rn.f32 	%f35, %f3, %f30, %f34;
	fma.rn.f32 	%f36, %f5, %f32, %f35;
	fma.rn.f32 	%f37, %f6, %f33, %f36;
	cvt.rzi.u32.f32 	%r56, %f37;
	st.global.u8 	[%rd14+1], %r56;
	ld.global.u8 	%rs9, [%rd8+1];
	cvt.rn.f32.u16 	%f38, %rs9;
	ld.global.u8 	%rs10, [%rd10+1];
	cvt.rn.f32.u16 	%f39, %rs10;
	ld.global.u8 	%rs11, [%rd12+1];
	cvt.rn.f32.u16 	%f40, %rs11;
	ld.global.u8 	%rs12, [%rd16+-1];
	cvt.rn.f32.u16 	%f41, %rs12;
	mul.f32 	%f42, %f4, %f39;
	fma.rn.f32 	%f43, %f3, %f38, %f42;
	fma.rn.f32 	%f44, %f5, %f40, %f43;
	fma.rn.f32 	%f45, %f6, %f41, %f44;
	cvt.rzi.u32.f32 	%r57, %f45;
	st.global.u8 	[%rd14+2], %r57;
	ld.global.u8 	%rs13, [%rd8+2];
	cvt.rn.f32.u16 	%f46, %rs13;
	ld.global.u8 	%rs14, [%rd10+2];
	cvt.rn.f32.u16 	%f47, %rs14;
	ld.global.u8 	%rs15, [%rd12+2];
	cvt.rn.f32.u16 	%f48, %rs15;
	ld.global.u8 	%rs16, [%rd16];
	cvt.rn.f32.u16 	%f49, %rs16;
	mul.f32 	%f50, %f4, %f47;
	fma.rn.f32 	%f51, %f3, %f46, %f50;
	fma.rn.f32 	%f52, %f5, %f48, %f51;
	fma.rn.f32 	%f53, %f6, %f49, %f52;
	cvt.rzi.u32.f32 	%r58, %f53;
	st.global.u8 	[%rd14+3], %r58;
	add.s32 	%r78, %r78, 4;
	add.s32 	%r77, %r77, 4;
	add.s32 	%r76, %r76, 4;
	add.s32 	%r75, %r75, 4;
	add.s32 	%r74, %r74, 4;
	add.s32 	%r73, %r73, 4;
	setp.ne.s32 	%p6, %r78, 0;
	@%p6 bra 	$L__BB10_4;
$L__BB10_5:
	setp.eq.s32 	%p7, %r8, 0;
	@%p7 bra 	$L__BB10_10;
	setp.eq.s32 	%p8, %r8, 1;
	@%p8 bra 	$L__BB10_8;
	add.s32 	%r59, %r3, %r80;
	cvt.s64.s32 	%rd17, %r59;
	add.s64 	%rd18, %rd2, %rd17;
	ld.global.u8 	%rs17, [%rd18];
	cvt.rn.f32.u16 	%f54, %rs17;
	add.s32 	%r60, %r4, %r80;
	cvt.s64.s32 	%rd19, %r60;
	add.s64 	%rd20, %rd2, %rd19;
	ld.global.u8 	%rs18, [%rd20];
	cvt.rn.f32.u16 	%f55, %rs18;
	add.s32 	%r61, %r5, %r80;
	cvt.s64.s32 	%rd21, %r61;
	add.s64 	%rd22, %rd2, %rd21;
	ld.global.u8 	%rs19, [%rd22];
	cvt.rn.f32.u16 	%f56, %rs19;
	add.s32 	%r62, %r6, %r80;
	cvt.s64.s32 	%rd23, %r62;
	add.s64 	%rd24, %rd2, %rd23;
	ld.global.u8 	%rs20, [%rd24];
	cvt.rn.f32.u16 	%f57, %rs20;
	mul.f32 	%f58, %f4, %f55;
	fma.rn.f32 	%f59, %f3, %f54, %f58;
	fma.rn.f32 	%f60, %f5, %f56, %f59;
	fma.rn.f32 	%f61, %f6, %f57, %f60;
	cvt.rzi.u32.f32 	%r63, %f61;
	add.s32 	%r64, %r7, %r80;
	cvt.s64.s32 	%rd25, %r64;
	add.s64 	%rd26, %rd1, %rd25;
	st.global.u8 	[%rd26], %r63;
	ld.global.u8 	%rs21, [%rd18+1];
	cvt.rn.f32.u16 	%f62, %rs21;
	ld.global.u8 	%rs22, [%rd20+1];
	cvt.rn.f32.u16 	%f63, %rs22;
	ld.global.u8 	%rs23, [%rd22+1];
	cvt.rn.f32.u16 	%f64, %rs23;
	ld.global.u8 	%rs24, [%rd24+1];
	cvt.rn.f32.u16 	%f65, %rs24;
	mul.f32 	%f66, %f4, %f63;
	fma.rn.f32 	%f67, %f3, %f62, %f66;
	fma.rn.f32 	%f68, %f5, %f64, %f67;
	fma.rn.f32 	%f69, %f6, %f65, %f68;
	cvt.rzi.u32.f32 	%r65, %f69;
	st.global.u8 	[%rd26+1], %r65;
	add.s32 	%r80, %r80, 2;
$L__BB10_8:
	and.b32  	%r66, %r32, 1;
	setp.eq.b32 	%p9, %r66, 1;
	not.pred 	%p10, %p9;
	@%p10 bra 	$L__BB10_10;
	add.s32 	%r67, %r3, %r80;
	cvt.s64.s32 	%rd27, %r67;
	add.s64 	%rd28, %rd2, %rd27;
	ld.global.u8 	%rs25, [%rd28];
	cvt.rn.f32.u16 	%f70, %rs25;
	add.s32 	%r68, %r4, %r80;
	cvt.s64.s32 	%rd29, %r68;
	add.s64 	%rd30, %rd2, %rd29;
	ld.global.u8 	%rs26, [%rd30];
	cvt.rn.f32.u16 	%f71, %rs26;
	add.s32 	%r69, %r5, %r80;
	cvt.s64.s32 	%rd31, %r69;
	add.s64 	%rd32, %rd2, %rd31;
	ld.global.u8 	%rs27, [%rd32];
	cvt.rn.f32.u16 	%f72, %rs27;
	add.s32 	%r70, %r6, %r80;
	cvt.s64.s32 	%rd33, %r70;
	add.s64 	%rd34, %rd2, %rd33;
	ld.global.u8 	%rs28, [%rd34];
	cvt.rn.f32.u16 	%f73, %rs28;
	mul.f32 	%f74, %f4, %f71;
	fma.rn.f32 	%f75, %f3, %f70, %f74;
	fma.rn.f32 	%f76, %f5, %f72, %f75;
	fma.rn.f32 	%f77, %f6, %f73, %f76;
	cvt.rzi.u32.f32 	%r71, %f77;
	add.s32 	%r72, %r7, %r80;
	cvt.s64.s32 	%rd35, %r72;
	add.s64 	%rd36, %rd1, %rd35;
	st.global.u8 	[%rd36], %r71;
$L__BB10_10:
	ret;

}
	// .globl	_ZN7neurova4cuda7imgproc18warp_affine_kernelEPKhPhiiiiiiiffffff
.visible .entry _ZN7neurova4cuda7imgproc18warp_affine_kernelEPKhPhiiiiiiiffffff(
	.param .u64 .ptr .align 1 _ZN7neurova4cuda7imgproc18warp_affine_kernelEPKhPhiiiiiiiffffff_param_0,
	.param .u64 .ptr .align 1 _ZN7neurova4cuda7imgproc18warp_affine_kernelEPKhPhiiiiiiiffffff_param_1,
	.param .u32 _ZN7neurova4cuda7imgproc18warp_affine_kernelEPKhPhiiiiiiiffffff_param_2,
	.param .u32 _ZN7neurova4cuda7imgproc18warp_affine_kernelEPKhPhiiiiiiiffffff_param_3,
	.param .u32 _ZN7neurova4cuda7imgproc18warp_affine_kernelEPKhPhiiiiiiiffffff_param_4,
	.param .u32 _ZN7neurova4cuda7imgproc18warp_affine_kernelEPKhPhiiiiiiiffffff_param_5,
	.param .u32 _ZN7neurova4cuda7imgproc18warp_affine_kernelEPKhPhiiiiiiiffffff_param_6,
	.param .u32 _ZN7neurova4cuda7imgproc18warp_affine_kernelEPKhPhiiiiiiiffffff_param_7,
	.param .u32 _ZN7neurova4cuda7imgproc18warp_affine_kernelEPKhPhiiiiiiiffffff_param_8,
	.param .f32 _ZN7neurova4cuda7imgproc18warp_affine_kernelEPKhPhiiiiiiiffffff_param_9,
	.param .f32 _ZN7neurova4cuda7imgproc18warp_affine_kernelEPKhPhiiiiiiiffffff_param_10,
	.param .f32 _ZN7neurova4cuda7imgproc18warp_affine_kernelEPKhPhiiiiiiiffffff_param_11,
	.param .f32 _ZN7neurova4cuda7imgproc18warp_affine_kernelEPKhPhiiiiiiiffffff_param_12,
	.param .f32 _ZN7neurova4cuda7imgproc18warp_affine_kernelEPKhPhiiiiiiiffffff_param_13,
	.param .f32 _ZN7neurova4cuda7imgproc18warp_affine_kernelEPKhPhiiiiiiiffffff_param_14
)
{
	.reg .pred 	%p<26>;
	.reg .b16 	%rs<33>;
	.reg .b32 	%r<82>;
	.reg .b32 	%f<86>;
	.reg .b64 	%rd<43>;

	ld.param.u64 	%rd5, [_ZN7neurova4cuda7imgproc18warp_affine_kernelEPKhPhiiiiiiiffffff_param_0];
	ld.param.u64 	%rd6, [_ZN7neurova4cuda7imgproc18warp_affine_kernelEPKhPhiiiiiiiffffff_param_1];
	ld.param.u32 	%r31, [_ZN7neurova4cuda7imgproc18warp_affine_kernelEPKhPhiiiiiiiffffff_param_2];
	ld.param.u32 	%r32, [_ZN7neurova4cuda7imgproc18warp_affine_kernelEPKhPhiiiiiiiffffff_param_3];
	ld.param.u32 	%r33, [_ZN7neurova4cuda7imgproc18warp_affine_kernelEPKhPhiiiiiiiffffff_param_4];
	ld.param.u32 	%r36, [_ZN7neurova4cuda7imgproc18warp_affine_kernelEPKhPhiiiiiiiffffff_param_5];
	ld.param.u32 	%r37, [_ZN7neurova4cuda7imgproc18warp_affine_kernelEPKhPhiiiiiiiffffff_param_6];
	ld.param.u32 	%r34, [_ZN7neurova4cuda7imgproc18warp_affine_kernelEPKhPhiiiiiiiffffff_param_7];
	ld.param.u32 	%r35, [_ZN7neurova4cuda7imgproc18warp_affine_kernelEPKhPhiiiiiiiffffff_param_8];
	ld.param.f32 	%f7, [_ZN7neurova4cuda7imgproc18warp_affine_kernelEPKhPhiiiiiiiffffff_param_9];
	ld.param.f32 	%f8, [_ZN7neurova4cuda7imgproc18warp_affine_kernelEPKhPhiiiiiiiffffff_param_10];
	ld.param.f32 	%f9, [_ZN7neurova4cuda7imgproc18warp_affine_kernelEPKhPhiiiiiiiffffff_param_11];
	ld.param.f32 	%f10, [_ZN7neurova4cuda7imgproc18warp_affine_kernelEPKhPhiiiiiiiffffff_param_12];
	ld.param.f32 	%f11, [_ZN7neurova4cuda7imgproc18warp_affine_kernelEPKhPhiiiiiiiffffff_param_13];
	ld.param.f32 	%f12, [_ZN7neurova4cuda7imgproc18warp_affine_kernelEPKhPhiiiiiiiffffff_param_14];
	cvta.to.global.u64 	%rd1, %rd5;
	cvta.to.global.u64 	%rd2, %rd6;
	mov.u32 	%r39, %ctaid.x;
	mov.u32 	%r40, %ntid.x;
	mov.u32 	%r41, %tid.x;
	mad.lo.s32 	%r1, %r39, %r40, %r41;
	mov.u32 	%r42, %ctaid.y;
	mov.u32 	%r43, %ntid.y;
	mov.u32 	%r44, %tid.y;
	mad.lo.s32 	%r45, %r42, %r43, %r44;
	setp.ge.s32 	%p1, %r1, %r36;
	setp.ge.s32 	%p2, %r45, %r37;
	or.pred  	%p3, %p1, %p2;
	@%p3 bra 	$L__BB11_24;
	cvt.rn.f32.s32 	%f13, %r1;
	cvt.rn.f32.u32 	%f14, %r45;
	mul.f32 	%f15, %f8, %f14;
	fma.rn.f32 	%f16, %f7, %f13, %f15;
	add.f32 	%f17, %f9, %f16;
	mul.f32 	%f18, %f11, %f14;
	fma.rn.f32 	%f19, %f10, %f13, %f18;
	add.f32 	%f2, %f12, %f19;
	setp.ltu.f32 	%p4, %f17, 0f00000000;
	add.s32 	%r46, %r31, -1;
	cvt.rn.f32.s32 	%f20, %r46;
	setp.geu.f32 	%p5, %f17, %f20;
	setp.ltu.f32 	%p6, %f2, 0f00000000;
	or.pred  	%p7, %p4, %p6;
	or.pred  	%p8, %p7, %p5;
	@%p8 bra 	$L__BB11_12;
	add.s32 	%r47, %r32, -1;
	cvt.rn.f32.s32 	%f22, %r47;
	setp.geu.f32 	%p9, %f2, %f22;
	@%p9 bra 	$L__BB11_12;
	setp.lt.s32 	%p19, %r35, 1;
	@%p19 bra 	$L__BB11_24;
	cvt.rzi.s32.f32 	%r55, %f17;
	cvt.rzi.s32.f32 	%r56, %f2;
	cvt.rn.f32.s32 	%f23, %r55;
	sub.f32 	%f24, %f17, %f23;
	cvt.rn.f32.s32 	%f25, %r56;
	sub.f32 	%f26, %f2, %f25;
	mov.f32 	%f27, 0f3F800000;
	sub.f32 	%f28, %f27, %f24;
	sub.f32 	%f29, %f27, %f26;
	mul.f32 	%f3, %f28, %f29;
	mul.lo.s32 	%r57, %r55, %r35;
	mad.lo.s32 	%r3, %r56, %r33, %r57;
	mul.f32 	%f4, %f24, %f29;
	mul.f32 	%f5, %f28, %f26;
	mul.f32 	%f6, %f24, %f26;
	mul.lo.s32 	%r58, %r34, %r45;
	mad.lo.s32 	%r4, %r35, %r1, %r58;
	and.b32  	%r5, %r35, 3;
	setp.lt.u32 	%p20, %r35, 4;
	mov.b32 	%r78, 0;
	@%p20 bra 	$L__BB11_7;
	and.b32  	%r59, %r35, 2147483644;
	neg.s32 	%r74, %r59;
	cvt.u64.u32 	%rd15, %r35;
	add.s64 	%rd3, %rd1, %rd15;
	cvt.s64.s32 	%rd16, %r33;
	mov.u32 	%r72, %r4;
	mov.u32 	%r73, %r3;
$L__BB11_6:
	.pragma "nounroll";
	and.b32  	%r78, %r35, 2147483644;
	cvt.s64.s32 	%rd17, %r73;
	add.s64 	%rd18, %rd3, %rd17;
	add.s64 	%rd19, %rd1, %rd17;
	add.s64 	%rd20, %rd19, 3;
	cvt.s64.s32 	%rd21, %r72;
	add.s64 	%rd22, %rd2, %rd21;
	ld.global.u8 	%rs5, [%rd19];
	cvt.rn.f32.u16 	%f30, %rs5;
	ld.global.u8 	%rs6, [%rd18];
	cvt.rn.f32.u16 	%f31, %rs6;
	mul.f32 	%f32, %f4, %f31;
	fma.rn.f32 	%f33, %f3, %f30, %f32;
	add.s64 	%rd23, %rd20, %rd16;
	ld.global.u8 	%rs7, [%rd23+-3];
	cvt.rn.f32.u16 	%f34, %rs7;
	fma.rn.f32 	%f35, %f5, %f34, %f33;
	add.s64 	%rd24, %rd18, %rd16;
	ld.global.u8 	%rs8, [%rd24];
	cvt.rn.f32.u16 	%f36, %rs8;
	fma.rn.f32 	%f37, %f6, %f36, %f35;
	cvt.rzi.u32.f32 	%r60, %f37;
	st.global.u8 	[%rd22], %r60;
	ld.global.u8 	%rs9, [%rd19+1];
	cvt.rn.f32.u16 	%f38, %rs9;
	ld.global.u8 	%rs10, [%rd18+1];
	cvt.rn.f32.u16 	%f39, %rs10;
	mul.f32 	%f40, %f4, %f39;
	fma.rn.f32 	%f41, %f3, %f38, %f40;
	ld.global.u8 	%rs11, [%rd23+-2];
	cvt.rn.f32.u16 	%f42, %rs11;
	fma.rn.f32 	%f43, %f5, %f42, %f41;
	ld.global.u8 	%rs12, [%rd24+1];
	cvt.rn.f32.u16 	%f44, %rs12;
	fma.rn.f32 	%f45, %f6, %f44, %f43;
	cvt.rzi.u32.f32 	%r61, %f45;
	st.global.u8 	[%rd22+1], %r61;
	ld.global.u8 	%rs13, [%rd19+2];
	cvt.rn.f32.u16 	%f46, %rs13;
	ld.global.u8 	%rs14, [%rd18+2];
	cvt.rn.f32.u16 	%f47, %rs14;
	mul.f32 	%f48, %f4, %f47;
	fma.rn.f32 	%f49, %f3, %f46, %f48;
	ld.global.u8 	%rs15, [%rd23+-1];
	cvt.rn.f32.u16 	%f50, %rs15;
	fma.rn.f32 	%f51, %f5, %f50, %f49;
	ld.global.u8 	%rs16, [%rd24+2];
	cvt.rn.f32.u16 	%f52, %rs16;
	fma.rn.f32 	%f53, %f6, %f52, %f51;
	cvt.rzi.u32.f32 	%r62, %f53;
	st.global.u8 	[%rd22+2], %r62;
	ld.global.u8 	%rs17, [%rd19+3];
	cvt.rn.f32.u16 	%f54, %rs17;
	ld.global.u8 	%rs18, [%rd18+3];
	cvt.rn.f32.u16 	%f55, %rs18;
	mul.f32 	%f56, %f4, %f55;
	fma.rn.f32 	%f57, %f3, %f54, %f56;
	ld.global.u8 	%rs19, [%rd23];
	cvt.rn.f32.u16 	%f58, %rs19;
	fma.rn.f32 	%f59, %f5, %f58, %f57;
	ld.global.u8 	%rs20, [%rd24+3];
	cvt.rn.f32.u16 	%f60, %rs20;
	fma.rn.f32 	%f61, %f6, %f60, %f59;
	cvt.rzi.u32.f32 	%r63, %f61;
	st.global.u8 	[%rd22+3], %r63;
	add.s32 	%r74, %r74, 4;
	add.s32 	%r73, %r73, 4;
	add.s32 	%r72, %r72, 4;
	setp.eq.s32 	%p21, %r74, 0;
	@%p21 bra 	$L__BB11_7;
	bra.uni 	$L__BB11_6;
$L__BB11_7:
	setp.eq.s32 	%p22, %r5, 0;
	@%p22 bra 	$L__BB11_24;
	setp.eq.s32 	%p23, %r5, 1;
	@%p23 bra 	$L__BB11_10;
	add.s32 	%r64, %r3, %r78;
	cvt.s64.s32 	%rd25, %r64;
	add.s64 	%rd26, %rd1, %rd25;
	ld.global.u8 	%rs21, [%rd26];
	cvt.rn.f32.u16 	%f62, %rs21;
	cvt.u64.u32 	%rd27, %r35;
	add.s64 	%rd28, %rd26, %rd27;
	ld.global.u8 	%rs22, [%rd28];
	cvt.rn.f32.u16 	%f63, %rs22;
	mul.f32 	%f64, %f4, %f63;
	fma.rn.f32 	%f65, %f3, %f62, %f64;
	cvt.s64.s32 	%rd29, %r33;
	add.s64 	%rd30, %rd26, %rd29;
	ld.global.u8 	%rs23, [%rd30];
	cvt.rn.f32.u16 	%f66, %rs23;
	fma.rn.f32 	%f67, %f5, %f66, %f65;
	add.s64 	%rd31, %rd30, %rd27;
	ld.global.u8 	%rs24, [%rd31];
	cvt.rn.f32.u16 	%f68, %rs24;
	fma.rn.f32 	%f69, %f6, %f68, %f67;
	cvt.rzi.u32.f32 	%r65, %f69;
	add.s32 	%r66, %r4, %r78;
	cvt.s64.s32 	%rd32, %r66;
	add.s64 	%rd33, %rd2, %rd32;
	st.global.u8 	[%rd33], %r65;
	ld.global.u8 	%rs25, [%rd26+1];
	cvt.rn.f32.u16 	%f70, %rs25;
	ld.global.u8 	%rs26, [%rd28+1];
	cvt.rn.f32.u16 	%f71, %rs26;
	mul.f32 	%f72, %f4, %f71;
	fma.rn.f32 	%f73, %f3, %f70, %f72;
	ld.global.u8 	%rs27, [%rd30+1];
	cvt.rn.f32.u16 	%f74, %rs27;
	fma.rn.f32 	%f75, %f5, %f74, %f73;
	ld.global.u8 	%rs28, [%rd31+1];
	cvt.rn.f32.u16 	%f76, %rs28;
	fma.rn.f32 	%f77, %f6, %f76, %f75;
	cvt.rzi.u32.f32 	%r67, %f77;
	st.global.u8 	[%rd33+1], %r67;
	add.s32 	%r78, %r78, 2;
$L__BB11_10:
	and.b32  	%r68, %r35, 1;
	setp.eq.b32 	%p24, %r68, 1;
	not.pred 	%p25, %p24;
	@%p25 bra 	$L__BB11_24;
	add.s32 	%r69, %r3, %r78;
	cvt.s64.s32 	%rd34, %r69;
	add.s64 	%rd35, %rd1, %rd34;
	ld.global.u8 	%rs29, [%rd35];
	cvt.rn.f32.u16 	%f78, %rs29;
	cvt.u64.u32 	%rd36, %r35;
	add.s64 	%rd37, %rd35, %rd36;
	ld.global.u8 	%rs30, [%rd37];
	cvt.rn.f32.u16 	%f79, %rs30;
	mul.f32 	%f80, %f4, %f79;
	fma.rn.f32 	%f81, %f3, %f78, %f80;
	cvt.s64.s32 	%rd38, %r33;
	add.s64 	%rd39, %rd35, %rd38;
	ld.global.u8 	%rs31, [%rd39];
	cvt.rn.f32.u16 	%f82, %rs31;
	fma.rn.f32 	%f83, %f5, %f82, %f81;
	add.s64 	%rd40, %rd39, %rd36;
	ld.global.u8 	%rs32, [%rd40];
	cvt.rn.f32.u16 	%f84, %rs32;
	fma.rn.f32 	%f85, %f6, %f84, %f83;
	cvt.rzi.u32.f32 	%r70, %f85;
	add.s32 	%r71, %r4, %r78;
	cvt.s64.s32 	%rd41, %r71;
	add.s64 	%rd42, %rd2, %rd41;
	st.global.u8 	[%rd42], %r70;
	bra.uni 	$L__BB11_24;
$L__BB11_12:
	setp.lt.s32 	%p10, %r35, 1;
	@%p10 bra 	$L__BB11_24;
	mul.lo.s32 	%r49, %r34, %r45;
	mad.lo.s32 	%r14, %r35, %r1, %r49;
	and.b32  	%r15, %r35, 7;
	setp.lt.u32 	%p11, %r35, 8;
	mov.b32 	%r80, 0;
	@%p11 bra 	$L__BB11_16;
	and.b32  	%r80, %r35, 2147483640;
	neg.s32 	%r76, %r80;
	add.s64 	%rd4, %rd2, 3;
	mov.u32 	%r75, %r14;
$L__BB11_15:
	.pragma "nounroll";
	cvt.s64.s32 	%rd7, %r75;
	add.s64 	%rd8, %rd4, %rd7;
	mov.b16 	%rs1, 0;
	st.global.u8 	[%rd8+-3], %rs1;
	st.global.u8 	[%rd8+-2], %rs1;
	st.global.u8 	[%rd8+-1], %rs1;
	st.global.u8 	[%rd8], %rs1;
	st.global.u8 	[%rd8+1], %rs1;
	st.global.u8 	[%rd8+2], %rs1;
	st.global.u8 	[%rd8+3], %rs1;
	st.global.u8 	[%rd8+4], %rs1;
	add.s32 	%r76, %r76, 8;
	add.s32 	%r75, %r75, 8;
	setp.eq.s32 	%p12, %r76, 0;
	@%p12 bra 	$L__BB11_16;
	bra.uni 	$L__BB11_15;
$L__BB11_16:
	setp.eq.s32 	%p13, %r15, 0;
	@%p13 bra 	$L__BB11_24;
	and.b32  	%r26, %r35, 3;
	setp.lt.u32 	%p14, %r15, 4;
	@%p14 bra 	$L__BB11_19;
	add.s32 	%r50, %r14, %r80;
	cvt.s64.s32 	%rd9, %r50;
	add.s64 	%rd10, %rd2, %rd9;
	mov.b16 	%rs2, 0;
	st.global.u8 	[%rd10], %rs2;
	st.global.u8 	[%rd10+1], %rs2;
	st.global.u8 	[%rd10+2], %rs2;
	st.global.u8 	[%rd10+3], %rs2;
	add.s32 	%r80, %r80, 4;
$L__BB11_19:
	setp.eq.s32 	%p15, %r26, 0;
	@%p15 bra 	$L__BB11_24;
	setp.eq.s32 	%p16, %r26, 1;
	@%p16 bra 	$L__BB11_22;
	add.s32 	%r51, %r14, %r80;
	cvt.s64.s32 	%rd11, %r51;
	add.s64 	%rd12, %rd2, %rd11;
	mov.b16 	%rs3, 0;
	st.global.u8 	[%rd12], %rs3;
	st.global.u8 	[%rd12+1], %rs3;
	add.s32 	%r80, %r80, 2;
$L__BB11_22:
	and.b32  	%r52, %r35, 1;
	setp.eq.b32 	%p17, %r52, 1;
	not.pred 	%p18, %p17;
	@%p18 bra 	$L__BB11_24;
	add.s32 	%r53, %r14, %r80;
	cvt.s64.s32 	%rd13, %r53;
	add.s64 	%rd14, %rd2, %rd13;
	mov.b16 	%rs4, 0;
	st.global.u8 	[%rd14], %rs4;
$L__BB11_24:
	ret;

}
	// .globl	_ZN7neurova4cuda7imgproc16histogram_kernelEPKhPjiii
.visible .entry _ZN7neurova4cuda7imgproc16histogram_kernelEPKhPjiii(
	.param .u64 .ptr .align 1 _ZN7neurova4cuda7imgproc16histogram_kernelEPKhPjiii_param_0,
	.param .u64 .ptr .align 1 _ZN7neurova4cuda7imgproc16histogram_kernelEPKhPjiii_param_1,
	.param .u32 _ZN7neurova4cuda7imgproc16histogram_kernelEPKhPjiii_param_2,
	.param .u32 _ZN7neurova4cuda7imgproc16histogram_kernelEPKhPjiii_param_3,
	.param .u32 _ZN7neurova4cuda7imgproc16histogram_kernelEPKhPjiii_param_4
)
{
	.reg .pred 	%p<6>;
	.reg .b16 	%rs<2>;
	.reg .b32 	%r<24>;
	.reg .b64 	%rd<9>;
	// demoted variable
	.shared .align 4 .b8 _ZZN7neurova4cuda7imgproc16histogram_kernelEPKhPjiiiE10local_hist[1024];
	ld.param.u64 	%rd1, [_ZN7neurova4cuda7imgproc16histogram_kernelEPKhPjiii_param_0];
	ld.param.u64 	%rd2, [_ZN7neurova4cuda7imgproc16histogram_kernelEPKhPjiii_param_1];
	ld.param.u32 	%r5, [_ZN7neurova4cuda7imgproc16histogram_kernelEPKhPjiii_param_2];
	ld.param.u32 	%r6, [_ZN7neurova4cuda7imgproc16histogram_kernelEPKhPjiii_param_3];
	ld.param.u32 	%r7, [_ZN7neurova4cuda7imgproc16histogram_kernelEPKhPjiii_param_4];
	mov.u32 	%r1, %tid.x;
	setp.gt.u32 	%p1, %r1, 255;
	shl.b32 	%r8, %r1, 2;
	mov.u32 	%r9, _ZZN7neurova4cuda7imgproc16histogram_kernelEPKhPjiiiE10local_hist;
	add.s32 	%r2, %r9, %r8;
	@%p1 bra 	$L__BB12_2;
	mov.b32 	%r10, 0;
	st.shared.u32 	[%r2], %r10;
$L__BB12_2:
	bar.sync 	0;
	mov.u32 	%r11, %ctaid.x;
	mov.u32 	%r12, %ntid.x;
	mad.lo.s32 	%r3, %r11, %r12, %r1;
	mov.u32 	%r13, %ctaid.y;
	mov.u32 	%r14, %ntid.y;
	mov.u32 	%r15, %tid.y;
	mad.lo.s32 	%r16, %r13, %r14, %r15;
	setp.ge.s32 	%p2, %r3, %r5;
	setp.ge.s32 	%p3, %r16, %r6;
	or.pred  	%p4, %p2, %p3;
	@%p4 bra 	$L__BB12_4;
	mad.lo.s32 	%r17, %r7, %r16, %r3;
	cvt.s64.s32 	%rd3, %r17;
	cvta.to.global.u64 	%rd4, %rd1;
	add.s64 	%rd5, %rd4, %rd3;
	ld.global.u8 	%rs1, [%rd5];
	mul.wide.u16 	%r18, %rs1, 4;
	add.s32 	%r20, %r9, %r18;
	atom.shared.add.u32 	%r21, [%r20], 1;
$L__BB12_4:
	setp.gt.u32 	%p5, %r1, 255;
	bar.sync 	0;
	@%p5 bra 	$L__BB12_6;
	cvta.to.global.u64 	%rd6, %rd2;
	mul.wide.u32 	%rd7, %r1, 4;
	add.s64 	%rd8, %rd6, %rd7;
	ld.shared.u32 	%r22, [%r2];
	atom.global.add.u32 	%r23, [%rd8], %r22;
$L__BB12_6:
	ret;

}
	// .globl	_ZN7neurova4cuda7imgproc25histogram_equalize_kernelEPKhPhS3_iii
.visible .entry _ZN7neurova4cuda7imgproc25histogram_equalize_kernelEPKhPhS3_iii(
	.param .u64 .ptr .align 1 _ZN7neurova4cuda7imgproc25histogram_equalize_kernelEPKhPhS3_iii_param_0,
	.param .u64 .ptr .align 1 _ZN7neurova4cuda7imgproc25histogram_equalize_kernelEPKhPhS3_iii_param_1,
	.param .u64 .ptr .align 1 _ZN7neurova4cuda7imgproc25histogram_equalize_kernelEPKhPhS3_iii_param_2,
	.param .u32 _ZN7neurova4cuda7imgproc25histogram_equalize_kernelEPKhPhS3_iii_param_3,
	.param .u32 _ZN7neurova4cuda7imgproc25histogram_equalize_kernelEPKhPhS3_iii_param_4,
	.param .u32 _ZN7neurova4cuda7imgproc25histogram_equalize_kernelEPKhPhS3_iii_param_5
)
{
	.reg .pred 	%p<4>;
	.reg .b16 	%rs<2>;
	.reg .b32 	%r<15>;
	.reg .b64 	%rd<12>;

	ld.param.u64 	%rd1, [_ZN7neurova4cuda7imgproc25histogram_equalize_kernelEPKhPhS3_iii_param_0];
	ld.param.u64 	%rd2, [_ZN7neurova4cuda7imgproc25histogram_equalize_kernelEPKhPhS3_iii_param_1];
	ld.param.u64 	%rd3, [_ZN7neurova4cuda7imgproc25histogram_equalize_kernelEPKhPhS3_iii_param_2];
	ld.param.u32 	%r4, [_ZN7neurova4cuda7imgproc25histogram_equalize_kernelEPKhPhS3_iii_param_3];
	ld.param.u32 	%r5, [_ZN7neurova4cuda7imgproc25histogram_equalize_kernelEPKhPhS3_iii_param_4];
	ld.param.u32 	%r3, [_ZN7neurova4cuda7imgproc25histogram_equalize_kernelEPKhPhS3_iii_param_5];
	mov.u32 	%r7, %ctaid.x;
	mov.u32 	%r8, %ntid.x;
	mov.u32 	%r9, %tid.x;
	mad.lo.s32 	%r1, %r7, %r8, %r9;
	mov.u32 	%r10, %ctaid.y;
	mov.u32 	%r11, %ntid.y;
	mov.u32 	%r12, %tid.y;
	mad.lo.s32 	%r13, %r10, %r11, %r12;
	setp.ge.s32 	%p1, %r1, %r4;
	setp.ge.s32 	%p2, %r13, %r5;
	or.pred  	%p3, %p1, %p2;
	@%p3 bra 	$L__BB13_2;
	cvta.to.global.u64 	%rd4, %rd1;
	cvta.to.global.u64 	%rd5, %rd3;
	cvta.to.global.u64 	%rd6, %rd2;
	mad.lo.s32 	%r14, %r3, %r13, %r1;
	cvt.s64.s32 	%rd7, %r14;
	add.s64 	%rd8, %rd4, %rd7;
	ld.global.u8 	%rd9, [%rd8];
	add.s64 	%rd10, %rd5, %rd9;
	ld.global.u8 	%rs1, [%rd10];
	add.s64 	%rd11, %rd6, %rd7;
	st.global.u8 	[%rd11], %rs1;
$L__BB13_2:
	ret;

}


// ===== COMPILED SASS (sm_100) =====

	.target	sm_100

	.elftype	@"ET_EXEC"


//--------------------- .note.nv.tkinfo           --------------------------
	.section	.note.nv.tkinfo,"",@"SHT_NOTE"
	.sectionflags	@"SHF_NOTE_NV_TKINFO"
	.tkinfo
        /*0018*/ 	.word	0x00000002
        /*0030*/ 	.string	""
        /*0030*/ 	.string	"ptxas"
        /*0030*/ 	.string	"Cuda compilation tools, release 13.0, V13.0.88"
        /*0030*/ 	.string	"Build cuda_13.0.r13.0/compiler.36424714_0"
        /*0030*/ 	.string	"-arch sm_100 -m 64 "



//--------------------- .note.nv.cuinfo           --------------------------
	.section	.note.nv.cuinfo,"",@"SHT_NOTE"
	.sectionflags	@"SHF_NOTE_NV_CUINFO"
        /*0018*/ 	.short	0x0002
        /*001a*/ 	.short	0x0064
        /*001c*/ 	.short	0x0082
	.zero		2


//--------------------- .nv.info                  --------------------------
	.section	.nv.info,"",@"SHT_CUDA_INFO"
	.align	4


	//----- nvinfo : EIATTR_REGCOUNT
	.align		4
        /*0000*/ 	.byte	0x04, 0x2f
        /*0002*/ 	.short	(.L_2 - .L_1)
	.align		4
.L_1:
        /*0004*/ 	.word	index@(_ZN7neurova4cuda7imgproc18rgb_to_gray_kernelEPKhPhiiii)
        /*0008*/ 	.word	0x0000000c


	//----- nvinfo : EIATTR_FRAME_SIZE
	.align		4
.L_2:
        /*000c*/ 	.byte	0x04, 0x11
        /*000e*/ 	.short	(.L_4 - .L_3)
	.align		4
.L_3:
        /*0010*/ 	.word	index@(_ZN7neurova4cuda7imgproc18rgb_to_gray_kernelEPKhPhiiii)
        /*0014*/ 	.word	0x00000000


	//----- nvinfo : EIATTR_REGCOUNT
	.align		4
.L_4:
        /*0018*/ 	.byte	0x04, 0x2f
        /*001a*/ 	.short	(.L_6 - .L_5)
	.align		4
.L_5:
        /*001c*/ 	.word	index@(_ZN7neurova4cuda7imgproc17bgr_to_rgb_kernelEPKhPhiii)
        /*0020*/ 	.word	0x0000000e


	//----- nvinfo : EIATTR_FRAME_SIZE
	.align		4
.L_6:
        /*0024*/ 	.byte	0x04, 0x11
        /*0026*/ 	.short	(.L_8 - .L_7)
	.align		4
.L_7:
        /*0028*/ 	.word	index@(_ZN7neurova4cuda7imgproc17bgr_to_rgb_kernelEPKhPhiii)
        /*002c*/ 	.word	0x00000000


	//----- nvinfo : EIATTR_REGCOUNT
	.align		4
.L_8:
        /*0030*/ 	.byte	0x04, 0x2f
        /*0032*/ 	.short	(.L_10 - .L_9)
	.align		4
.L_9:
        /*0034*/ 	.word	index@(_ZN7neurova4cuda7imgproc17rgb_to_hsv_kernelEPKhPhiii)
        /*0038*/ 	.word	0x00000014


	//----- nvinfo : EIATTR_FRAME_SIZE
	.align		4
.L_10:
        /*003c*/ 	.byte	0x04, 0x11
        /*003e*/ 	.short	(.L_12 - .L_11)
	.align		4
.L_11:
        /*0040*/ 	.word	index@($__internal_2_$__cuda_sm3x_div_rn_noftz_f32_slowpath)
        /*0044*/ 	.word	0x00000000


	//----- nvinfo : EIATTR_FRAME_SIZE
	.align		4
.L_12:
        /*0048*/ 	.byte	0x04, 0x11
        /*004a*/ 	.short	(.L_14 - .L_13)
	.align		4
.L_13:
        /*004c*/ 	.word	index@(_ZN7neurova4cuda7imgproc17rgb_to_hsv_kernelEPKhPhiii)
        /*0050*/ 	.word	0x00000000


	//----- nvinfo : EIATTR_REGCOUNT
	.align		4
.L_14:
        /*0054*/ 	.byte	0x04, 0x2f
        /*0056*/ 	.short	(.L_16 - .L_15)
	.align		4
.L_15:
        /*0058*/ 	.word	index@(_ZN7neurova4cuda7imgproc31gaussian_blur_horizontal_kernelEPKhPfiiii)
        /*005c*/ 	.word	0x0000001c


	//----- nvinfo : EIATTR_FRAME_SIZE
	.align		4
.L_16:
        /*0060*/ 	.byte	0x04, 0x11
        /*0062*/ 	.short	(.L_18 - .L_17)
	.align		4
.L_17:
        /*0064*/ 	.word	index@(_ZN7neurova4cuda7imgproc31gaussian_blur_horizontal_kernelEPKhPfiiii)
        /*0068*/ 	.word	0x00000000


	//----- nvinfo : EIATTR_REGCOUNT
	.align		4
.L_18:
        /*006c*/ 	.byte	0x04, 0x2f
        /*006e*/ 	.short	(.L_20 - .L_19)
	.align		4
.L_19:
        /*0070*/ 	.word	index@(_ZN7neurova4cuda7imgproc29gaussian_blur_vertical_kernelEPKfPhiiii)
        /*0074*/ 	.word	0x0000001d


	//----- nvinfo : EIATTR_FRAME_SIZE
	.align		4
.L_20:
        /*0078*/ 	.byte	0x04, 0x11
        /*007a*/ 	.short	(.L_22 - .L_21)
	.align		4
.L_21:
        /*007c*/ 	.word	index@(_ZN7neurova4cuda7imgproc29gaussian_blur_vertical_kernelEPKfPhiiii)
        /*0080*/ 	.word	0x00000000


	//----- nvinfo : EIATTR_REGCOUNT
	.align		4
.L_22:
        /*0084*/ 	.byte	0x04, 0x2f
        /*0086*/ 	.short	(.L_24 - .L_23)
	.align		4
.L_23:
        /*0088*/ 	.word	index@(_ZN7neurova4cuda7imgproc17box_filter_kernelEPKhPhiiii)
        /*008c*/ 	.word	0x00000020


	//----- nvinfo : EIATTR_FRAME_SIZE
	.align		4
.L_24:
        /*0090*/ 	.byte	0x04, 0x11
        /*0092*/ 	.short	(.L_26 - .L_25)
	.align		4
.L_25:
        /*0094*/ 	.word	index@($__internal_1_$__cuda_sm3x_div_rn_noftz_f32_slowpath)
        /*0098*/ 	.word	0x00000000


	//----- nvinfo : EIATTR_FRAME_SIZE
	.align		4
.L_26:
        /*009c*/ 	.byte	0x04, 0x11
        /*009e*/ 	.short	(.L_28 - .L_27)
	.align		4
.L_27:
        /*00a0*/ 	.word	index@(_ZN7neurova4cuda7imgproc17box_filter_kernelEPKhPhiiii)
        /*00a4*/ 	.word	0x00000000


	//----- nvinfo : EIATTR_REGCOUNT
	.align		4
.L_28:
        /*00a8*/ 	.byte	0x04, 0x2f
        /*00aa*/ 	.short	(.L_30 - .L_29)
	.align		4
.L_29:
        /*00ac*/ 	.word	index@(_ZN7neurova4cuda7imgproc12sobel_kernelEPKhPhS4_iii)
        /*00b0*/ 	.word	0x00000014


	//----- nvinfo : EIATTR_FRAME_SIZE
	.align		4
.L_30:
        /*00b4*/ 	.byte	0x04, 0x11
        /*00b6*/ 	.short	(.L_32 - .L_31)
	.align		4
.L_31:
        /*00b8*/ 	.word	index@(_ZN7neurova4cuda7imgproc12sobel_kernelEPKhPhS4_iii)
        /*00bc*/ 	.word	0x00000000


	//----- nvinfo : EIATTR_REGCOUNT
	.align		4
.L_32:
        /*00c0*/ 	.byte	0x04, 0x2f
        /*00c2*/ 	.short	(.L_34 - .L_33)
	.align		4
.L_33:
        /*00c4*/ 	.word	index@(_ZN7neurova4cuda7imgproc16canny_nms_kernelEPKfS3_Phiiff)
        /*00c8*/ 	.word	0x00000014


	//----- nvinfo : EIATTR_FRAME_SIZE
	.align		4
.L_34:
        /*00cc*/ 	.byte	0x04, 0x11
        /*00ce*/ 	.short	(.L_36 - .L_35)
	.align		4
.L_35:
        /*00d0*/ 	.word	index@(_ZN7neurova4cuda7imgproc16canny_nms_kernelEPKfS3_Phiiff)
        /*00d4*/ 	.word	0x00000000


	//----- nvinfo : EIATTR_REGCOUNT
	.align		4
.L_36:
        /*00d8*/ 	.byte	0x04, 0x2f
        /*00da*/ 	.short	(.L_38 - .L_37)
	.align		4
.L_37:
        /*00dc*/ 	.word	index@(_ZN7neurova4cuda7imgproc13dilate_kernelEPKhPhiiii)
        /*00e0*/ 	.word	0x00000026


	//----- nvinfo : EIATTR_FRAME_SIZE
	.align		4
.L_38:
        /*00e4*/ 	.byte	0x04, 0x11
        /*00e6*/ 	.short	(.L_40 - .L_39)
	.align		4
.L_39:
        /*00e8*/ 	.word	index@(_ZN7neurova4cuda7imgproc13dilate_kernelEPKhPhiiii)
        /*00ec*/ 	.word	0x00000000


	//----- nvinfo : EIATTR_REGCOUNT
	.align		4
.L_40:
        /*00f0*/ 	.byte	0x04, 0x2f
        /*00f2*/ 	.short	(.L_42 - .L_41)
	.align		4
.L_41:
        /*00f4*/ 	.word	index@(_ZN7neurova4cuda7imgproc12erode_kernelEPKhPhiiii)
        /*00f8*/ 	.word	0x00000026


	//----- nvinfo : EIATTR_FRAME_SIZE
	.align		4
.L_42:
        /*00fc*/ 	.byte	0x04, 0x11
        /*00fe*/ 	.short	(.L_44 - .L_43)
	.align		4
.L_43:
        /*0100*/ 	.word	index@(_ZN7neurova4cuda7imgproc12erode_kernelEPKhPhiiii)
        /*0104*/ 	.word	0x00000000


	//----- nvinfo : EIATTR_REGCOUNT
	.align		4
.L_44:
        /*0108*/ 	.byte	0x04, 0x2f
        /*010a*/ 	.short	(.L_46 - .L_45)
	.align		4
.L_45:
        /*010c*/ 	.word	index@(_ZN7neurova4cuda7imgproc22resize_bilinear_kernelEPKhPhiiiiiii)
        /*0110*/ 	.word	0x00000020


	//----- nvinfo : EIATTR_FRAME_SIZE
	.align		4
.L_46:
        /*0114*/ 	.byte	0x04, 0x11
        /*0116*/ 	.short	(.L_48 - .L_47)
	.align		4
.L_47:
        /*0118*/ 	.word	index@($__internal_0_$__cuda_sm3x_div_rn_noftz_f32_slowpath)
        /*011c*/ 	.word	0x00000000


	//----- nvinfo : EIATTR_FRAME_SIZE
	.align		4
.L_48:
        /*0120*/ 	.byte	0x04, 0x11
        /*0122*/ 	.short	(.L_50 - .L_49)
	.align		4
.L_49:
        /*0124*/ 	.word	index@(_ZN7neurova4cuda7imgproc22resize_bilinear_kernelEPKhPhiiiiiii)
        /*0128*/ 	.word	0x00000000


	//----- nvinfo : EIATTR_REGCOUNT
	.align		4
.L_50:
        /*012c*/ 	.byte	0x04, 0x2f
        /*012e*/ 	.short	(.L_52 - .L_51)
	.align		4
.L_51:
        /*0130*/ 	.word	index@(_ZN7neurova4cuda7imgproc18warp_affine_kernelEPKhPhiiiiiiiffffff)
        /*0134*/ 	.word	0x0000001b


	//----- nvinfo : EIATTR_FRAME_SIZE
	.align		4
.L_52:
        /*0138*/ 	.byte	0x04, 0x11
        /*013a*/ 	.short	(.L_54 - .L_53)
	.align		4
.L_53:
        /*013c*/ 	.word	index@(_ZN7neurova4cuda7imgproc18warp_affine_kernelEPKhPhiiiiiiiffffff)
        /*0140*/ 	.word	0x00000000


	//----- nvinfo : EIATTR_REGCOUNT
	.align		4
.L_54:
        /*0144*/ 	.byte	0x04, 0x2f
        /*0146*/ 	.short	(.L_56 - .L_55)
	.align		4
.L_55:
        /*0148*/ 	.word	index@(_ZN7neurova4cuda7imgproc16histogram_kernelEPKhPjiii)
        /*014c*/ 	.word	0x0000000a


	//----- nvinfo : EIATTR_FRAME_SIZE
	.align		4
.L_56:
        /*0150*/ 	.byte	0x04, 0x11
        /*0152*/ 	.short	(.L_58 - .L_57)
	.align		4
.L_57:
        /*0154*/ 	.word	index@(_ZN7neurova4cuda7imgproc16histogram_kernelEPKhPjiii)
        /*0158*/ 	.word	0x00000000


	//----- nvinfo : EIATTR_REGCOUNT
	.align		4
.L_58:
        /*015c*/ 	.byte	0x04, 0x2f
        /*015e*/ 	.short	(.L_60 - .L_59)
	.align		4
.L_59:
        /*0160*/ 	.word	index@(_ZN7neurova4cuda7imgproc25histogram_equalize_kernelEPKhPhS3_iii)
        /*0164*/ 	.word	0x0000000a


	//----- nvinfo : EIATTR_FRAME_SIZE
	.align		4
.L_60:
        /*0168*/ 	.byte	0x04, 0x11
        /*016a*/ 	.short	(.L_62 - .L_61)
	.align		4
.L_61:
        /*016c*/ 	.word	index@(_ZN7neurova4cuda7imgproc25histogram_equalize_kernelEPKhPhS3_iii)
        /*0170*/ 	.word	0x00000000


	//----- nvinfo : EIATTR_MIN_STACK_SIZE
	.align		4
.L_62:
        /*0174*/ 	.byte	0x04, 0x12
        /*0176*/ 	.short	(.L_64 - .L_63)
	.align		4
.L_63:
        /*0178*/ 	.word	index@(_ZN7neurova4cuda7imgproc25histogram_equalize_kernelEPKhPhS3_iii)
        /*017c*/ 	.word	0x00000000


	//----- nvinfo : EIATTR_MIN_STACK_SIZE
	.align		4
.L_64:
        /*0180*/ 	.byte	0x04, 0x12
        /*0182*/ 	.short	(.L_66 - .L_65)
	.align		4
.L_65:
        /*0184*/ 	.word	index@(_ZN7neurova4cuda7imgproc16histogram_kernelEPKhPjiii)
        /*0188*/ 	.word	0x00000000


	//----- nvinfo : EIATTR_MIN_STACK_SIZE
	.align		4
.L_66:
        /*018c*/ 	.byte	0x04, 0x12
        /*018e*/ 	.short	(.L_68 - .L_67)
	.align		4
.L_67:
        /*0190*/ 	.word	index@(_ZN7neurova4cuda7imgproc18warp_affine_kernelEPKhPhiiiiiiiffffff)
        /*0194*/ 	.word	0x00000000


	//----- nvinfo : EIATTR_MIN_STACK_SIZE
	.align		4
.L_68:
        /*0198*/ 	.byte	0x04, 0x12
        /*019a*/ 	.short	(.L_70 - .L_69)
	.align		4
.L_69:
        /*019c*/ 	.word	index@(_ZN7neurova4cuda7imgproc22resize_bilinear_kernelEPKhPhiiiiiii)
        /*01a0*/ 	.word	0x00000000


	//----- nvinfo : EIATTR_MIN_STACK_SIZE
	.align		4
.L_70:
        /*01a4*/ 	.byte	0x04, 0x12
        /*01a6*/ 	.short	(.L_72 - .L_71)
	.align		4
.L_71:
        /*01a8*/ 	.word	index@(_ZN7neurova4cuda7imgproc12erode_kernelEPKhPhiiii)
        /*01ac*/ 	.word	0x00000000


	//----- nvinfo : EIATTR_MIN_STACK_SIZE
	.align		4
.L_72:
        /*01b0*/ 	.byte	0x04, 0x12
        /*01b2*/ 	.short	(.L_74 - .L_73)
	.align		4
.L_73:
        /*01b4*/ 	.word	index@(_ZN7neurova4cuda7imgproc13dilate_kernelEPKhPhiiii)
        /*01b8*/ 	.word	0x00000000


	//----- nvinfo : EIATTR_MIN_STACK_SIZE
	.align		4
.L_74:
        /*01bc*/ 	.byte	0x04, 0x12
        /*01be*/ 	.short	(.L_76 - .L_75)
	.align		4
.L_75:
        /*01c0*/ 	.word	index@(_ZN7neurova4cuda7imgproc16canny_nms_kernelEPKfS3_Phiiff)
        /*01c4*/ 	.word	0x00000000


	//----- nvinfo : EIATTR_MIN_STACK_SIZE
	.align		4
.L_76:
        /*01c8*/ 	.byte	0x04, 0x12
        /*01ca*/ 	.short	(.L_78 - .L_77)
	.align		4
.L_77:
        /*01cc*/ 	.word	index@(_ZN7neurova4cuda7imgproc12sobel_kernelEPKhPhS4_iii)
        /*01d0*/ 	.word	0x00000000


	//----- nvinfo : EIATTR_MIN_STACK_SIZE
	.align		4
.L_78:
        /*01d4*/ 	.byte	0x04, 0x12
        /*01d6*/ 	.short	(.L_80 - .L_79)
	.align		4
.L_79:
        /*01d8*/ 	.word	index@(_ZN7neurova4cuda7imgproc17box_filter_kernelEPKhPhiiii)
        /*01dc*/ 	.word	0x00000000


	//----- nvinfo : EIATTR_MIN_STACK_SIZE
	.align		4
.L_80:
        /*01e0*/ 	.byte	0x04, 0x12
        /*01e2*/ 	.short	(.L_82 - .L_81)
	.align		4
.L_81:
        /*01e4*/ 	.word	index@(_ZN7neurova4cuda7imgproc29gaussian_blur_vertical_kernelEPKfPhiiii)
        /*01e8*/ 	.word	0x00000000


	//----- nvinfo : EIATTR_MIN_STACK_SIZE
	.align		4
.L_82:
        /*01ec*/ 	.byte	0x04, 0x12
        /*01ee*/ 	.short	(.L_84 - .L_83)
	.align		4
.L_83:
        /*01f0*/ 	.word	index@(_ZN7neurova4cuda7imgproc31gaussian_blur_horizontal_kernelEPKhPfiiii)
        /*01f4*/ 	.word	0x00000000


	//----- nvinfo : EIATTR_MIN_STACK_SIZE
	.align		4
.L_84:
        /*01f8*/ 	.byte	0x04, 0x12
        /*01fa*/ 	.short	(.L_86 - .L_85)
	.align		4
.L_85:
        /*01fc*/ 	.word	index@(_ZN7neurova4cuda7imgproc17rgb_to_hsv_kernelEPKhPhiii)
        /*0200*/ 	.word	0x00000000


	//----- nvinfo : EIATTR_MIN_STACK_SIZE
	.align		4
.L_86:
        /*0204*/ 	.byte	0x04, 0x12
        /*0206*/ 	.short	(.L_88 - .L_87)
	.align		4
.L_87:
        /*0208*/ 	.word	index@(_ZN7neurova4cuda7imgproc17bgr_to_rgb_kernelEPKhPhiii)
        /*020c*/ 	.word	0x00000000


	//----- nvinfo : EIATTR_MIN_STACK_SIZE
	.align		4
.L_88:
        /*0210*/ 	.byte	0x04, 0x12
        /*0212*/ 	.short	(.L_90 - .L_89)
	.align		4
.L_89:
        /*0214*/ 	.word	index@(_ZN7neurova4cuda7imgproc18rgb_to_gray_kernelEPKhPhiiii)
        /*0218*/ 	.word	0x00000000
.L_90:


//--------------------- .nv.compat                --------------------------
	.section	.nv.compat,"",@"SHT_CUDA_COMPAT_INFO"
	.align	4
        /*0000*/ 	.byte	0x02, 0x09, 0x00, 0x00, 0x02, 0x02, 0x01, 0x00, 0x02, 0x05, 0x05, 0x00, 0x03, 0x07, 0x01, 0x01
        /*0010*/ 	.byte	0x02, 0x03, 0x00, 0x00, 0x02, 0x06, 0x01, 0x00, 0x04, 0x0b, 0x08, 0x00, 0x01, 0x00, 0x00, 0x00
        /*0020*/ 	.byte	0x00, 0x00, 0x00, 0x00


//--------------------- .nv.info._ZN7neurova4cuda7imgproc25histogram_equalize_kernelEPKhPhS3_iii --------------------------
	.section	.nv.info._ZN7neurova4cuda7imgproc25histogram_equalize_kernelEPKhPhS3_iii,"",@"SHT_CUDA_INFO"
	.sectionflags	@""
	.align	4


	//----- nvinfo : EIATTR_CUDA_API_VERSION
	.align		4
        /*0000*/ 	.byte	0x04, 0x37
        /*0002*/ 	.short	(.L_92 - .L_91)
.L_91:
        /*0004*/ 	.word	0x00000082


	//----- nvinfo : EIATTR_KPARAM_INFO
	.align		4
.L_92:
        /*0008*/ 	.byte	0x04, 0x17
        /*000a*/ 	.short	(.L_94 - .L_93)
.L_93:
        /*000c*/ 	.word	0x00000000
        /*0010*/ 	.short	0x0005
        /*0012*/ 	.short	0x0020
        /*0014*/ 	.byte	0x00, 0xf0, 0x11, 0x00


	//----- nvinfo : EIATTR_KPARAM_INFO
	.align		4
.L_94:
        /*0018*/ 	.byte	0x04, 0x17
        /*001a*/ 	.short	(.L_96 - .L_95)
.L_95:
        /*001c*/ 	.word	0x00000000
        /*0020*/ 	.short	0x0004
        /*0022*/ 	.short	0x001c
        /*0024*/ 	.byte	0x00, 0xf0, 0x11, 0x00


	//----- nvinfo : EIATTR_KPARAM_INFO
	.align		4
.L_96:
        /*0028*/ 	.byte	0x04, 0x17
        /*002a*/ 	.short	(.L_98 - .L_97)
.L_97:
        /*002c*/ 	.word	0x00000000
        /*0030*/ 	.short	0x0003
        /*0032*/ 	.short	0x0018
        /*0034*/ 	.byte	0x00, 0xf0, 0x11, 0x00


	//----- nvinfo : EIATTR_KPARAM_INFO
	.align		4
.L_98:
        /*0038*/ 	.byte	0x04, 0x17
        /*003a*/ 	.short	(.L_100 - .L_99)
.L_99:
        /*003c*/ 	.word	0x00000000
        /*0040*/ 	.short	0x0002
        /*0042*/ 	.short	0x0010
        /*0044*/ 	.byte	0x00, 0xf5, 0x21, 0x00


	//----- nvinfo : EIATTR_KPARAM_INFO
	.align		4
.L_100:
        /*0048*/ 	.byte	0x04, 0x17
        /*004a*/ 	.short	(.L_102 - .L_101)
.L_101:
        /*004c*/ 	.word	0x00000000
        /*0050*/ 	.short	0x0001
        /*0052*/ 	.short	0x0008
        /*0054*/ 	.byte	0x00, 0xf5, 0x21, 0x00


	//----- nvinfo : EIATTR_KPARAM_INFO
	.align		4
.L_102:
        /*0058*/ 	.byte	0x04, 0x17
        /*005a*/ 	.short	(.L_104 - .L_103)
.L_103:
        /*005c*/ 	.word	0x00000000
        /*0060*/ 	.short	0x0000
        /*0062*/ 	.short	0x0000
        /*0064*/ 	.byte	0x00, 0xf5, 0x21, 0x00


	//----- nvinfo : EIATTR_SPARSE_MMA_MASK
	.align		4
.L_104:
        /*0068*/ 	.byte	0x03, 0x50
        /*006a*/ 	.short	0x0000


	//----- nvinfo : EIATTR_MAXREG_COUNT
	.align		4
        /*006c*/ 	.byte	0x03, 0x1b
        /*006e*/ 	.short	0x00ff


	//----- nvinfo : EIATTR_MERCURY_ISA_VERSION
	.align		4
        /*0070*/ 	.byte	0x03, 0x5f
        /*0072*/ 	.short	0x0101


	//----- nvinfo : EIATTR_VRC_CTA_INIT_COUNT
	.align		4
        /*0074*/ 	.byte	0x02, 0x4a
	.zero		1
	.zero		1


	//----- nvinfo : EIATTR_EXIT_INSTR_OFFSETS
	.align		4
        /*0078*/ 	.byte	0x04, 0x1c
        /*007a*/ 	.short	(.L_106 - .L_105)


	//   ....[0]....
.L_105:
        /*007c*/ 	.word	0x000000c0


	//   ....[1]....
        /*0080*/ 	.word	0x000001c0


	//----- nvinfo : EIATTR_CBANK_PARAM_SIZE
	.align		4
.L_106:
        /*0084*/ 	.byte	0x03, 0x19
        /*0086*/ 	.short	0x0024


	//----- nvinfo : EIATTR_PARAM_CBANK
	.align		4
        /*0088*/ 	.byte	0x04, 0x0a
        /*008a*/ 	.short	(.L_108 - .L_107)
	.align		4
.L_107:
        /*008c*/ 	.word	index@(.nv.constant0._ZN7neurova4cuda7imgproc25histogram_equalize_kernelEPKhPhS3_iii)
        /*0090*/ 	.short	0x0380
        /*0092*/ 	.short	0x0024


	//----- nvinfo : EIATTR_SW_WAR
	.align		4
.L_108:
        /*0094*/ 	.byte	0x04, 0x36
        /*0096*/ 	.short	(.L_110 - .L_109)
.L_109:
        /*0098*/ 	.word	0x00000008
.L_110:


//--------------------- .nv.info._ZN7neurova4cuda7imgproc16histogram_kernelEPKhPjiii --------------------------
	.section	.nv.info._ZN7neurova4cuda7imgproc16histogram_kernelEPKhPjiii,"",@"SHT_CUDA_INFO"
	.sectionflags	@""
	.align	4


	//----- nvinfo : EIATTR_CUDA_API_VERSION
	.align		4
        /*0000*/ 	.byte	0x04, 0x37
        /*0002*/ 	.short	(.L_112 - .L_111)
.L_111:
        /*0004*/ 	.word	0x00000082


	//----- nvinfo : EIATTR_KPARAM_INFO
	.align		4
.L_112:
        /*0008*/ 	.byte	0x04, 0x17
        /*000a*/ 	.short	(.L_114 - .L_113)
.L_113:
        /*000c*/ 	.word	0x00000000
        /*0010*/ 	.short	0x0004
        /*0012*/ 	.short	0x0018
        /*0014*/ 	.byte	0x00, 0xf0, 0x11, 0x00


	//----- nvinfo : EIATTR_KPARAM_INFO
	.align		4
.L_114:
        /*0018*/ 	.byte	0x04, 0x17
        /*001a*/ 	.short	(.L_116 - .L_115)
.L_115:
        /*001c*/ 	.word	0x00000000
        /*0020*/ 	.short	0x0003
        /*0022*/ 	.short	0x0014
        /*0024*/ 	.byte	0x00, 0xf0, 0x11, 0x00


	//----- nvinfo : EIATTR_KPARAM_INFO
	.align		4
.L_116:
        /*0028*/ 	.byte	0x04, 0x17
        /*002a*/ 	.short	(.L_118 - .L_117)
.L_117:
        /*002c*/ 	.word	0x00000000
        /*0030*/ 	.short	0x0002
        /*0032*/ 	.short	0x0010
        /*0034*/ 	.byte	0x00, 0xf0, 0x11, 0x00


	//----- nvinfo : EIATTR_KPARAM_INFO
	.align		4
.L_118:
        /*0038*/ 	.byte	0x04, 0x17
        /*003a*/ 	.short	(.L_120 - .L_119)
.L_119:
        /*003c*/ 	.word	0x00000000
        /*0040*/ 	.short	0x0001
        /*0042*/ 	.short	0x0008
        /*0044*/ 	.byte	0x00, 0xf5, 0x21, 0x00


	//----- nvinfo : EIATTR_KPARAM_INFO
	.align		4
.L_120:
        /*0048*/ 	.byte	0x04, 0x17
        /*004a*/ 	.short	(.L_122 - .L_121)
.L_121:
        /*004c*/ 	.word	0x00000000
        /*0050*/ 	.short	0x0000
        /*0052*/ 	.short	0x0000
        /*0054*/ 	.byte	0x00, 0xf5, 0x21, 0x00


	//----- nvinfo : EIATTR_SPARSE_MMA_MASK
	.align		4
.L_122:
        /*0058*/ 	.byte	0x03, 0x50
        /*005a*/ 	.short	0x0000


	//----- nvinfo : EIATTR_MAXREG_COUNT
	.align		4
        /*005c*/ 	.byte	0x03, 0x1b
        /*005e*/ 	.short	0x00ff


	//----- nvinfo : EIATTR_NUM_BARRIERS
	.align		4
        /*0060*/ 	.byte	0x02, 0x4c
        /*0062*/ 	.byte	0x01
	.zero		1


	//----- nvinfo : EIATTR_MERCURY_ISA_VERSION
	.align		4
        /*0064*/ 	.byte	0x03, 0x5f
        /*0066*/ 	.short	0x0101


	//----- nvinfo : EIATTR_VRC_CTA_INIT_COUNT
	.align		4
        /*0068*/ 	.byte	0x02, 0x4a
	.zero		1
	.zero		1


	//----- nvinfo : EIATTR_EXIT_INSTR_OFFSETS
	.align		4
        /*006c*/ 	.byte	0x04, 0x1c
        /*006e*/ 	.short	(.L_124 - .L_123)


	//   ....[0]....
.L_123:
        /*0070*/ 	.word	0x00000200


	//   ....[1]....
        /*0074*/ 	.word	0x00000250


	//----- nvinfo : EIATTR_CRS_STACK_SIZE
	.align		4
.L_124:
        /*0078*/ 	.byte	0x04, 0x1e
        /*007a*/ 	.short	(.L_126 - .L_125)
.L_125:
        /*007c*/ 	.word	0x00000000


	//----- nvinfo : EIATTR_CBANK_PARAM_SIZE
	.align		4
.L_126:
        /*0080*/ 	.byte	0x03, 0x19
        /*0082*/ 	.short	0x001c


	//----- nvinfo : EIATTR_PARAM_CBANK
	.align		4
        /*0084*/ 	.byte	0x04, 0x0a
        /*0086*/ 	.short	(.L_128 - .L_127)
	.align		4
.L_127:
        /*0088*/ 	.word	index@(.nv.constant0._ZN7neurova4cuda7imgproc16histogram_kernelEPKhPjiii)
        /*008c*/ 	.short	0x0380
        /*008e*/ 	.short	0x001c


	//----- nvinfo : EIATTR_SW_WAR
	.align		4
.L_128:
        /*0090*/ 	.byte	0x04, 0x36
        /*0092*/ 	.short	(.L_130 - .L_129)
.L_129:
        /*0094*/ 	.word	0x00000008
.L_130:


//--------------------- .nv.info._ZN7neurova4cuda7imgproc18warp_affine_kernelEPKhPhiiiiiiiffffff --------------------------
	.section	.nv.info._ZN7neurova4cuda7imgproc18warp_affine_kernelEPKhPhiiiiiiiffffff,"",@"SHT_CUDA_INFO"
	.sectionflags	@""
	.align	4


	//----- nvinfo : EIATTR_CUDA_API_VERSION
	.align		4
        /*0000*/ 	.byte	0x04, 0x37
        /*0002*/ 	.short	(.L_132 - .L_131)
.L_131:
        /*0004*/ 	.word	0x00000082


	//----- nvinfo : EIATTR_KPARAM_INFO
	.align		4
.L_132:
        /*0008*/ 	.byte	0x04, 0x17
        /*000a*/ 	.short	(.L_134 - .L_133)
.L_133:
        /*000c*/ 	.word	0x00000000
        /*0010*/ 	.short	0x000e
        /*0012*/ 	.short	0x0040
        /*0014*/ 	.byte	0x00, 0xf0, 0x11, 0x00


	//----- nvinfo : EIATTR_KPARAM_INFO
	.align		4
.L_134:
        /*0018*/ 	.byte	0x04, 0x17
        /*001a*/ 	.short	(.L_136 - .L_135)
.L_135:
        /*001c*/ 	.word	0x00000000
        /*0020*/ 	.short	0x000d
        /*0022*/ 	.short	0x003c
        /*0024*/ 	.byte	0x00, 0xf0, 0x11, 0x00


	//----- nvinfo : EIATTR_KPARAM_INFO
	.align		4
.L_136:
        /*0028*/ 	.byte	0x04, 0x17
        /*002a*/ 	.short	(.L_138 - .L_137)
.L_137:
        /*002c*/ 	.word	0x00000000
        /*0030*/ 	.short	0x000c
        /*0032*/ 	.short	0x0038
        /*0034*/ 	.byte	0x00, 0xf0, 0x11, 0x00


	//----- nvinfo : EIATTR_KPARAM_INFO
	.align		4
.L_138:
        /*0038*/ 	.byte	0x04, 0x17
        /*003a*/ 	.short	(.L_140 - .L_139)
.L_139:
        /*003c*/ 	.word	0x00000000
        /*0040*/ 	.short	0x000b
        /*0042*/ 	.short	0x0034
        /*0044*/ 	.byte	0x00, 0xf0, 0x11, 0x00


	//----- nvinfo : EIATTR_KPARAM_INFO
	.align		4
.L_140:
        /*0048*/ 	.byte	0x04, 0x17
        /*004a*/ 	.short	(.L_142 - .L_141)
.L_141:
        /*004c*/ 	.word	0x00000000
        /*0050*/ 	.short	0x000a
        /*0052*/ 	.short	0x0030
        /*0054*/ 	.byte	0x00, 0xf0, 0x11, 0x00


	//----- nvinfo : EIATTR_KPARAM_INFO
	.align		4
.L_142:
        /*0058*/ 	.byte	0x04, 0x17
        /*005a*/ 	.short	(.L_144 - .L_143)
.L_143:
        /*005c*/ 	.word	0x00000000
        /*0060*/ 	.short	0x0009
        /*0062*/ 	.short	0x002c
        /*0064*/ 	.byte	0x00, 0xf0, 0x11, 0x00


	//----- nvinfo : EIATTR_KPARAM_INFO
	.align		4
.L_144:
        /*0068*/ 	.byte	0x04, 0x17
        /*006a*/ 	.short	(.L_146 - .L_145)
.L_145:
        /*006c*/ 	.word	0x00000000
        /*0070*/ 	.short	0x0008
        /*0072*/ 	.short	0x0028
        /*0074*/ 	.byte	0x00, 0xf0, 0x11, 0x00


	//----- nvinfo : EIATTR_KPARAM_INFO
	.align		4
.L_146:
        /*0078*/ 	.byte	0x04, 0x17
        /*007a*/ 	.short	(.L_148 - .L_147)
.L_147:
        /*007c*/ 	.word	0x00000000
        /*0080*/ 	.short	0x0007
        /*0082*/ 	.short	0x0024
        /*0084*/ 	.byte	0x00, 0xf0, 0x11, 0x00


	//----- nvinfo : EIATTR_KPARAM_INFO
	.align		4
.L_148:
        /*0088*/ 	.byte	0x04, 0x17
        /*008a*/ 	.short	(.L_150 - .L_149)
.L_149:
        /*008c*/ 	.word	0x00000000
        /*0090*/ 	.short	0x0006
        /*0092*/ 	.short	0x0020
        /*0094*/ 	.byte	0x00, 0xf0, 0x11, 0x00


	//----- nvinfo : EIATTR_KPARAM_INFO
	.align		4
.L_150:
        /*0098*/ 	.byte	0x04, 0x17
        /*009a*/ 	.short	(.L_152 - .L_151)
.L_151:
        /*009c*/ 	.word	0x00000000
        /*00a0*/ 	.short	0x0005
        /*00a2*/ 	.short	0x001c
        /*00a4*/ 	.byte	0x00, 0xf0, 0x11, 0x00


	//----- nvinfo : EIATTR_KPARAM_INFO
	.align		4
.L_152:
        /*00a8*/ 	.byte	0x04, 0x17
        /*00aa*/ 	.short	(.L_154 - .L_153)
.L_153:
        /*00ac*/ 	.word	0x00000000
        /*00b0*/ 	.short	0x0004
        /*00b2*/ 	.short	0x0018
        /*00b4*/ 	.byte	0x00, 0xf0, 0x11, 0x00


	//----- nvinfo : EIATTR_KPARAM_INFO
	.align		4
.L_154:
        /*00b8*/ 	.byte	0x04, 0x17
        /*00ba*/ 	.short	(.L_156 - .L_155)
.L_155:
        /*00bc*/ 	.word	0x00000000
        /*00c0*/ 	.short	0x0003
        /*00c2*/ 	.short	0x0014
        /*00c4*/ 	.byte	0x00, 0xf0, 0x11, 0x00


	//----- nvinfo : EIATTR_KPARAM_INFO
	.align		4
.L_156:
        /*00c8*/ 	.byte	0x04, 0x17
        /*00ca*/ 	.short	(.L_158 - .L_157)
.L_157:
        /*00cc*/ 	.word	0x00000000
        /*00d0*/ 	.short	0x0002
        /*00d2*/ 	.short	0x0010
        /*00d4*/ 	.byte	0x00, 0xf0, 0x11, 0x00


	//----- nvinfo : EIATTR_KPARAM_INFO
	.align		4
.L_158:
        /*00d8*/ 	.byte	0x04, 0x17
        /*00da*/ 	.short	(.L_160 - .L_159)
.L_159:
        /*00dc*/ 	.word	0x00000000
        /*00e0*/ 	.short	0x0001
        /*00e2*/ 	.short	0x0008
        /*00e4*/ 	.byte	0x00, 0xf5, 0x21, 0x00


	//----- nvinfo : EIATTR_KPARAM_INFO
	.align		4
.L_160:
        /*00e8*/ 	.byte	0x04, 0x17
        /*00ea*/ 	.short	(.L_162 - .L_161)
.L_161:
        /*00ec*/ 	.word	0x00000000
        /*00f0*/ 	.short	0x0000
        /*00f2*/ 	.short	0x0000
        /*00f4*/ 	.byte	0x00, 0xf5, 0x21, 0x00


	//----- nvinfo : EIATTR_SPARSE_MMA_MASK
	.align		4
.L_162:
        /*00f8*/ 	.byte	0x03, 0x50
        /*00fa*/ 	.short	0x0000


	//----- nvinfo : EIATTR_MAXREG_COUNT
	.align		4
        /*00fc*/ 	.byte	0x03, 0x1b
        /*00fe*/ 	.short	0x00ff


	//----- nvinfo : EIATTR_MERCURY_ISA_VERSION
	.align		4
        /*0100*/ 	.byte	0x03, 0x5f
        /*0102*/ 	.short	0x0101


	//----- nvinfo : EIATTR_VRC_CTA_INIT_COUNT
	.align		4
        /*0104*/ 	.byte	0x02, 0x4a
	.zero		1
	.zero		1


	//----- nvinfo : EIATTR_EXIT_INSTR_OFFSETS
	.align		4
        /*0108*/ 	.byte	0x04, 0x1c
        /*010a*/ 	.short	(.L_164 - .L_163)


	//   ....[0]....
.L_163:
        /*010c*/ 	.word	0x000000d0


	//   ....[1]....
        /*0110*/ 	.word	0x00000270


	//   ....[2]....
        /*0114*/ 	.word	0x00000900


	//   ....[3]....
        /*0118*/ 	.word	0x00000c10


	//   ....[4]....
        /*011c*/ 	.word	0x00000de0


	//   ....[5]....
        /*0120*/ 	.word	0x00000e10


	//   ....[6]....
        /*0124*/ 	.word	0x00000fd0


	//   ....[7]....
        /*0128*/ 	.word	0x000010b0


	//   ....[8]....
        /*012c*/ 	.word	0x00001170


	//   ....[9]....
        /*0130*/ 	.word	0x000011d0


	//----- nvinfo : EIATTR_CRS_STACK_SIZE
	.align		4
.L_164:
        /*0134*/ 	.byte	0x04, 0x1e
        /*0136*/ 	.short	(.L_166 - .L_165)
.L_165:
        /*0138*/ 	.word	0x00000000


	//----- nvinfo : EIATTR_CBANK_PARAM_SIZE
	.align		4
.L_166:
        /*013c*/ 	.byte	0x03, 0x19
        /*013e*/ 	.short	0x0044


	//----- nvinfo : EIATTR_PARAM_CBANK
	.align		4
        /*0140*/ 	.byte	0x04, 0x0a
        /*0142*/ 	.short	(.L_168 - .L_167)
	.align		4
.L_167:
        /*0144*/ 	.word	index@(.nv.constant0._ZN7neurova4cuda7imgproc18warp_affine_kernelEPKhPhiiiiiiiffffff)
        /*0148*/ 	.short	0x0380
        /*014a*/ 	.short	0x0044


	//----- nvinfo : EIATTR_SW_WAR
	.align		4
.L_168:
        /*014c*/ 	.byte	0x04, 0x36
        /*014e*/ 	.short	(.L_170 - .L_169)
.L_169:
        /*0150*/ 	.word	0x00000008
.L_170:


//--------------------- .nv.info._ZN7neurova4cuda7imgproc22resize_bilinear_kernelEPKhPhiiiiiii --------------------------
	.section	.nv.info._ZN7neurova4cuda7imgproc22resize_bilinear_kernelEPKhPhiiiiiii,"",@"SHT_CUDA_INFO"
	.sectionflags	@""
	.align	4


	//----- nvinfo : EIATTR_CUDA_API_VERSION
	.align		4
        /*0000*/ 	.byte	0x04, 0x37
        /*0002*/ 	.short	(.L_172 - .L_171)
.L_171:
        /*0004*/ 	.word	0x00000082


	//----- nvinfo : EIATTR_KPARAM_INFO
	.align		4
.L_172:
        /*0008*/ 	.byte	0x04, 0x17
        /*000a*/ 	.short	(.L_174 - .L_173)
.L_173:
        /*000c*/ 	.word	0x00000000
        /*0010*/ 	.short	0x0008
        /*0012*/ 	.short	0x0028
        /*0014*/ 	.byte	0x00, 0xf0, 0x11, 0x00


	//----- nvinfo : EIATTR_KPARAM_INFO
	.align		4
.L_174:
        /*0018*/ 	.byte	0x04, 0x17
        /*001a*/ 	.short	(.L_176 - .L_175)
.L_175:
        /*001c*/ 	.word	0x00000000
        /*0020*/ 	.short	0x0007
        /*0022*/ 	.short	0x0024
        /*0024*/ 	.byte	0x00, 0xf0, 0x11, 0x00


	//----- nvinfo : EIATTR_KPARAM_INFO
	.align		4
.L_176:
        /*0028*/ 	.byte	0x04, 0x17
        /*002a*/ 	.short	(.L_178 - .L_177)
.L_177:
        /*002c*/ 	.word	0x00000000
        /*0030*/ 	.short	0x0006
        /*0032*/ 	.short	0x0020
        /*0034*/ 	.byte	0x00, 0xf0, 0x11, 0x00


	//----- nvinfo : EIATTR_KPARAM_INFO
	.align		4
.L_178:
        /*0038*/ 	.byte	0x04, 0x17
        /*003a*/ 	.short	(.L_180 - .L_179)
.L_179:
        /*003c*/ 	.word	0x00000000
        /*0040*/ 	.short	0x0005
        /*0042*/ 	.short	0x001c
        /*0044*/ 	.byte	0x00, 0xf0, 0x11, 0x00


	//----- nvinfo : EIATTR_KPARAM_INFO
	.align		4
.L_180:
        /*0048*/ 	.byte	0x04, 0x17
        /*004a*/ 	.short	(.L_182 - .L_181)
.L_181:
        /*004c*/ 	.word	0x00000000
        /*0050*/ 	.short	0x0004
        /*0052*/ 	.short	0x0018
        /*0054*/ 	.byte	0x00, 0xf0, 0x11, 0x00


	//----- nvinfo : EIATTR_KPARAM_INFO
	.align		4
.L_182:
        /*0058*/ 	.byte	0x04, 0x17
        /*005a*/ 	.short	(.L_184 - .L_183)
.L_183:
        /*005c*/ 	.word	0x00000000
        /*0060*/ 	.short	0x0003
        /*0062*/ 	.short	0x0014
        /*0064*/ 	.byte	0x00, 0xf0, 0x11, 0x00


	//----- nvinfo : EIATTR_KPARAM_INFO
	.align		4
.L_184:
        /*0068*/ 	.byte	0x04, 0x17
        /*006a*/ 	.short	(.L_186 - .L_185)
.L_185:
        /*006c*/ 	.word	0x00000000
        /*0070*/ 	.short	0x0002
        /*0072*/ 	.short	0x0010
        /*0074*/ 	.byte	0x00, 0xf0, 0x11, 0x00


	//----- nvinfo : EIATTR_KPARAM_INFO
	.align		4
.L_186:
        /*0078*/ 	.byte	0x04, 0x17
        /*007a*/ 	.short	(.L_188 - .L_187)
.L_187:
        /*007c*/ 	.word	0x00000000
        /*0080*/ 	.short	0x0001
        /*0082*/ 	.short	0x0008
        /*0084*/ 	.byte	0x00, 0xf5, 0x21, 0x00


	//----- nvinfo : EIATTR_KPARAM_INFO
	.align		4
.L_188:
        /*0088*/ 	.byte	0x04, 0x17
        /*008a*/ 	.short	(.L_190 - .L_189)
.L_189:
        /*008c*/ 	.word	0x00000000
        /*0090*/ 	.short	0x0000
        /*0092*/ 	.short	0x0000
        /*0094*/ 	.byte	0x00, 0xf5, 0x21, 0x00


	//----- nvinfo : EIATTR_SPARSE_MMA_MASK
	.align		4
.L_190:
        /*0098*/ 	.byte	0x03, 0x50
        /*009a*/ 	.short	0x0000


	//----- nvinfo : EIATTR_MAXREG_COUNT
	.align		4
        /*009c*/ 	.byte	0x03, 0x1b
        /*009e*/ 	.short	0x00ff


	//----- nvinfo : EIATTR_MERCURY_ISA_VERSION
	.align		4
        /*00a0*/ 	.byte	0x03, 0x5f
        /*00a2*/ 	.short	0x0101


	//----- nvinfo : EIATTR_VRC_CTA_INIT_COUNT
	.align		4
        /*00a4*/ 	.byte	0x02, 0x4a
	.zero		1
	.zero		1


	//----- nvinfo : EIATTR_EXIT_INSTR_OFFSETS
	.align		4
        /*00a8*/ 	.byte	0x04, 0x1c
        /*00aa*/ 	.short	(.L_192 - .L_191)


	//   ....[0]....
.L_191:
        /*00ac*/ 	.word	0x000000d0


	//   ....[1]....
        /*00b0*/ 	.word	0x00000310


	//   ....[2]....
        /*00b4*/ 	.word	0x00000ac0


	//   ....[3]....
        /*00b8*/ 	.word	0x00000df0


	//   ....[4]....
        /*00bc*/ 	.word	0x00000fe0


	//----- nvinfo : EIATTR_CRS_STACK_SIZE
	.align		4
.L_192:
        /*00c0*/ 	.byte	0x04, 0x1e
        /*00c2*/ 	.short	(.L_194 - .L_193)
.L_193:
        /*00c4*/ 	.word	0x00000000


	//----- nvinfo : EIATTR_CBANK_PARAM_SIZE
	.align		4
.L_194:
        /*00c8*/ 	.byte	0x03, 0x19
        /*00ca*/ 	.short	0x002c


	//----- nvinfo : EIATTR_PARAM_CBANK
	.align		4
        /*00cc*/ 	.byte	0x04, 0x0a
        /*00ce*/ 	.short	(.L_196 - .L_195)
	.align		4
.L_195:
        /*00d0*/ 	.word	index@(.nv.constant0._ZN7neurova4cuda7imgproc22resize_bilinear_kernelEPKhPhiiiiiii)
        /*00d4*/ 	.short	0x0380
        /*00d6*/ 	.short	0x002c


	//----- nvinfo : EIATTR_SW_WAR
	.align		4
.L_196:
        /*00d8*/ 	.byte	0x04, 0x36
        /*00da*/ 	.short	(.L_198 - .L_197)
.L_197:
        /*00dc*/ 	.word	0x00000008
.L_198:


//--------------------- .nv.info._ZN7neurova4cuda7imgproc12erode_kernelEPKhPhiiii --------------------------
	.section	.nv.info._ZN7neurova4cuda7imgproc12erode_kernelEPKhPhiiii,"",@"SHT_CUDA_INFO"
	.sectionflags	@""
	.align	4


	//----- nvinfo : EIATTR_CUDA_API_VERSION
	.align		4
        /*0000*/ 	.byte	0x04, 0x37
        /*0002*/ 	.short	(.L_200 - .L_199)
.L_199:
        /*0004*/ 	.word	0x00000082


	//----- nvinfo : EIATTR_KPARAM_INFO
	.align		4
.L_200:
        /*0008*/ 	.byte	0x04, 0x17
        /*000a*/ 	.short	(.L_202 - .L_201)
.L_201:
        /*000c*/ 	.word	0x00000000
        /*0010*/ 	.short	0x0005
        /*0012*/ 	.short	0x001c
        /*0014*/ 	.byte	0x00, 0xf0, 0x11, 0x00


	//----- nvinfo : EIATTR_KPARAM_INFO
	.align		4
.L_202:
        /*0018*/ 	.byte	0x04, 0x17
        /*001a*/ 	.short	(.L_204 - .L_203)
.L_203:
        /*001c*/ 	.word	0x00000000
        /*0020*/ 	.short	0x0004
        /*0022*/ 	.short	0x0018
        /*0024*/ 	.byte	0x00, 0xf0, 0x11, 0x00


	//----- nvinfo : EIATTR_KPARAM_INFO
	.align		4
.L_204:
        /*0028*/ 	.byte	0x04, 0x17
        /*002a*/ 	.short	(.L_206 - .L_205)
.L_205:
        /*002c*/ 	.word	0x00000000
        /*0030*/ 	.short	0x0003
        /*0032*/ 	.short	0x0014
        /*0034*/ 	.byte	0x00, 0xf0, 0x11, 0x00


	//----- nvinfo : EIATTR_KPARAM_INFO
	.align		4
.L_206:
        /*0038*/ 	.byte	0x04, 0x17
        /*003a*/ 	.short	(.L_208 - .L_207)
.L_207:
        /*003c*/ 	.word	0x00000000
        /*0040*/ 	.short	0x0002
        /*0042*/ 	.short	0x0010
        /*0044*/ 	.byte	0x00, 0xf0, 0x11, 0x00


	//----- nvinfo : EIATTR_KPARAM_INFO
	.align		4
.L_208:
        /*0048*/ 	.byte	0x04, 0x17
        /*004a*/ 	.short	(.L_210 - .L_209)
.L_209:
        /*004c*/ 	.word	0x00000000
        /*0050*/ 	.short	0x0001
        /*0052*/ 	.short	0x0008
        /*0054*/ 	.byte	0x00, 0xf5, 0x21, 0x00


	//----- nvinfo : EIATTR_KPARAM_INFO
	.align		4
.L_210:
        /*0058*/ 	.byte	0x04, 0x17
        /*005a*/ 	.short	(.L_212 - .L_211)
.L_211:
        /*005c*/ 	.word	0x00000000
        /*0060*/ 	.short	0x0000
        /*0062*/ 	.short	0x0000
        /*0064*/ 	.byte	0x00, 0xf5, 0x21, 0x00


	//----- nvinfo : EIATTR_SPARSE_MMA_MASK
	.align		4
.L_212:
        /*0068*/ 	.byte	0x03, 0x50
        /*006a*/ 	.short	0x0000


	//----- nvinfo : EIATTR_MAXREG_COUNT
	.align		4
        /*006c*/ 	.byte	0x03, 0x1b
        /*006e*/ 	.short	0x00ff


	//----- nvinfo : EIATTR_MERCURY_ISA_VERSION
	.align		4
        /*0070*/ 	.byte	0x03, 0x5f
        /*0072*/ 	.short	0x0101


	//----- nvinfo : EIATTR_VRC_CTA_INIT_COUNT
	.align		4
        /*0074*/ 	.byte	0x02, 0x4a
	.zero		1
	.zero		1


	//----- nvinfo : EIATTR_EXIT_INSTR_OFFSETS
	.align		4
        /*0078*/ 	.byte	0x04, 0x1c
        /*007a*/ 	.short	(.L_214 - .L_213)


	//   ....[0]....
.L_213:
        /*007c*/ 	.word	0x000000c0


	//   ....[1]....
        /*0080*/ 	.word	0x00001280


	//----- nvinfo : EIATTR_CBANK_PARAM_SIZE
	.align		4
.L_214:
        /*0084*/ 	.byte	0x03, 0x19
        /*0086*/ 	.short	0x0020


	//----- nvinfo : EIATTR_PARAM_CBANK
	.align		4
        /*0088*/ 	.byte	0x04, 0x0a
        /*008a*/ 	.short	(.L_216 - .L_215)
	.align		4
.L_215:
        /*008c*/ 	.word	index@(.nv.constant0._ZN7neurova4cuda7imgproc12erode_kernelEPKhPhiiii)
        /*0090*/ 	.short	0x0380
        /*0092*/ 	.short	0x0020


	//----- nvinfo : EIATTR_SW_WAR
	.align		4
.L_216:
        /*0094*/ 	.byte	0x04, 0x36
        /*0096*/ 	.short	(.L_218 - .L_217)
.L_217:
        /*0098*/ 	.word	0x00000008
.L_218:


//--------------------- .nv.info._ZN7neurova4cuda7imgproc13dilate_kernelEPKhPhiiii --------------------------
	.section	.nv.info._ZN7neurova4cuda7imgproc13dilate_kernelEPKhPhiiii,"",@"SHT_CUDA_INFO"
	.sectionflags	@""
	.align	4


	//----- nvinfo : EIATTR_CUDA_API_VERSION
	.align		4
        /*0000*/ 	.byte	0x04, 0x37
        /*0002*/ 	.short	(.L_220 - .L_219)
.L_219:
        /*0004*/ 	.word	0x00000082


	//----- nvinfo : EIATTR_KPARAM_INFO
	.align		4
.L_220:
        /*0008*/ 	.byte	0x04, 0x17
        /*000a*/ 	.short	(.L_222 - .L_221)
.L_221:
        /*000c*/ 	.word	0x00000000
        /*0010*/ 	.short	0x0005
        /*0012*/ 	.short	0x001c
        /*0014*/ 	.byte	0x00, 0xf0, 0x11, 0x00


	//----- nvinfo : EIATTR_KPARAM_INFO
	.align		4
.L_222:
        /*0018*/ 	.byte	0x04, 0x17
        /*001a*/ 	.short	(.L_224 - .L_223)
.L_223:
        /*001c*/ 	.word	0x00000000
        /*0020*/ 	.short	0x0004
        /*0022*/ 	.short	0x0018
        /*0024*/ 	.byte	0x00, 0xf0, 0x11, 0x00


	//----- nvinfo : EIATTR_KPARAM_INFO
	.align		4
.L_224:
        /*0028*/ 	.byte	0x04, 0x17
        /*002a*/ 	.short	(.L_226 - .L_225)
.L_225:
        /*002c*/ 	.word	0x00000000
        /*0030*/ 	.short	0x0003
        /*0032*/ 	.short	0x0014
        /*0034*/ 	.byte	0x00, 0xf0, 0x11, 0x00


	//----- nvinfo : EIATTR_KPARAM_INFO
	.align		4
.L_226:
        /*0038*/ 	.byte	0x04, 0x17
        /*003a*/ 	.short	(.L_228 - .L_227)
.L_227:
        /*003c*/ 	.word	0x00000000
        /*0040*/ 	.short	0x0002
        /*0042*/ 	.short	0x0010
        /*0044*/ 	.byte	0x00, 0xf0, 0x11, 0x00


	//----- nvinfo : EIATTR_KPARAM_INFO
	.align		4
.L_228:
        /*0048*/ 	.byte	0x04, 0x17
        /*004a*/ 	.short	(.L_230 - .L_229)
.L_229:
        /*004c*/ 	.word	0x00000000
        /*0050*/ 	.short	0x0001
        /*0052*/ 	.short	0x0008
        /*0054*/ 	.byte	0x00, 0xf5, 0x21, 0x00


	//----- nvinfo : EIATTR_KPARAM_INFO
	.align		4
.L_230:
        /*0058*/ 	.byte	0x04, 0x17
        /*005a*/ 	.short	(.L_232 - .L_231)
.L_231:
        /*005c*/ 	.word	0x00000000
        /*0060*/ 	.short	0x0000
        /*0062*/ 	.short	0x0000
        /*0064*/ 	.byte	0x00, 0xf5, 0x21, 0x00


	//----- nvinfo : EIATTR_SPARSE_MMA_MASK
	.align		4
.L_232:
        /*0068*/ 	.byte	0x03, 0x50
        /*006a*/ 	.short	0x0000


	//----- nvinfo : EIATTR_MAXREG_COUNT
	.align		4
        /*006c*/ 	.byte	0x03, 0x1b
        /*006e*/ 	.short	0x00ff


	//----- nvinfo : EIATTR_MERCURY_ISA_VERSION
	.align		4
        /*0070*/ 	.byte	0x03, 0x5f
        /*0072*/ 	.short	0x0101


	//----- nvinfo : EIATTR_VRC_CTA_INIT_COUNT
	.align		4
        /*0074*/ 	.byte	0x02, 0x4a
	.zero		1
	.zero		1


	//----- nvinfo : EIATTR_EXIT_INSTR_OFFSETS
	.align		4
        /*0078*/ 	.byte	0x04, 0x1c
        /*007a*/ 	.short	(.L_234 - .L_233)


	//   ....[0]....
.L_233:
        /*007c*/ 	.word	0x000000c0


	//   ....[1]....
        /*0080*/ 	.word	0x00001280


	//----- nvinfo : EIATTR_CBANK_PARAM_SIZE
	.align		4
.L_234:
        /*0084*/ 	.byte	0x03, 0x19
        /*0086*/ 	.short	0x0020


	//----- nvinfo : EIATTR_PARAM_CBANK
	.align		4
        /*0088*/ 	.byte	0x04, 0x0a
        /*008a*/ 	.short	(.L_236 - .L_235)
	.align		4
.L_235:
        /*008c*/ 	.word	index@(.nv.constant0._ZN7neurova4cuda7imgproc13dilate_kernelEPKhPhiiii)
        /*0090*/ 	.short	0x0380
        /*0092*/ 	.short	0x0020


	//----- nvinfo : EIATTR_SW_WAR
	.align		4
.L_236:
        /*0094*/ 	.byte	0x04, 0x36
        /*0096*/ 	.short	(.L_238 - .L_237)
.L_237:
        /*0098*/ 	.word	0x00000008
.L_238:


//--------------------- .nv.info._ZN7neurova4cuda7imgproc16canny_nms_kernelEPKfS3_Phiiff --------------------------
	.section	.nv.info._ZN7neurova4cuda7imgproc16canny_nms_kernelEPKfS3_Phiiff,"",@"SHT_CUDA_INFO"
	.sectionflags	@""
	.align	4


	//----- nvinfo : EIATTR_CUDA_API_VERSION
	.align		4
        /*0000*/ 	.byte	0x04, 0x37
        /*0002*/ 	.short	(.L_240 - .L_239)
.L_239:
        /*0004*/ 	.word	0x00000082


	//----- nvinfo : EIATTR_KPARAM_INFO
	.align		4
.L_240:
        /*0008*/ 	.byte	0x04, 0x17
        /*000a*/ 	.short	(.L_242 - .L_241)
.L_241:
        /*000c*/ 	.word	0x00000000
        /*0010*/ 	.short	0x0006
        /*0012*/ 	.short	0x0024
        /*0014*/ 	.byte	0x00, 0xf0, 0x11, 0x00


	//----- nvinfo : EIATTR_KPARAM_INFO
	.align		4
.L_242:
        /*0018*/ 	.byte	0x04, 0x17
        /*001a*/ 	.short	(.L_244 - .L_243)
.L_243:
        /*001c*/ 	.word	0x00000000
        /*0020*/ 	.short	0x0005
        /*0022*/ 	.short	0x0020
        /*0024*/ 	.byte	0x00, 0xf0, 0x11, 0x00


	//----- nvinfo : EIATTR_KPARAM_INFO
	.align		4
.L_244:
        /*0028*/ 	.byte	0x04, 0x17
        /*002a*/ 	.short	(.L_246 - .L_245)
.L_245:
        /*002c*/ 	.word	0x00000000
        /*0030*/ 	.short	0x0004
        /*0032*/ 	.short	0x001c
        /*0034*/ 	.byte	0x00, 0xf0, 0x11, 0x00


	//----- nvinfo : EIATTR_KPARAM_INFO
	.align		4
.L_246:
        /*0038*/ 	.byte	0x04, 0x17
        /*003a*/ 	.short	(.L_248 - .L_247)
.L_247:
        /*003c*/ 	.word	0x00000000
        /*0040*/ 	.short	0x0003
        /*0042*/ 	.short	0x0018
        /*0044*/ 	.byte	0x00, 0xf0, 0x11, 0x00


	//----- nvinfo : EIATTR_KPARAM_INFO
	.align		4
.L_248:
        /*0048*/ 	.byte	0x04, 0x17
        /*004a*/ 	.short	(.L_250 - .L_249)
.L_249:
        /*004c*/ 	.word	0x00000000
        /*0050*/ 	.short	0x0002
        /*0052*/ 	.short	0x0010
        /*0054*/ 	.byte	0x00, 0xf5, 0x21, 0x00


	//----- nvinfo : EIATTR_KPARAM_INFO
	.align		4
.L_250:
        /*0058*/ 	.byte	0x04, 0x17
        /*005a*/ 	.short	(.L_252 - .L_251)
.L_251:
        /*005c*/ 	.word	0x00000000
        /*0060*/ 	.short	0x0001
        /*0062*/ 	.short	0x0008
        /*0064*/ 	.byte	0x00, 0xf5, 0x21, 0x00


	//----- nvinfo : EIATTR_KPARAM_INFO
	.align		4
.L_252:
        /*0068*/ 	.byte	0x04, 0x17
        /*006a*/ 	.short	(.L_254 - .L_253)
.L_253:
        /*006c*/ 	.word	0x00000000
        /*0070*/ 	.short	0x0000
        /*0072*/ 	.short	0x0000
        /*0074*/ 	.byte	0x00, 0xf5, 0x21, 0x00


	//----- nvinfo : EIATTR_SPARSE_MMA_MASK
	.align		4
.L_254:
        /*0078*/ 	.byte	0x03, 0x50
        /*007a*/ 	.short	0x0000


	//----- nvinfo : EIATTR_MAXREG_COUNT
	.align		4
        /*007c*/ 	.byte	0x03, 0x1b
        /*007e*/ 	.short	0x00ff


	//----- nvinfo : EIATTR_MERCURY_ISA_VERSION
	.align		4
        /*0080*/ 	.byte	0x03, 0x5f
        /*0082*/ 	.short	0x0101


	//----- nvinfo : EIATTR_VRC_CTA_INIT_COUNT
	.align		4
        /*0084*/ 	.byte	0x02, 0x4a
	.zero		1
	.zero		1


	//----- nvinfo : EIATTR_EXIT_INSTR_OFFSETS
	.align		4
        /*0088*/ 	.byte	0x04, 0x1c
        /*008a*/ 	.short	(.L_256 - .L_255)


	//   ....[0]....
.L_255:
        /*008c*/ 	.word	0x00000100


	//   ....[1]....
        /*0090*/ 	.word	0x000004a0


	//   ....[2]....
        /*0094*/ 	.word	0x000004f0


	//----- nvinfo : EIATTR_CRS_STACK_SIZE
	.align		4
.L_256:
        /*0098*/ 	.byte	0x04, 0x1e
        /*009a*/ 	.short	(.L_258 - .L_257)
.L_257:
        /*009c*/ 	.word	0x00000000


	//----- nvinfo : EIATTR_CBANK_PARAM_SIZE
	.align		4
.L_258:
        /*00a0*/ 	.byte	0x03, 0x19
        /*00a2*/ 	.short	0x0028


	//----- nvinfo : EIATTR_PARAM_CBANK
	.align		4
        /*00a4*/ 	.byte	0x04, 0x0a
        /*00a6*/ 	.short	(.L_260 - .L_259)
	.align		4
.L_259:
        /*00a8*/ 	.word	index@(.nv.constant0._ZN7neurova4cuda7imgproc16canny_nms_kernelEPKfS3_Phiiff)
        /*00ac*/ 	.short	0x0380
        /*00ae*/ 	.short	0x0028


	//----- nvinfo : EIATTR_SW_WAR
	.align		4
.L_260:
        /*00b0*/ 	.byte	0x04, 0x36
        /*00b2*/ 	.short	(.L_262 - .L_261)
.L_261:
        /*00b4*/ 	.word	0x00000008
.L_262:


//--------------------- .nv.info._ZN7neurova4cuda7imgproc12sobel_kernelEPKhPhS4_iii --------------------------
	.section	.nv.info._ZN7neurova4cuda7imgproc12sobel_kernelEPKhPhS4_iii,"",@"SHT_CUDA_INFO"
	.sectionflags	@""
	.align	4


	//----- nvinfo : EIATTR_CUDA_API_VERSION
	.align		4
        /*0000*/ 	.byte	0x04, 0x37
        /*0002*/ 	.short	(.L_264 - .L_263)
.L_263:
        /*0004*/ 	.word	0x00000082


	//----- nvinfo : EIATTR_KPARAM_INFO
	.align		4
.L_264:
        /*0008*/ 	.byte	0x04, 0x17
        /*000a*/ 	.short	(.L_266 - .L_265)
.L_265:
        /*000c*/ 	.word	0x00000000
        /*0010*/ 	.short	0x0005
        /*0012*/ 	.short	0x0020
        /*0014*/ 	.byte	0x00, 0xf0, 0x11, 0x00


	//----- nvinfo : EIATTR_KPARAM_INFO
	.align		4
.L_266:
        /*0018*/ 	.byte	0x04, 0x17
        /*001a*/ 	.short	(.L_268 - .L_267)
.L_267:
        /*001c*/ 	.word	0x00000000
        /*0020*/ 	.short	0x0004
        /*0022*/ 	.short	0x001c
        /*0024*/ 	.byte	0x00, 0xf0, 0x11, 0x00


	//----- nvinfo : EIATTR_KPARAM_INFO
	.align		4
.L_268:
        /*0028*/ 	.byte	0x04, 0x17
        /*002a*/ 	.short	(.L_270 - .L_269)
.L_269:
        /*002c*/ 	.word	0x00000000
        /*0030*/ 	.short	0x0003
        /*0032*/ 	.short	0x0018
        /*0034*/ 	.byte	0x00, 0xf0, 0x11, 0x00


	//----- nvinfo : EIATTR_KPARAM_INFO
	.align		4
.L_270:
        /*0038*/ 	.byte	0x04, 0x17
        /*003a*/ 	.short	(.L_272 - .L_271)
.L_271:
        /*003c*/ 	.word	0x00000000
        /*0040*/ 	.short	0x0002
        /*0042*/ 	.short	0x0010
        /*0044*/ 	.byte	0x00, 0xf5, 0x21, 0x00


	//----- nvinfo : EIATTR_KPARAM_INFO
	.align		4
.L_272:
        /*0048*/ 	.byte	0x04, 0x17
        /*004a*/ 	.short	(.L_274 - .L_273)
.L_273:
        /*004c*/ 	.word	0x00000000
        /*0050*/ 	.short	0x0001
        /*0052*/ 	.short	0x0008
        /*0054*/ 	.byte	0x00, 0xf5, 0x21, 0x00


	//----- nvinfo : EIATTR_KPARAM_INFO
	.align		4
.L_274:
        /*0058*/ 	.byte	0x04, 0x17
        /*005a*/ 	.short	(.L_276 - .L_275)
.L_275:
        /*005c*/ 	.word	0x00000000
        /*0060*/ 	.short	0x0000
        /*0062*/ 	.short	0x0000
        /*0064*/ 	.byte	0x00, 0xf5, 0x21, 0x00


	//----- nvinfo : EIATTR_SPARSE_MMA_MASK
	.align		4
.L_276:
        /*0068*/ 	.byte	0x03, 0x50
        /*006a*/ 	.short	0x0000


	//----- nvinfo : EIATTR_MAXREG_COUNT
	.align		4
        /*006c*/ 	.byte	0x03, 0x1b
        /*006e*/ 	.short	0x00ff


	//----- nvinfo : EIATTR_MERCURY_ISA_VERSION
	.align		4
        /*0070*/ 	.byte	0x03, 0x5f
        /*0072*/ 	.short	0x0101


	//----- nvinfo : EIATTR_VRC_CTA_INIT_COUNT
	.align		4
        /*0074*/ 	.byte	0x02, 0x4a
	.zero		1
	.zero		1


	//----- nvinfo : EIATTR_EXIT_INSTR_OFFSETS
	.align		4
        /*0078*/ 	.byte	0x04, 0x1c
        /*007a*/ 	.short	(.L_278 - .L_277)


	//   ....[0]....
.L_277:
        /*007c*/ 	.word	0x00000100


	//   ....[1]....
        /*0080*/ 	.word	0x00000450


	//----- nvinfo : EIATTR_CBANK_PARAM_SIZE
	.align		4
.L_278:
        /*0084*/ 	.byte	0x03, 0x19
        /*0086*/ 	.short	0x0024


	//----- nvinfo : EIATTR_PARAM_CBANK
	.align		4
        /*0088*/ 	.byte	0x04, 0x0a
        /*008a*/ 	.short	(.L_280 - .L_279)
	.align		4
.L_279:
        /*008c*/ 	.word	index@(.nv.constant0._ZN7neurova4cuda7imgproc12sobel_kernelEPKhPhS4_iii)
        /*0090*/ 	.short	0x0380
        /*0092*/ 	.short	0x0024


	//----- nvinfo : EIATTR_SW_WAR
	.align		4
.L_280:
        /*0094*/ 	.byte	0x04, 0x36
        /*0096*/ 	.short	(.L_282 - .L_281)
.L_281:
        /*0098*/ 	.word	0x00000008
.L_282:


//--------------------- .nv.info._ZN7neurova4cuda7imgproc17box_filter_kernelEPKhPhiiii --------------------------
	.section	.nv.info._ZN7neurova4cuda7imgproc17box_filter_kernelEPKhPhiiii,"",@"SHT_CUDA_INFO"
	.sectionflags	@""
	.align	4


	//----- nvinfo : EIATTR_CUDA_API_VERSION
	.align		4
        /*0000*/ 	.byte	0x04, 0x37
        /*0002*/ 	.short	(.L_284 - .L_283)
.L_283:
        /*0004*/ 	.word	0x00000082


	//----- nvinfo : EIATTR_KPARAM_INFO
	.align		4
.L_284:
        /*0008*/ 	.byte	0x04, 0x17
        /*000a*/ 	.short	(.L_286 - .L_285)
.L_285:
        /*000c*/ 	.word	0x00000000
        /*0010*/ 	.short	0x0005
        /*0012*/ 	.short	0x001c
        /*0014*/ 	.byte	0x00, 0xf0, 0x11, 0x00


	//----- nvinfo : EIATTR_KPARAM_INFO
	.align		4
.L_286:
        /*0018*/ 	.byte	0x04, 0x17
        /*001a*/ 	.short	(.L_288 - .L_287)
.L_287:
        /*001c*/ 	.word	0x00000000
        /*0020*/ 	.short	0x0004
        /*0022*/ 	.short	0x0018
        /*0024*/ 	.byte	0x00, 0xf0, 0x11, 0x00


	//----- nvinfo : EIATTR_KPARAM_INFO
	.align		4
.L_288:
        /*0028*/ 	.byte	0x04, 0x17
        /*002a*/ 	.short	(.L_290 - .L_289)
.L_289:
        /*002c*/ 	.word	0x00000000
        /*0030*/ 	.short	0x0003
        /*0032*/ 	.short	0x0014
        /*0034*/ 	.byte	0x00, 0xf0, 0x11, 0x00


	//----- nvinfo : EIATTR_KPARAM_INFO
	.align		4
.L_290:
        /*0038*/ 	.byte	0x04, 0x17
        /*003a*/ 	.short	(.L_292 - .L_291)
.L_291:
        /*003c*/ 	.word	0x00000000
        /*0040*/ 	.short	0x0002
        /*0042*/ 	.short	0x0010
        /*0044*/ 	.byte	0x00, 0xf0, 0x11, 0x00


	//----- nvinfo : EIATTR_KPARAM_INFO
	.align		4
.L_292:
        /*0048*/ 	.byte	0x04, 0x17
        /*004a*/ 	.short	(.L_294 - .L_293)
.L_293:
        /*004c*/ 	.word	0x00000000
        /*0050*/ 	.short	0x0001
        /*0052*/ 	.short	0x0008
        /*0054*/ 	.byte	0x00, 0xf5, 0x21, 0x00


	//----- nvinfo : EIATTR_KPARAM_INFO
	.align		4
.L_294:
        /*0058*/ 	.byte	0x04, 0x17
        /*005a*/ 	.short	(.L_296 - .L_295)
.L_295:
        /*005c*/ 	.word	0x00000000
        /*0060*/ 	.short	0x0000
        /*0062*/ 	.short	0x0000
        /*0064*/ 	.byte	0x00, 0xf5, 0x21, 0x00


	//----- nvinfo : EIATTR_SPARSE_MMA_MASK
	.align		4
.L_296:
        /*0068*/ 	.byte	0x03, 0x50
        /*006a*/ 	.short	0x0000


	//----- nvinfo : EIATTR_MAXREG_COUNT
	.align		4
        /*006c*/ 	.byte	0x03, 0x1b
        /*006e*/ 	.short	0x00ff


	//----- nvinfo : EIATTR_MERCURY_ISA_VERSION
	.align		4
        /*0070*/ 	.byte	0x03, 0x5f
        /*0072*/ 	.short	0x0101


	//----- nvinfo : EIATTR_VRC_CTA_INIT_COUNT
	.align		4
        /*0074*/ 	.byte	0x02, 0x4a
	.zero		1
	.zero		1


	//----- nvinfo : EIATTR_EXIT_INSTR_OFFSETS
	.align		4
        /*0078*/ 	.byte	0x04, 0x1c
        /*007a*/ 	.short	(.L_298 - .L_297)


	//   ....[0]....
.L_297:
        /*007c*/ 	.word	0x000000c0


	//   ....[1]....
        /*0080*/ 	.word	0x000016a0


	//----- nvinfo : EIATTR_CRS_STACK_SIZE
	.align		4
.L_298:
        /*0084*/ 	.byte	0x04, 0x1e
        /*0086*/ 	.short	(.L_300 - .L_299)
.L_299:
        /*0088*/ 	.word	0x00000000


	//----- nvinfo : EIATTR_CBANK_PARAM_SIZE
	.align		4
.L_300:
        /*008c*/ 	.byte	0x03, 0x19
        /*008e*/ 	.short	0x0020


	//----- nvinfo : EIATTR_PARAM_CBANK
	.align		4
        /*0090*/ 	.byte	0x04, 0x0a
        /*0092*/ 	.short	(.L_302 - .L_301)
	.align		4
.L_301:
        /*0094*/ 	.word	index@(.nv.constant0._ZN7neurova4cuda7imgproc17box_filter_kernelEPKhPhiiii)
        /*0098*/ 	.short	0x0380
        /*009a*/ 	.short	0x0020


	//----- nvinfo : EIATTR_SW_WAR
	.align		4
.L_302:
        /*009c*/ 	.byte	0x04, 0x36
        /*009e*/ 	.short	(.L_304 - .L_303)
.L_303:
        /*00a0*/ 	.word	0x00000008
.L_304:


//--------------------- .nv.info._ZN7neurova4cuda7imgproc29gaussian_blur_vertical_kernelEPKfPhiiii --------------------------
	.section	.nv.info._ZN7neurova4cuda7imgproc29gaussian_blur_vertical_kernelEPKfPhiiii,"",@"SHT_CUDA_INFO"
	.sectionflags	@""
	.align	4


	//----- nvinfo : EIATTR_CUDA_API_VERSION
	.align		4
        /*0000*/ 	.byte	0x04, 0x37
        /*0002*/ 	.short	(.L_306 - .L_305)
.L_305:
        /*0004*/ 	.word	0x00000082


	//----- nvinfo : EIATTR_KPARAM_INFO
	.align		4
.L_306:
        /*0008*/ 	.byte	0x04, 0x17
        /*000a*/ 	.short	(.L_308 - .L_307)
.L_307:
        /*000c*/ 	.word	0x00000000
        /*0010*/ 	.short	0x0005
        /*0012*/ 	.short	0x001c
        /*0014*/ 	.byte	0x00, 0xf0, 0x11, 0x00


	//----- nvinfo : EIATTR_KPARAM_INFO
	.align		4
.L_308:
        /*0018*/ 	.byte	0x04, 0x17
        /*001a*/ 	.short	(.L_310 - .L_309)
.L_309:
        /*001c*/ 	.word	0x00000000
        /*0020*/ 	.short	0x0004
        /*0022*/ 	.short	0x0018
        /*0024*/ 	.byte	0x00, 0xf0, 0x11, 0x00


	//----- nvinfo : EIATTR_KPARAM_INFO
	.align		4
.L_310:
        /*0028*/ 	.byte	0x04, 0x17
        /*002a*/ 	.short	(.L_312 - .L_311)
.L_311:
        /*002c*/ 	.word	0x00000000
        /*0030*/ 	.short	0x0003
        /*0032*/ 	.short	0x0014
        /*0034*/ 	.byte	0x00, 0xf0, 0x11, 0x00


	//----- nvinfo : EIATTR_KPARAM_INFO
	.align		4
.L_312:
        /*0038*/ 	.byte	0x04, 0x17
        /*003a*/ 	.short	(.L_314 - .L_313)
.L_313:
        /*003c*/ 	.word	0x00000000
        /*0040*/ 	.short	0x0002
        /*0042*/ 	.short	0x0010
        /*0044*/ 	.byte	0x00, 0xf0, 0x11, 0x00


	//----- nvinfo : EIATTR_KPARAM_INFO
	.align		4
.L_314:
        /*0048*/ 	.byte	0x04, 0x17
        /*004a*/ 	.short	(.L_316 - .L_315)
.L_315:
        /*004c*/ 	.word	0x00000000
        /*0050*/ 	.short	0x0001
        /*0052*/ 	.short	0x0008
        /*0054*/ 	.byte	0x00, 0xf5, 0x21, 0x00


	//----- nvinfo : EIATTR_KPARAM_INFO
	.align		4
.L_316:
        /*0058*/ 	.byte	0x04, 0x17
        /*005a*/ 	.short	(.L_318 - .L_317)
.L_317:
        /*005c*/ 	.word	0x00000000
        /*0060*/ 	.short	0x0000
        /*0062*/ 	.short	0x0000
        /*0064*/ 	.byte	0x00, 0xf5, 0x21, 0x00


	//----- nvinfo : EIATTR_SPARSE_MMA_MASK
	.align		4
.L_318:
        /*0068*/ 	.byte	0x03, 0x50
        /*006a*/ 	.short	0x0000


	//----- nvinfo : EIATTR_MAXREG_COUNT
	.align		4
        /*006c*/ 	.byte	0x03, 0x1b
        /*006e*/ 	.short	0x00ff


	//----- nvinfo : EIATTR_MERCURY_ISA_VERSION
	.align		4
        /*0070*/ 	.byte	0x03, 0x5f
        /*0072*/ 	.short	0x0101


	//----- nvinfo : EIATTR_VRC_CTA_INIT_COUNT
	.align		4
        /*0074*/ 	.byte	0x02, 0x4a
	.zero		1
	.zero		1


	//----- nvinfo : EIATTR_EXIT_INSTR_OFFSETS
	.align		4
        /*0078*/ 	.byte	0x04, 0x1c
        /*007a*/ 	.short	(.L_320 - .L_319)


	//   ....[0]....
.L_319:
        /*007c*/ 	.word	0x000000c0


	//   ....[1]....
        /*0080*/ 	.word	0x00000b50


	//----- nvinfo : EIATTR_CBANK_PARAM_SIZE
	.align		4
.L_320:
        /*0084*/ 	.byte	0x03, 0x19
        /*0086*/ 	.short	0x0020


	//----- nvinfo : EIATTR_PARAM_CBANK
	.align		4
        /*0088*/ 	.byte	0x04, 0x0a
        /*008a*/ 	.short	(.L_322 - .L_321)
	.align		4
.L_321:
        /*008c*/ 	.word	index@(.nv.constant0._ZN7neurova4cuda7imgproc29gaussian_blur_vertical_kernelEPKfPhiiii)
        /*0090*/ 	.short	0x0380
        /*0092*/ 	.short	0x0020


	//----- nvinfo : EIATTR_SW_WAR
	.align		4
.L_322:
        /*0094*/ 	.byte	0x04, 0x36
        /*0096*/ 	.short	(.L_324 - .L_323)
.L_323:
        /*0098*/ 	.word	0x00000008
.L_324:


//--------------------- .nv.info._ZN7neurova4cuda7imgproc31gaussian_blur_horizontal_kernelEPKhPfiiii --------------------------
	.section	.nv.info._ZN7neurova4cuda7imgproc31gaussian_blur_horizontal_kernelEPKhPfiiii,"",@"SHT_CUDA_INFO"
	.sectionflags	@""
	.align	4


	//----- nvinfo : EIATTR_CUDA_API_VERSION
	.align		4
        /*0000*/ 	.byte	0x04, 0x37
        /*0002*/ 	.short	(.L_326 - .L_325)
.L_325:
        /*0004*/ 	.word	0x00000082


	//----- nvinfo : EIATTR_KPARAM_INFO
	.align		4
.L_326:
        /*0008*/ 	.byte	0x04, 0x17
        /*000a*/ 	.short	(.L_328 - .L_327)
.L_327:
        /*000c*/ 	.word	0x00000000
        /*0010*/ 	.short	0x0005
        /*0012*/ 	.short	0x001c
        /*0014*/ 	.byte	0x00, 0xf0, 0x11, 0x00


	//----- nvinfo : EIATTR_KPARAM_INFO
	.align		4
.L_328:
        /*0018*/ 	.byte	0x04, 0x17
        /*001a*/ 	.short	(.L_330 - .L_329)
.L_329:
        /*001c*/ 	.word	0x00000000
        /*0020*/ 	.short	0x0004
        /*0022*/ 	.short	0x0018
        /*0024*/ 	.byte	0x00, 0xf0, 0x11, 0x00


	//----- nvinfo : EIATTR_KPARAM_INFO
	.align		4
.L_330:
        /*0028*/ 	.byte	0x04, 0x17
        /*002a*/ 	.short	(.L_332 - .L_331)
.L_331:
        /*002c*/ 	.word	0x00000000
        /*0030*/ 	.short	0x0003
        /*0032*/ 	.short	0x0014
        /*0034*/ 	.byte	0x00, 0xf0, 0x11, 0x00


	//----- nvinfo : EIATTR_KPARAM_INFO
	.align		4
.L_332:
        /*0038*/ 	.byte	0x04, 0x17
        /*003a*/ 	.short	(.L_334 - .L_333)
.L_333:
        /*003c*/ 	.word	0x00000000
        /*0040*/ 	.short	0x0002
        /*0042*/ 	.short	0x0010
        /*0044*/ 	.byte	0x00, 0xf0, 0x11, 0x00


	//----- nvinfo : EIATTR_KPARAM_INFO
	.align		4
.L_334:
        /*0048*/ 	.byte	0x04, 0x17
        /*004a*/ 	.short	(.L_336 - .L_335)
.L_335:
        /*004c*/ 	.word	0x00000000
        /*0050*/ 	.short	0x0001
        /*0052*/ 	.short	0x0008
        /*0054*/ 	.byte	0x00, 0xf5, 0x21, 0x00


	//----- nvinfo : EIATTR_KPARAM_INFO
	.align		4
.L_336:
        /*0058*/ 	.byte	0x04, 0x17
        /*005a*/ 	.short	(.L_338 - .L_337)
.L_337:
        /*005c*/ 	.word	0x00000000
        /*0060*/ 	.short	0x0000
        /*0062*/ 	.short	0x0000
        /*0064*/ 	.byte	0x00, 0xf5, 0x21, 0x00


	//----- nvinfo : EIATTR_SPARSE_MMA_MASK
	.align		4
.L_338:
        /*0068*/ 	.byte	0x03, 0x50
        /*006a*/ 	.short	0x0000


	//----- nvinfo : EIATTR_MAXREG_COUNT
	.align		4
        /*006c*/ 	.byte	0x03, 0x1b
        /*006e*/ 	.short	0x00ff


	//----- nvinfo : EIATTR_MERCURY_ISA_VERSION
	.align		4
        /*0070*/ 	.byte	0x03, 0x5f
        /*0072*/ 	.short	0x0101


	//----- nvinfo : EIATTR_VRC_CTA_INIT_COUNT
	.align		4
        /*0074*/ 	.byte	0x02, 0x4a
	.zero		1
	.zero		1


	//----- nvinfo : EIATTR_EXIT_INSTR_OFFSETS
	.align		4
        /*0078*/ 	.byte	0x04, 0x1c
        /*007a*/ 	.short	(.L_340 - .L_339)


	//   ....[0]....
.L_339:
        /*007c*/ 	.word	0x000000c0


	//   ....[1]....
        /*0080*/ 	.word	0x00000d40


	//----- nvinfo : EIATTR_CBANK_PARAM_SIZE
	.align		4
.L_340:
        /*0084*/ 	.byte	0x03, 0x19
        /*0086*/ 	.short	0x0020


	//----- nvinfo : EIATTR_PARAM_CBANK
	.align		4
        /*0088*/ 	.byte	0x04, 0x0a
        /*008a*/ 	.short	(.L_342 - .L_341)
	.align		4
.L_341:
        /*008c*/ 	.word	index@(.nv.constant0._ZN7neurova4cuda7imgproc31gaussian_blur_horizontal_kernelEPKhPfiiii)
        /*0090*/ 	.short	0x0380
        /*0092*/ 	.short	0x0020


	//----- nvinfo : EIATTR_SW_WAR
	.align		4
.L_342:
        /*0094*/ 	.byte	0x04, 0x36
        /*0096*/ 	.short	(.L_344 - .L_343)
.L_343:
        /*0098*/ 	.word	0x00000008
.L_344:


//--------------------- .nv.info._ZN7neurova4cuda7imgproc17rgb_to_hsv_kernelEPKhPhiii --------------------------
	.section	.nv.info._ZN7neurova4cuda7imgproc17rgb_to_hsv_kernelEPKhPhiii,"",@"SHT_CUDA_INFO"
	.sectionflags	@""
	.align	4


	//----- nvinfo : EIATTR_CUDA_API_VERSION
	.align		4
        /*0000*/ 	.byte	0x04, 0x37
        /*0002*/ 	.short	(.L_346 - .L_345)
.L_345:
        /*0004*/ 	.word	0x00000082


	//----- nvinfo : EIATTR_KPARAM_INFO
	.align		4
.L_346:
        /*0008*/ 	.byte	0x04, 0x17
        /*000a*/ 	.short	(.L_348 - .L_347)
.L_347:
        /*000c*/ 	.word	0x00000000
        /*0010*/ 	.short	0x0004
        /*0012*/ 	.short	0x0018
        /*0014*/ 	.byte	0x00, 0xf0, 0x11, 0x00


	//----- nvinfo : EIATTR_KPARAM_INFO
	.align		4
.L_348:
        /*0018*/ 	.byte	0x04, 0x17
        /*001a*/ 	.short	(.L_350 - .L_349)
.L_349:
        /*001c*/ 	.word	0x00000000
        /*0020*/ 	.short	0x0003
        /*0022*/ 	.short	0x0014
        /*0024*/ 	.byte	0x00, 0xf0, 0x11, 0x00


	//----- nvinfo : EIATTR_KPARAM_INFO
	.align		4
.L_350:
        /*0028*/ 	.byte	0x04, 0x17
        /*002a*/ 	.short	(.L_352 - .L_351)
.L_351:
        /*002c*/ 	.word	0x00000000
        /*0030*/ 	.short	0x0002
        /*0032*/ 	.short	0x0010
        /*0034*/ 	.byte	0x00, 0xf0, 0x11, 0x00


	//----- nvinfo : EIATTR_KPARAM_INFO
	.align		4
.L_352:
        /*0038*/ 	.byte	0x04, 0x17
        /*003a*/ 	.short	(.L_354 - .L_353)
.L_353:
        /*003c*/ 	.word	0x00000000
        /*0040*/ 	.short	0x0001
        /*0042*/ 	.short	0x0008
        /*0044*/ 	.byte	0x00, 0xf5, 0x21, 0x00


	//----- nvinfo : EIATTR_KPARAM_INFO
	.align		4
.L_354:
        /*0048*/ 	.byte	0x04, 0x17
        /*004a*/ 	.short	(.L_356 - .L_355)
.L_355:
        /*004c*/ 	.word	0x00000000
        /*0050*/ 	.short	0x0000
        /*0052*/ 	.short	0x0000
        /*0054*/ 	.byte	0x00, 0xf5, 0x21, 0x00


	//----- nvinfo : EIATTR_SPARSE_MMA_MASK
	.align		4
.L_356:
        /*0058*/ 	.byte	0x03, 0x50
        /*005a*/ 	.short	0x0000


	//----- nvinfo : EIATTR_MAXREG_COUNT
	.align		4
        /*005c*/ 	.byte	0x03, 0x1b
        /*005e*/ 	.short	0x00ff


	//----- nvinfo : EIATTR_MERCURY_ISA_VERSION
	.align		4
        /*0060*/ 	.byte	0x03, 0x5f
        /*0062*/ 	.short	0x0101


	//----- nvinfo : EIATTR_VRC_CTA_INIT_COUNT
	.align		4
        /*0064*/ 	.byte	0x02, 0x4a
	.zero		1
	.zero		1


	//----- nvinfo : EIATTR_EXIT_INSTR_OFFSETS
	.align		4
        /*0068*/ 	.byte	0x04, 0x1c
        /*006a*/ 	.short	(.L_358 - .L_357)


	//   ....[0]....
.L_357:
        /*006c*/ 	.word	0x000000c0


	//   ....[1]....
        /*0070*/ 	.word	0x00000e00


	//----- nvinfo : EIATTR_CRS_STACK_SIZE
	.align		4
.L_358:
        /*0074*/ 	.byte	0x04, 0x1e
        /*0076*/ 	.short	(.L_360 - .L_359)
.L_359:
        /*0078*/ 	.word	0x00000000


	//----- nvinfo : EIATTR_CBANK_PARAM_SIZE
	.align		4
.L_360:
        /*007c*/ 	.byte	0x03, 0x19
        /*007e*/ 	.short	0x001c


	//----- nvinfo : EIATTR_PARAM_CBANK
	.align		4
        /*0080*/ 	.byte	0x04, 0x0a
        /*0082*/ 	.short	(.L_362 - .L_361)
	.align		4
.L_361:
        /*0084*/ 	.word	index@(.nv.constant0._ZN7neurova4cuda7imgproc17rgb_to_hsv_kernelEPKhPhiii)
        /*0088*/ 	.short	0x0380
        /*008a*/ 	.short	0x001c


	//----- nvinfo : EIATTR_SW_WAR
	.align		4
.L_362:
        /*008c*/ 	.byte	0x04, 0x36
        /*008e*/ 	.short	(.L_364 - .L_363)
.L_363:
        /*0090*/ 	.word	0x00000008
.L_364:


//--------------------- .nv.info._ZN7neurova4cuda7imgproc17bgr_to_rgb_kernelEPKhPhiii --------------------------
	.section	.nv.info._ZN7neurova4cuda7imgproc17bgr_to_rgb_kernelEPKhPhiii,"",@"SHT_CUDA_INFO"
	.sectionflags	@""
	.align	4


	//----- nvinfo : EIATTR_CUDA_API_VERSION
	.align		4
        /*0000*/ 	.byte	0x04, 0x37
        /*0002*/ 	.short	(.L_366 - .L_365)
.L_365:
        /*0004*/ 	.word	0x00000082


	//----- nvinfo : EIATTR_KPARAM_INFO
	.align		4
.L_366:
        /*0008*/ 	.byte	0x04, 0x17
        /*000a*/ 	.short	(.L_368 - .L_367)
.L_367:
        /*000c*/ 	.word	0x00000000
        /*0010*/ 	.short	0x0004
        /*0012*/ 	.short	0x0018
        /*0014*/ 	.byte	0x00, 0xf0, 0x11, 0x00


	//----- nvinfo : EIATTR_KPARAM_INFO
	.align		4
.L_368:
        /*0018*/ 	.byte	0x04, 0x17
        /*001a*/ 	.short	(.L_370 - .L_369)
.L_369:
        /*001c*/ 	.word	0x00000000
        /*0020*/ 	.short	0x0003
        /*0022*/ 	.short	0x0014
        /*0024*/ 	.byte	0x00, 0xf0, 0x11, 0x00


	//----- nvinfo : EIATTR_KPARAM_INFO
	.align		4
.L_370:
        /*0028*/ 	.byte	0x04, 0x17
        /*002a*/ 	.short	(.L_372 - .L_371)
.L_371:
        /*002c*/ 	.word	0x00000000
        /*0030*/ 	.short	0x0002
        /*0032*/ 	.short	0x0010
        /*0034*/ 	.byte	0x00, 0xf0, 0x11, 0x00


	//----- nvinfo : EIATTR_KPARAM_INFO
	.align		4
.L_372:
        /*0038*/ 	.byte	0x04, 0x17
        /*003a*/ 	.short	(.L_374 - .L_373)
.L_373:
        /*003c*/ 	.word	0x00000000
        /*0040*/ 	.short	0x0001
        /*0042*/ 	.short	0x0008
        /*0044*/ 	.byte	0x00, 0xf5, 0x21, 0x00


	//----- nvinfo : EIATTR_KPARAM_INFO
	.align		4
.L_374:
        /*0048*/ 	.byte	0x04, 0x17
        /*004a*/ 	.short	(.L_376 - .L_375)
.L_375:
        /*004c*/ 	.word	0x00000000
        /*0050*/ 	.short	0x0000
        /*0052*/ 	.short	0x0000
        /*0054*/ 	.byte	0x00, 0xf5, 0x21, 0x00


	//----- nvinfo : EIATTR_SPARSE_MMA_MASK
	.align		4
.L_376:
        /*0058*/ 	.byte	0x03, 0x50
        /*005a*/ 	.short	0x0000


	//----- nvinfo : EIATTR_MAXREG_COUNT
	.align		4
        /*005c*/ 	.byte	0x03, 0x1b
        /*005e*/ 	.short	0x00ff


	//----- nvinfo : EIATTR_MERCURY_ISA_VERSION
	.align		4
        /*0060*/ 	.byte	0x03, 0x5f
        /*0062*/ 	.short	0x0101


	//----- nvinfo : EIATTR_VRC_CTA_INIT_COUNT
	.align		4
        /*0064*/ 	.byte	0x02, 0x4a
	.zero		1
	.zero		1


	//----- nvinfo : EIATTR_EXIT_INSTR_OFFSETS
	.align		4
        /*0068*/ 	.byte	0x04, 0x1c
        /*006a*/ 	.short	(.L_378 - .L_377)


	//   ....[0]....
.L_377:
        /*006c*/ 	.word	0x000000c0


	//   ....[1]....
        /*0070*/ 	.word	0x000001d0


	//----- nvinfo : EIATTR_CBANK_PARAM_SIZE
	.align		4
.L_378:
        /*0074*/ 	.byte	0x03, 0x19
        /*0076*/ 	.short	0x001c


	//----- nvinfo : EIATTR_PARAM_CBANK
	.align		4
        /*0078*/ 	.byte	0x04, 0x0a
        /*007a*/ 	.short	(.L_380 - .L_379)
	.align		4
.L_379:
        /*007c*/ 	.word	index@(.nv.constant0._ZN7neurova4cuda7imgproc17bgr_to_rgb_kernelEPKhPhiii)
        /*0080*/ 	.short	0x0380
        /*0082*/ 	.short	0x001c


	//----- nvinfo : EIATTR_SW_WAR
	.align		4
.L_380:
        /*0084*/ 	.byte	0x04, 0x36
        /*0086*/ 	.short	(.L_382 - .L_381)
.L_381:
        /*0088*/ 	.word	0x00000008
.L_382:


//--------------------- .nv.info._ZN7neurova4cuda7imgproc18rgb_to_gray_kernelEPKhPhiiii --------------------------
	.section	.nv.info._ZN7neurova4cuda7imgproc18rgb_to_gray_kernelEPKhPhiiii,"",@"SHT_CUDA_INFO"
	.sectionflags	@""
	.align	4


	//----- nvinfo : EIATTR_CUDA_API_VERSION
	.align		4
        /*0000*/ 	.byte	0x04, 0x37
        /*0002*/ 	.short	(.L_384 - .L_383)
.L_383:
        /*0004*/ 	.word	0x00000082


	//----- nvinfo : EIATTR_KPARAM_INFO
	.align		4
.L_384:
        /*0008*/ 	.byte	0x04, 0x17
        /*000a*/ 	.short	(.L_386 - .L_385)
.L_385:
        /*000c*/ 	.word	0x00000000
        /*0010*/ 	.short	0x0005
        /*0012*/ 	.short	0x001c
        /*0014*/ 	.byte	0x00, 0xf0, 0x11, 0x00


	//----- nvinfo : EIATTR_KPARAM_INFO
	.align		4
.L_386:
        /*0018*/ 	.byte	0x04, 0x17
        /*001a*/ 	.short	(.L_388 - .L_387)
.L_387:
        /*001c*/ 	.word	0x00000000
        /*0020*/ 	.short	0x0004
        /*0022*/ 	.short	0x0018
        /*0024*/ 	.byte	0x00, 0xf0, 0x11, 0x00


	//----- nvinfo : EIATTR_KPARAM_INFO
	.align		4
.L_388:
        /*0028*/ 	.byte	0x04, 0x17
        /*002a*/ 	.short	(.L_390 - .L_389)
.L_389:
        /*002c*/ 	.word	0x00000000
        /*0030*/ 	.short	0x0003
        /*0032*/ 	.short	0x0014
        /*0034*/ 	.byte	0x00, 0xf0, 0x11, 0x00


	//----- nvinfo : EIATTR_KPARAM_INFO
	.align		4
.L_390:
        /*0038*/ 	.byte	0x04, 0x17
        /*003a*/ 	.short	(.L_392 - .L_391)
.L_391:
        /*003c*/ 	.word	0x00000000
        /*0040*/ 	.short	0x0002
        /*0042*/ 	.short	0x0010
        /*0044*/ 	.byte	0x00, 0xf0, 0x11, 0x00


	//----- nvinfo : EIATTR_KPARAM_INFO
	.align		4
.L_392:
        /*0048*/ 	.byte	0x04, 0x17
        /*004a*/ 	.short	(.L_394 - .L_393)
.L_393:
        /*004c*/ 	.word	0x00000000
        /*0050*/ 	.short	0x0001
        /*0052*/ 	.short	0x0008
        /*0054*/ 	.byte	0x00, 0xf5, 0x21, 0x00


	//----- nvinfo : EIATTR_KPARAM_INFO
	.align		4
.L_394:
        /*0058*/ 	.byte	0x04, 0x17
        /*005a*/ 	.short	(.L_396 - .L_395)
.L_395:
        /*005c*/ 	.word	0x00000000
        /*0060*/ 	.short	0x0000
        /*0062*/ 	.short	0x0000
        /*0064*/ 	.byte	0x00, 0xf5, 0x21, 0x00


	//----- nvinfo : EIATTR_SPARSE_MMA_MASK
	.align		4
.L_396:
        /*0068*/ 	.byte	0x03, 0x50
        /*006a*/ 	.short	0x0000


	//----- nvinfo : EIATTR_MAXREG_COUNT
	.align		4
        /*006c*/ 	.byte	0x03, 0x1b
        /*006e*/ 	.short	0x00ff


	//----- nvinfo : EIATTR_MERCURY_ISA_VERSION
	.align		4
        /*0070*/ 	.byte	0x03, 0x5f
        /*0072*/ 	.short	0x0101


	//----- nvinfo : EIATTR_VRC_CTA_INIT_COUNT
	.align		4
        /*0074*/ 	.byte	0x02, 0x4a
	.zero		1
	.zero		1


	//----- nvinfo : EIATTR_EXIT_INSTR_OFFSETS
	.align		4
        /*0078*/ 	.byte	0x04, 0x1c
        /*007a*/ 	.short	(.L_398 - .L_397)


	//   ....[0]....
.L_397:
        /*007c*/ 	.word	0x000000c0


	//   ....[1]....
        /*0080*/ 	.word	0x00000220


	//----- nvinfo : EIATTR_CBANK_PARAM_SIZE
	.align		4
.L_398:
        /*0084*/ 	.byte	0x03, 0x19
        /*0086*/ 	.short	0x0020


	//----- nvinfo : EIATTR_PARAM_CBANK
	.align		4
        /*0088*/ 	.byte	0x04, 0x0a
        /*008a*/ 	.short	(.L_400 - .L_399)
	.align		4
.L_399:
        /*008c*/ 	.word	index@(.nv.constant0._ZN7neurova4cuda7imgproc18rgb_to_gray_kernelEPKhPhiiii)
        /*0090*/ 	.short	0x0380
        /*0092*/ 	.short	0x0020


	//----- nvinfo : EIATTR_SW_WAR
	.align		4
.L_400:
        /*0094*/ 	.byte	0x04, 0x36
        /*0096*/ 	.short	(.L_402 - .L_401)
.L_401:
        /*0098*/ 	.word	0x00000008
.L_402:


//--------------------- .nv.callgraph             --------------------------
	.section	.nv.callgraph,"",@"SHT_CUDA_CALLGRAPH"
	.align	4
	.sectionentsize	8
	.align		4
        /*0000*/ 	.word	0x00000000
	.align		4
        /*0004*/ 	.word	0xffffffff
	.align		4
        /*0008*/ 	.word	0x00000000
	.align		4
        /*000c*/ 	.word	0xfffffffe
	.align		4
        /*0010*/ 	.word	0x00000000
	.align		4
        /*0014*/ 	.word	0xfffffffd
	.align		4
        /*0018*/ 	.word	0x00000000
	.align		4
        /*001c*/ 	.word	0xfffffffc


//--------------------- .nv.constant3             --------------------------
	.section	.nv.constant3,"a",@progbits
	.align	4
.nv.constant3:
	.type		_ZN7neurova4cuda7imgproc15gaussian_kernelE,@object
	.size		_ZN7neurova4cuda7imgproc15gaussian_kernelE,(.L_0 - _ZN7neurova4cuda7imgproc15gaussian_kernelE)
_ZN7neurova4cuda7imgproc15gaussian_kernelE:
	.zero		128
.L_0:


//--------------------- .text._ZN7neurova4cuda7imgproc25histogram_equalize_kernelEPKhPhS3_iii --------------------------
	.section	.text._ZN7neurova4cuda7imgproc25histogram_equalize_kernelEPKhPhS3_iii,"ax",@progbits
	.align	128
        .global         _ZN7neurova4cuda7imgproc25histogram_equalize_kernelEPKhPhS3_iii
        .type           _ZN7neurova4cuda7imgproc25histogram_equalize_kernelEPKhPhS3_iii,@function
        .size           _ZN7neurova4cuda7imgproc25histogram_equalize_kernelEPKhPhS3_iii,(.L_x_126 - _ZN7neurova4cuda7imgproc25histogram_equalize_kernelEPKhPhS3_iii)
        .other          _ZN7neurova4cuda7imgproc25histogram_equalize_kernelEPKhPhS3_iii,@"STO_CUDA_ENTRY STV_DEFAULT"
_ZN7neurova4cuda7imgproc25histogram_equalize_kernelEPKhPhS3_iii:
.text._ZN7neurova4cuda7imgproc25histogram_equalize_kernelEPKhPhS3_iii:
[----:B------:R-:W-:Y:S01]  /*0000*/  LDC R1, c[0x0][0x37c] ;  /* 0x0000df00ff017b82 */ /* 0x000fe20000000800 */
[----:B------:R-:W0:Y:S07]  /*0010*/  S2R R2, SR_TID.Y ;  /* 0x0000000000027919 */ /* 0x000e2e0000002200 */
[----:B------:R-:W1:Y:S01]  /*0020*/  LDC R0, c[0x0][0x360] ;  /* 0x0000d800ff007b82 */ /* 0x000e620000000800 */
[----:B------:R-:W2:Y:S01]  /*0030*/  LDCU.64 UR6, c[0x0][0x398] ;  /* 0x00007300ff0677ac */ /* 0x000ea20008000a00 */
[----:B------:R-:W1:Y:S06]  /*0040*/  S2R R5, SR_TID.X ;  /* 0x0000000000057919 */ /* 0x000e6c0000002100 */
[----:B------:R-:W0:Y:S08]  /*0050*/  S2UR UR5, SR_CTAID.Y ;  /* 0x00000000000579c3 */ /* 0x000e300000002600 */
[----:B------:R-:W0:Y:S08]  /*0060*/  LDC R3, c[0x0][0x364] ;  /* 0x0000d900ff037b82 */ /* 0x000e300000000800 */
[----:B------:R-:W1:Y:S01]  /*0070*/  S2UR UR4, SR_CTAID.X ;  /* 0x00000000000479c3 */ /* 0x000e620000002500 */
[----:B0-----:R-:W-:-:S05]  /*0080*/  IMAD R3, R3, UR5, R2 ;  /* 0x0000000503037c24 */ /* 0x001fca000f8e0202 */
[----:B--2---:R-:W-:Y:S01]  /*0090*/  ISETP.GE.AND P0, PT, R3, UR7, PT ;  /* 0x0000000703007c0c */ /* 0x004fe2000bf06270 */
[----:B-1----:R-:W-:-:S05]  /*00a0*/  IMAD R0, R0, UR4, R5 ;  /* 0x0000000400007c24 */ /* 0x002fca000f8e0205 */
[----:B------:R-:W-:-:S13]  /*00b0*/  ISETP.GE.OR P0, PT, R0, UR6, P0 ;  /* 0x0000000600007c0c */ /* 0x000fda0008706670 */
[----:B------:R-:W-:Y:S05]  /*00c0*/  @P0 EXIT ;  /* 0x000000000000094d */ /* 0x000fea0003800000 */
[----:B------:R-:W0:Y:S01]  /*00d0*/  LDCU UR6, c[0x0][0x3a0] ;  /* 0x00007400ff0677ac */ /* 0x000e220008000800 */
[----:B------:R-:W1:Y:S01]  /*00e0*/  LDCU.128 UR8, c[0x0][0x380] ;  /* 0x00007000ff0877ac */ /* 0x000e620008000c00 */
[----:B------:R-:W2:Y:S01]  /*00f0*/  LDCU.64 UR4, c[0x0][0x358] ;  /* 0x00006b00ff0477ac */ /* 0x000ea20008000a00 */
[----:B0-----:R-:W-:Y:S01]  /*0100*/  IMAD R0, R3, UR6, R0 ;  /* 0x0000000603007c24 */ /* 0x001fe2000f8e0200 */
[----:B------:R-:W0:Y:S04]  /*0110*/  LDCU.64 UR6, c[0x0][0x390] ;  /* 0x00007200ff0677ac */ /* 0x000e280008000a00 */
[----:B-1----:R-:W-:Y:S02]  /*0120*/  IADD3 R2, P0, PT, R0, UR8, RZ ;  /* 0x0000000800027c10 */ /* 0x002fe4000ff1e0ff */
[----:B------:R-:W-:-:S04]  /*0130*/  SHF.R.S32.HI R7, RZ, 0x1f, R0 ;  /* 0x0000001fff077819 */ /* 0x000fc80000011400 */
[----:B------:R-:W-:-:S05]  /*0140*/  IADD3.X R3, PT, PT, R7, UR9, RZ, P0, !PT ;  /* 0x0000000907037c10 */ /* 0x000fca00087fe4ff */
[----:B--2---:R-:W0:Y:S02]  /*0150*/  LDG.E.U8 R2, desc[UR4][R2.64] ;  /* 0x0000000402027981 */ /* 0x004e24000c1e1100 */
[----:B0-----:R-:W-:-:S05]  /*0160*/  IADD3 R4, P0, PT, R2, UR6, RZ ;  /* 0x0000000602047c10 */ /* 0x001fca000ff1e0ff */
[----:B------:R-:W-:-:S06]  /*0170*/  IMAD.X R5, RZ, RZ, UR7, P0 ;  /* 0x00000007ff057e24 */ /* 0x000fcc00080e06ff */
[----:B------:R-:W2:Y:S01]  /*0180*/  LDG.E.U8 R5, desc[UR4][R4.64] ;  /* 0x0000000404057981 */ /* 0x000ea2000c1e1100 */
[----:B------:R-:W-:-:S04]  /*0190*/  IADD3 R6, P0, PT, R0, UR10, RZ ;  /* 0x0000000a00067c10 */ /* 0x000fc8000ff1e0ff */
[----:B------:R-:W-:-:S05]  /*01a0*/  IADD3.X R7, PT, PT, R7, UR11, RZ, P0, !PT ;  /* 0x0000000b07077c10 */ /* 0x000fca00087fe4ff */
[----:B--2---:R-:W-:Y:S01]  /*01b0*/  STG.E.U8 desc[UR4][R6.64], R5 ;  /* 0x0000000506007986 */ /* 0x004fe2000c101104 */
[----:B------:R-:W-:Y:S05]  /*01c0*/  EXIT ;  /* 0x000000000000794d */ /* 0x000fea0003800000 */
.L_x_0:
[----:B------:R-:W-:-:S00]  /*01d0*/  BRA `(.L_x_0) ;  /* 0xfffffffc00fc7947 */ /* 0x000fc0000383ffff */
[----:B------:R-:W-:-:S00]  /*01e0*/  NOP ;  /* 0x0000000000007918 */ /* 0x000fc00000000000 */
        /* <DEDUP_REMOVED lines=9> */
.L_x_126:


//--------------------- .text._ZN7neurova4cuda7imgproc16histogram_kernelEPKhPjiii --------------------------
	.section	.text._ZN7neurova4cuda7imgproc16histogram_kernelEPKhPjiii,"ax",@progbits
	.align	128
        .global         _ZN7neurova4cuda7imgproc16histogram_kernelEPKhPjiii
        .type           _ZN7neurova4cuda7imgproc16histogram_kernelEPKhPjiii,@function
        .size           _ZN7neurova4cuda7imgproc16histogram_kernelEPKhPjiii,(.L_x_127 - _ZN7neurova4cuda7imgproc16histogram_kernelEPKhPjiii)
        .other          _ZN7neurova4cuda7imgproc16histogram_kernelEPKhPjiii,@"STO_CUDA_ENTRY STV_DEFAULT"
_ZN7neurova4cuda7imgproc16histogram_kernelEPKhPjiii:
.text._ZN7neurova4cuda7imgproc16histogram_kernelEPKhPjiii:
[----:B------:R-:W-:Y:S01]  /*0000*/  LDC R1, c[0x0][0x37c] ;  /* 0x0000df00ff017b82 */ /* 0x000fe20000000800 */
[----:B------:R-:W0:Y:S07]  /*0010*/  S2R R0, SR_TID.Y ;  /* 0x0000000000007919 */ /* 0x000e2e0000002200 */
[----:B------:R-:W1:Y:S01]  /*0020*/  LDC R2, c[0x0][0x360] ;  /* 0x0000d800ff027b82 */ /* 0x000e620000000800 */
[----:B------:R-:W2:Y:S01]  /*0030*/  LDCU.64 UR8, c[0x0][0x390] ;  /* 0x00007200ff0877ac */ /* 0x000ea20008000a00 */
[----:B------:R-:W-:Y:S01]  /*0040*/  BSSY.RECONVERGENT B0, `(.L_x_1) ;  /* 0x000001a000007945 */ /* 0x000fe20003800200 */
[----:B------:R-:W3:Y:S05]  /*0050*/  S2R R7, SR_TID.X ;  /* 0x0000000000077919 */ /* 0x000eea0000002100 */
[----:B------:R-:W0:Y:S08]  /*0060*/  S2UR UR4, SR_CTAID.Y ;  /* 0x00000000000479c3 */ /* 0x000e300000002600 */
[----:B------:R-:W0:Y:S08]  /*0070*/  LDC R3, c[0x0][0x364] ;  /* 0x0000d900ff037b82 */ /* 0x000e300000000800 */
[----:B------:R-:W1:Y:S08]  /*0080*/  S2UR UR6, SR_CTAID.X ;  /* 0x00000000000679c3 */ /* 0x000e700000002500 */
[----:B------:R-:W4:Y:S01]  /*0090*/  S2UR UR5, SR_CgaCtaId ;  /* 0x00000000000579c3 */ /* 0x000f220000008800 */
[----:B---3--:R-:W-:Y:S01]  /*00a0*/  ISETP.GT.U32.AND P1, PT, R7, 0xff, PT ;  /* 0x000000ff0700780c */ /* 0x008fe20003f24070 */
[----:B0-----:R-:W-:Y:S01]  /*00b0*/  IMAD R3, R3, UR4, R0 ;  /* 0x0000000403037c24 */ /* 0x001fe2000f8e0200 */
[----:B------:R-:W-:-:S04]  /*00c0*/  UMOV UR4, 0x400 ;  /* 0x0000040000047882 */ /* 0x000fc80000000000 */
[----:B--2---:R-:W-:Y:S01]  /*00d0*/  ISETP.GE.AND P0, PT, R3, UR9, PT ;  /* 0x0000000903007c0c */ /* 0x004fe2000bf06270 */
[----:B-1----:R-:W-:Y:S01]  /*00e0*/  IMAD R2, R2, UR6, R7 ;  /* 0x0000000602027c24 */ /* 0x002fe2000f8e0207 */
[----:B------:R-:W0:Y:S04]  /*00f0*/  LDCU.64 UR6, c[0x0][0x358] ;  /* 0x00006b00ff0677ac */ /* 0x000e280008000a00 */
[----:B------:R-:W-:Y:S01]  /*0100*/  ISETP.GE.OR P0, PT, R2, UR8, P0 ;  /* 0x0000000802007c0c */ /* 0x000fe20008706670 */
[----:B----4-:R-:W-:-:S06]  /*0110*/  ULEA UR4, UR5, UR4, 0x18 ;  /* 0x0000000405047291 */ /* 0x010fcc000f8ec0ff */
[----:B------:R-:W-:-:S05]  /*0120*/  LEA R0, R7, UR4, 0x2 ;  /* 0x0000000407007c11 */ /* 0x000fca000f8e10ff */
[----:B------:R1:W-:Y:S01]  /*0130*/  @!P1 STS [R0], RZ ;  /* 0x000000ff00009388 */ /* 0x0003e20000000800 */
[----:B------:R-:W-:Y:S06]  /*0140*/  BAR.SYNC.DEFER_BLOCKING 0x0 ;  /* 0x0000000000007b1d */ /* 0x000fec0000010000 */
[----:B0-----:R-:W-:Y:S05]  /*0150*/  @P0 BRA `(.L_x_2) ;  /* 0x0000000000200947 */ /* 0x001fea0003800000 */
[----:B------:R-:W0:Y:S01]  /*0160*/  LDCU UR5, c[0x0][0x398] ;  /* 0x00007300ff0577ac */ /* 0x000e220008000800 */
[----:B------:R-:W2:Y:S01]  /*0170*/  LDCU.64 UR8, c[0x0][0x380] ;  /* 0x00007000ff0877ac */ /* 0x000ea20008000a00 */
[----:B0-----:R-:W-:-:S05]  /*0180*/  IMAD R3, R3, UR5, R2 ;  /* 0x0000000503037c24 */ /* 0x001fca000f8e0202 */
[----:B--2---:R-:W-:-:S04]  /*0190*/  IADD3 R2, P0, PT, R3, UR8, RZ ;  /* 0x0000000803027c10 */ /* 0x004fc8000ff1e0ff */
[----:B------:R-:W-:-:S05]  /*01a0*/  LEA.HI.X.SX32 R3, R3, UR9, 0x1, P0 ;  /* 0x0000000903037c11 */ /* 0x000fca00080f0eff */
[----:B------:R-:W2:Y:S02]  /*01b0*/  LDG.E.U8 R2, desc[UR6][R2.64] ;  /* 0x0000000602027981 */ /* 0x000ea4000c1e1100 */
[----:B--2---:R-:W-:-:S05]  /*01c0*/  LEA R4, R2, UR4, 0x2 ;  /* 0x0000000402047c11 */ /* 0x004fca000f8e10ff */
[----:B------:R0:W-:Y:S02]  /*01d0*/  ATOMS.POPC.INC.32 RZ, [R4+URZ] ;  /* 0x0000000004ff7f8c */ /* 0x0001e4000d8000ff */
.L_x_2:
[----:B------:R-:W-:Y:S05]  /*01e0*/  BSYNC.RECONVERGENT B0 ;  /* 0x0000000000007941 */ /* 0x000fea0003800200 */
.L_x_1:
[----:B------:R-:W-:Y:S06]  /*01f0*/  BAR.SYNC.DEFER_BLOCKING 0x0 ;  /* 0x0000000000007b1d */ /* 0x000fec0000010000 */
[----:B------:R-:W-:Y:S05]  /*0200*/  @P1 EXIT ;  /* 0x000000000000194d */ /* 0x000fea0003800000 */
[----:B------:R-:W2:Y:S01]  /*0210*/  LDS R5, [R0] ;  /* 0x0000000000057984 */ /* 0x000ea20000000800 */
[----:B------:R-:W3:Y:S02]  /*0220*/  LDC.64 R2, c[0x0][0x388] ;  /* 0x0000e200ff027b82 */ /* 0x000ee40000000a00 */
[----:B---3--:R-:W-:-:S05]  /*0230*/  IMAD.WIDE.U32 R2, R7, 0x4, R2 ;  /* 0x0000000407027825 */ /* 0x008fca00078e0002 */
[----:B--2---:R-:W-:Y:S01]  /*0240*/  REDG.E.ADD.STRONG.GPU desc[UR6][R2.64], R5 ;  /* 0x000000050200798e */ /* 0x004fe2000c12e106 */
[----:B------:R-:W-:Y:S05]  /*0250*/  EXIT ;  /* 0x000000000000794d */ /* 0x000fea0003800000 */
.L_x_3:
        /* <DEDUP_REMOVED lines=10> */
.L_x_127:


//--------------------- .text._ZN7neurova4cuda7imgproc18warp_affine_kernelEPKhPhiiiiiiiffffff --------------------------
	.section	.text._ZN7neurova4cuda7imgproc18warp_affine_kernelEPKhPhiiiiiiiffffff,"ax",@progbits
	.align	128
        .global         _ZN7neurova4cuda7imgproc18warp_affine_kernelEPKhPhiiiiiiiffffff
        .type           _ZN7neurova4cuda7imgproc18warp_affine_kernelEPKhPhiiiiiiiffffff,@function
        .size           _ZN7neurova4cuda7imgproc18warp_affine_kernelEPKhPhiiiiiiiffffff,(.L_x_128 - _ZN7neurova4cuda7imgproc18warp_affine_kernelEPKhPhiiiiiiiffffff)
        .other          _ZN7neurova4cuda7imgproc18warp_affine_kernelEPKhPhiiiiiiiffffff,@"STO_CUDA_ENTRY STV_DEFAULT"
_ZN7neurova4cuda7imgproc18warp_affine_kernelEPKhPhiiiiiiiffffff:
.text._ZN7neurova4cuda7imgproc18warp_affine_kernelEPKhPhiiiiiiiffffff:
[----:B------:R-:W-:Y:S01]  /*0000*/  LDC R1, c[0x0][0x37c] ;  /* 0x0000df00ff017b82 */ /* 0x000fe20000000800 */
[----:B------:R-:W0:Y:S07]  /*0010*/  S2R R5, SR_TID.Y ;  /* 0x0000000000057919 */ /* 0x000e2e0000002200 */
[----:B------:R-:W1:Y:S01]  /*0020*/  LDC R0, c[0x0][0x360] ;  /* 0x0000d800ff007b82 */ /* 0x000e620000000800 */
[----:B------:R-:W2:Y:S01]  /*0030*/  LDCU UR6, c[0x0][0x3a0] ;  /* 0x00007400ff0677ac */ /* 0x000ea20008000800 */
[----:B------:R-:W1:Y:S01]  /*0040*/  S2R R3, SR_TID.X ;  /* 0x0000000000037919 */ /* 0x000e620000002100 */
[----:B------:R-:W3:Y:S05]  /*0050*/  LDCU UR7, c[0x0][0x39c] ;  /* 0x00007380ff0777ac */ /* 0x000eea0008000800 */
[----:B------:R-:W0:Y:S08]  /*0060*/  S2UR UR5, SR_CTAID.Y ;  /* 0x00000000000579c3 */ /* 0x000e300000002600 */
[----:B------:R-:W0:Y:S08]  /*0070*/  LDC R2, c[0x0][0x364] ;  /* 0x0000d900ff027b82 */ /* 0x000e300000000800 */
[----:B------:R-:W1:Y:S01]  /*0080*/  S2UR UR4, SR_CTAID.X ;  /* 0x00000000000479c3 */ /* 0x000e620000002500 */
[----:B0-----:R-:W-:-:S05]  /*0090*/  IMAD R2, R2, UR5, R5 ;  /* 0x0000000502027c24 */ /* 0x001fca000f8e0205 */
[----:B--2---:R-:W-:Y:S01]  /*00a0*/  ISETP.GE.AND P0, PT, R2, UR6, PT ;  /* 0x0000000602007c0c */ /* 0x004fe2000bf06270 */
[----:B-1----:R-:W-:-:S05]  /*00b0*/  IMAD R0, R0, UR4, R3 ;  /* 0x0000000400007c24 */ /* 0x002fca000f8e0203 */
[----:B---3--:R-:W-:-:S13]  /*00c0*/  ISETP.GE.OR P0, PT, R0, UR7, P0 ;  /* 0x0000000700007c0c */ /* 0x008fda0008706670 */
[----:B------:R-:W-:Y:S05]  /*00d0*/  @P0 EXIT ;  /* 0x000000000000094d */ /* 0x000fea0003800000 */
[----:B------:R-:W0:Y:S01]  /*00e0*/  LDCU.128 UR8, c[0x0][0x3b0] ;  /* 0x00007600ff0877ac */ /* 0x000e220008000c00 */
[----:B------:R-:W-:Y:S02]  /*00f0*/  I2FP.F32.U32 R4, R2 ;  /* 0x0000000200047245 */ /* 0x000fe40000201000 */
[----:B------:R-:W-:Y:S01]  /*0100*/  I2FP.F32.S32 R3, R0 ;  /* 0x0000000000037245 */ /* 0x000fe20000201400 */
[----:B------:R-:W1:Y:S01]  /*0110*/  LDCU UR6, c[0x0][0x3ac] ;  /* 0x00007580ff0677ac */ /* 0x000e620008000800 */
[----:B------:R-:W2:Y:S01]  /*0120*/  LDCU UR7, c[0x0][0x3c0] ;  /* 0x00007800ff0777ac */ /* 0x000ea20008000800 */
[----:B------:R-:W3:Y:S01]  /*0130*/  LDCU.64 UR4, c[0x0][0x390] ;  /* 0x00007200ff0477ac */ /* 0x000ee20008000a00 */
[C---:B0-----:R-:W-:Y:S01]  /*0140*/  FMUL R6, R4.reuse, UR11 ;  /* 0x0000000b04067c20 */ /* 0x041fe20008400000 */
[----:B------:R-:W-:-:S03]  /*0150*/  FMUL R4, R4, UR8 ;  /* 0x0000000804047c20 */ /* 0x000fc60008400000 */
[C---:B------:R-:W-:Y:S01]  /*0160*/  FFMA R6, R3.reuse, UR10, R6 ;  /* 0x0000000a03067c23 */ /* 0x040fe20008000006 */
[----:B-1----:R-:W-:-:S03]  /*0170*/  FFMA R4, R3, UR6, R4 ;  /* 0x0000000603047c23 */ /* 0x002fc60008000004 */
[----:B--2---:R-:W-:Y:S01]  /*0180*/  FADD R6, R6, UR7 ;  /* 0x0000000706067e21 */ /* 0x004fe20008000000 */
[----:B------:R-:W-:Y:S01]  /*0190*/  FADD R4, R4, UR9 ;  /* 0x0000000904047e21 */ /* 0x000fe20008000000 */
[----:B------:R-:W0:Y:S03]  /*01a0*/  LDCU.64 UR6, c[0x0][0x358] ;  /* 0x00006b00ff0677ac */ /* 0x000e260008000a00 */
[----:B------:R-:W-:Y:S01]  /*01b0*/  FSETP.GE.AND P0, PT, R6, RZ, PT ;  /* 0x000000ff0600720b */ /* 0x000fe20003f06000 */
[----:B---3--:R-:W-:Y:S02]  /*01c0*/  UIADD3 UR4, UPT, UPT, UR4, -0x1, URZ ;  /* 0xffffffff04047890 */ /* 0x008fe4000fffe0ff */
[----:B------:R-:W-:Y:S01]  /*01d0*/  UIADD3 UR5, UPT, UPT, UR5, -0x1, URZ ;  /* 0xffffffff05057890 */ /* 0x000fe2000fffe0ff */
[----:B------:R-:W-:-:S03]  /*01e0*/  FSETP.LTU.OR P0, PT, R4, RZ, !P0 ;  /* 0x000000ff0400720b */ /* 0x000fc60004709400 */
[----:B------:R-:W-:Y:S02]  /*01f0*/  I2FP.F32.S32 R3, UR4 ;  /* 0x0000000400037c45 */ /* 0x000fe40008201400 */
[----:B------:R-:W-:Y:S02]  /*0200*/  I2FP.F32.S32 R5, UR5 ;  /* 0x0000000500057c45 */ /* 0x000fe40008201400 */
[----:B------:R-:W-:-:S04]  /*0210*/  FSETP.GEU.OR P0, PT, R4, R3, P0 ;  /* 0x000000030400720b */ /* 0x000fc8000070e400 */
[----:B------:R-:W-:-:S13]  /*0220*/  FSETP.GEU.OR P0, PT, R6, R5, P0 ;  /* 0x000000050600720b */ /* 0x000fda000070e400 */
[----:B0-----:R-:W-:Y:S05]  /*0230*/  @P0 BRA `(.L_x_4) ;  /* 0x0000000800ec0947 */ /* 0x001fea0003800000 */
[----:B------:R-:W0:Y:S02]  /*0240*/  LDCU UR11, c[0x0][0x3a8] ;  /* 0x00007500ff0b77ac */ /* 0x000e240008000800 */
[----:B0-----:R-:W-:-:S06]  /*0250*/  UISETP.GE.AND UP0, UPT, UR11, 0x1, UPT ;  /* 0x000000010b00788c */ /* 0x001fcc000bf06270 */
[----:B------:R-:W-:-:S13]  /*0260*/  PLOP3.LUT P0, PT, PT, PT, UP0, 0x80, 0x8 ;  /* 0x000000000008781c */ /* 0x000fda0003f0f008 */
[----:B------:R-:W-:Y:S05]  /*0270*/  @!P0 EXIT ;  /* 0x000000000000894d */ /* 0x000fea0003800000 */
[----:B------:R-:W0:Y:S01]  /*0280*/  F2I.TRUNC.NTZ R5, R6 ;  /* 0x0000000600057305 */ /* 0x000e22000020f100 */
[----:B------:R-:W1:Y:S01]  /*0290*/  LDCU UR4, c[0x0][0x3a4] ;  /* 0x00007480ff0477ac */ /* 0x000e620008000800 */
[----:B------:R-:W2:Y:S06]  /*02a0*/  LDCU UR12, c[0x0][0x398] ;  /* 0x00007300ff0c77ac */ /* 0x000eac0008000800 */
[----:B------:R-:W3:Y:S01]  /*02b0*/  F2I.TRUNC.NTZ R3, R4 ;  /* 0x0000000400037305 */ /* 0x000ee2000020f100 */
[----:B------:R-:W-:Y:S01]  /*02c0*/  UISETP.GE.U32.AND UP0, UPT, UR11, 0x4, UPT ;  /* 0x000000040b00788c */ /* 0x000fe2000bf06070 */
[----:B0-----:R-:W-:Y:S01]  /*02d0*/  I2FP.F32.S32 R9, R5 ;  /* 0x0000000500097245 */ /* 0x001fe20000201400 */
[----:B-1----:R-:W-:-:S04]  /*02e0*/  IMAD R11, R2, UR4, RZ ;  /* 0x00000004020b7c24 */ /* 0x002fc8000f8e02ff */
[----:B------:R-:W-:Y:S01]  /*02f0*/  FADD R8, R6, -R9 ;  /* 0x8000000906087221 */ /* 0x000fe20000000000 */
[----:B------:R-:W-:Y:S01]  /*0300*/  UMOV UR4, URZ ;  /* 0x000000ff00047c82 */ /* 0x000fe20008000000 */
[----:B---3--:R-:W-:Y:S01]  /*0310*/  I2FP.F32.S32 R7, R3 ;  /* 0x0000000300077245 */ /* 0x008fe20000201400 */
[----:B------:R-:W-:Y:S02]  /*0320*/  IMAD R2, R3, UR11, RZ ;  /* 0x0000000b03027c24 */ /* 0x000fe4000f8e02ff */
[----:B------:R-:W-:Y:S01]  /*0330*/  FADD R10, -R8, 1 ;  /* 0x3f800000080a7421 */ /* 0x000fe20000000100 */
[----:B------:R-:W-:Y:S02]  /*0340*/  IMAD R0, R0, UR11, R11 ;  /* 0x0000000b00007c24 */ /* 0x000fe4000f8e020b */
[----:B------:R-:W-:Y:S01]  /*0350*/  FADD R7, R4, -R7 ;  /* 0x8000000704077221 */ /* 0x000fe20000000000 */
[----:B--2---:R-:W-:-:S03]  /*0360*/  IMAD R6, R5, UR12, R2 ;  /* 0x0000000c05067c24 */ /* 0x004fc6000f8e0202 */
[C---:B------:R-:W-:Y:S01]  /*0370*/  FADD R9, -R7.reuse, 1 ;  /* 0x3f80000007097421 */ /* 0x040fe20000000100 */
[C---:B------:R-:W-:Y:S01]  /*0380*/  FMUL R2, R7.reuse, R8 ;  /* 0x0000000807027220 */ /* 0x040fe20000400000 */
[-C--:B------:R-:W-:Y:S02]  /*0390*/  FMUL R3, R7, R10.reuse ;  /* 0x0000000a07037220 */ /* 0x080fe40000400000 */
[----:B------:R-:W-:Y:S01]  /*03a0*/  FMUL R5, R9, R10 ;  /* 0x0000000a09057220 */ /* 0x000fe20000400000 */
[----:B------:R-:W-:Y:S01]  /*03b0*/  FMUL R4, R8, R9 ;  /* 0x0000000908047220 */ /* 0x000fe20000400000 */
[----:B------:R-:W-:Y:S06]  /*03c0*/  BRA.U !UP0, `(.L_x_5) ;  /* 0x0000000508447547 */ /* 0x000fec000b800000 */
[----:B------:R-:W0:Y:S01]  /*03d0*/  LDCU.64 UR14, c[0x0][0x380] ;  /* 0x00007000ff0e77ac */ /* 0x000e220008000a00 */
[----:B------:R-:W-:Y:S02]  /*03e0*/  IMAD.MOV.U32 R7, RZ, RZ, R0 ;  /* 0x000000ffff077224 */ /* 0x000fe400078e0000 */
[----:B------:R-:W-:Y:S01]  /*03f0*/  IMAD.MOV.U32 R16, RZ, RZ, R6 ;  /* 0x000000ffff107224 */ /* 0x000fe200078e0006 */
[----:B------:R-:W-:Y:S01]  /*0400*/  ULOP3.LUT UR4, UR11, 0x7ffffffc, URZ, 0xc0, !UPT ;  /* 0x7ffffffc0b047892 */ /* 0x000fe2000f8ec0ff */
[----:B------:R-:W1:Y:S01]  /*0410*/  LDCU.64 UR16, c[0x0][0x388] ;  /* 0x00007100ff1077ac */ /* 0x000e620008000a00 */
[----:B------:R-:W-:Y:S02]  /*0420*/  USHF.R.S32.HI UR8, URZ, 0x1f, UR12 ;  /* 0x0000001fff087899 */ /* 0x000fe4000801140c */
[----:B------:R-:W-:Y:S02]  /*0430*/  UIADD3 UR5, UPT, UPT, -UR4, URZ, URZ ;  /* 0x000000ff04057290 */ /* 0x000fe4000fffe1ff */
[----:B0-----:R-:W-:-:S04]  /*0440*/  UIADD3 UR9, UP0, UPT, UR11, UR14, URZ ;  /* 0x0000000e0b097290 */ /* 0x001fc8000ff1e0ff */
[----:B------:R-:W-:-:S12]  /*0450*/  UIADD3.X UR10, UPT, UPT, URZ, UR15, URZ, UP0, !UPT ;  /* 0x0000000fff0a7290 */ /* 0x000fd800087fe4ff */
.L_x_6:
[----:B------:R-:W-:Y:S02]  /*0460*/  SHF.R.S32.HI R11, RZ, 0x1f, R16 ;  /* 0x0000001fff0b7819 */ /* 0x000fe40000011410 */
[C---:B------:R-:W-:Y:S02]  /*0470*/  IADD3 R8, P0, PT, R16.reuse, UR9, RZ ;  /* 0x0000000910087c10 */ /* 0x040fe4000ff1e0ff */
[----:B------:R-:W-:Y:S02]  /*0480*/  IADD3 R10, P1, PT, R16, UR14, RZ ;  /* 0x0000000e100a7c10 */ /* 0x000fe4000ff3e0ff */
[C---:B0-----:R-:W-:Y:S02]  /*0490*/  IADD3.X R9, PT, PT, R11.reuse, UR10, RZ, P0, !PT ;  /* 0x0000000a0b097c10 */ /* 0x041fe400087fe4ff */
[----:B------:R-:W-:Y:S02]  /*04a0*/  IADD3.X R11, PT, PT, R11, UR15, RZ, P1, !PT ;  /* 0x0000000f0b0b7c10 */ /* 0x000fe40008ffe4ff */
[----:B------:R-:W-:Y:S01]  /*04b0*/  IADD3 R14, P0, PT, R10, UR12, RZ ;  /* 0x0000000c0a0e7c10 */ /* 0x000fe2000ff1e0ff */
[----:B------:R-:W2:Y:S01]  /*04c0*/  LDG.E.U8 R18, desc[UR6][R8.64] ;  /* 0x0000000608127981 */ /* 0x000ea2000c1e1100 */
[----:B------:R-:W-:-:S02]  /*04d0*/  IADD3 R12, P1, PT, R8, UR12, RZ ;  /* 0x0000000c080c7c10 */ /* 0x000fc4000ff3e0ff */
[----:B------:R-:W-:Y:S01]  /*04e0*/  IADD3.X R15, PT, PT, R11, UR8, RZ, P0, !PT ;  /* 0x000000080b0f7c10 */ /* 0x000fe200087fe4ff */
[----:B------:R-:W3:Y:S01]  /*04f0*/  LDG.E.U8 R17, desc[UR6][R10.64] ;  /* 0x000000060a117981 */ /* 0x000ee2000c1e1100 */
[----:B------:R-:W-:-:S03]  /*0500*/  IADD3.X R13, PT, PT, R9, UR8, RZ, P1, !PT ;  /* 0x00000008090d7c10 */ /* 0x000fc60008ffe4ff */
[----:B------:R-:W4:Y:S04]  /*0510*/  LDG.E.U8 R19, desc[UR6][R14.64] ;  /* 0x000000060e137981 */ /* 0x000f28000c1e1100 */
[----:B------:R-:W5:Y:S01]  /*0520*/  LDG.E.U8 R21, desc[UR6][R12.64] ;  /* 0x000000060c157981 */ /* 0x000f62000c1e1100 */
[----:B--2---:R-:W-:Y:S02]  /*0530*/  I2FP.F32.U32 R20, R18 ;  /* 0x0000001200147245 */ /* 0x004fe40000201000 */
[----:B---3--:R-:W-:-:S03]  /*0540*/  I2FP.F32.U32 R18, R17 ;  /* 0x0000001100127245 */ /* 0x008fc60000201000 */
[----:B------:R-:W-:Y:S01]  /*0550*/  FMUL R20, R3, R20 ;  /* 0x0000001403147220 */ /* 0x000fe20000400000 */
[----:B----4-:R-:W-:-:S03]  /*0560*/  I2FP.F32.U32 R19, R19 ;  /* 0x0000001300137245 */ /* 0x010fc60000201000 */
[----:B------:R-:W-:Y:S01]  /*0570*/  FFMA R17, R5, R18, R20 ;  /* 0x0000001205117223 */ /* 0x000fe20000000014 */
[C---:B-1----:R-:W-:Y:S02]  /*0580*/  IADD3 R18, P0, PT, R7.reuse, UR16, RZ ;  /* 0x0000001007127c10 */ /* 0x042fe4000ff1e0ff */
[----:B-----5:R-:W-:Y:S01]  /*0590*/  I2FP.F32.U32 R21, R21 ;  /* 0x0000001500157245 */ /* 0x020fe20000201000 */
[----:B------:R-:W-:Y:S01]  /*05a0*/  FFMA R17, R4, R19, R17 ;  /* 0x0000001304117223 */ /* 0x000fe20000000011 */
[----:B------:R-:W-:-:S03]  /*05b0*/  LEA.HI.X.SX32 R19, R7, UR17, 0x1, P0 ;  /* 0x0000001107137c11 */ /* 0x000fc600080f0eff */
[----:B------:R-:W-:-:S06]  /*05c0*/  FFMA R17, R2, R21, R17 ;  /* 0x0000001502117223 */ /* 0x000fcc0000000011 */
[----:B------:R-:W0:Y:S02]  /*05d0*/  F2I.U32.TRUNC.NTZ R17, R17 ;  /* 0x0000001100117305 */ /* 0x000e24000020f000 */
[----:B0-----:R0:W-:Y:S04]  /*05e0*/  STG.E.U8 desc[UR6][R18.64], R17 ;  /* 0x0000001112007986 */ /* 0x0011e8000c101106 */
[----:B------:R-:W2:Y:S04]  /*05f0*/  LDG.E.U8 R21, desc[UR6][R8.64+0x1] ;  /* 0x0000010608157981 */ /* 0x000ea8000c1e1100 */
[----:B------:R-:W3:Y:S04]  /*0600*/  LDG.E.U8 R20, desc[UR6][R10.64+0x1] ;  /* 0x000001060a147981 */ /* 0x000ee8000c1e1100 */
[----:B------:R-:W4:Y:S04]  /*0610*/  LDG.E.U8 R23, desc[UR6][R14.64+0x1] ;  /* 0x000001060e177981 */ /* 0x000f28000c1e1100 */
[----:B------:R-:W5:Y:S01]  /*0620*/  LDG.E.U8 R24, desc[UR6][R12.64+0x1] ;  /* 0x000001060c187981 */ /* 0x000f62000c1e1100 */
[----:B--2---:R-:W-:-:S02]  /*0630*/  I2FP.F32.U32 R22, R21 ;  /* 0x0000001500167245 */ /* 0x004fc40000201000 */
[----:B---3--:R-:W-:-:S03]  /*0640*/  I2FP.F32.U32 R20, R20 ;  /* 0x0000001400147245 */ /* 0x008fc60000201000 */
[----:B------:R-:W-:Y:S01]  /*0650*/  FMUL R22, R3, R22 ;  /* 0x0000001603167220 */ /* 0x000fe20000400000 */
[----:B----4-:R-:W-:-:S03]  /*0660*/  I2FP.F32.U32 R23, R23 ;  /* 0x0000001700177245 */ /* 0x010fc60000201000 */
[----:B------:R-:W-:Y:S01]  /*0670*/  FFMA R21, R5, R20, R22 ;  /* 0x0000001405157223 */ /* 0x000fe20000000016 */
[----:B-----5:R-:W-:-:S03]  /*0680*/  I2FP.F32.U32 R24, R24 ;  /* 0x0000001800187245 */ /* 0x020fc60000201000 */
[----:B------:R-:W-:-:S04]  /*0690*/  FFMA R21, R4, R23, R21 ;  /* 0x0000001704157223 */ /* 0x000fc80000000015 */
[----:B------:R-:W-:-:S06]  /*06a0*/  FFMA R21, R2, R24, R21 ;  /* 0x0000001802157223 */ /* 0x000fcc0000000015 */
[----:B------:R-:W1:Y:S02]  /*06b0*/  F2I.U32.TRUNC.NTZ R21, R21 ;  /* 0x0000001500157305 */ /* 0x000e64000020f000 */
[----:B-1----:R1:W-:Y:S04]  /*06c0*/  STG.E.U8 desc[UR6][R18.64+0x1], R21 ;  /* 0x0000011512007986 */ /* 0x0023e8000c101106 */
[----:B------:R-:W2:Y:S04]  /*06d0*/  LDG.E.U8 R20, desc[UR6][R8.64+0x2] ;  /* 0x0000020608147981 */ /* 0x000ea8000c1e1100 */
[----:B0-----:R-:W3:Y:S04]  /*06e0*/  LDG.E.U8 R17, desc[UR6][R10.64+0x2] ;  /* 0x000002060a117981 */ /* 0x001ee8000c1e1100 */
        /* <DEDUP_REMOVED lines=10> */
[----:B------:R-:W0:Y:S02]  /*0790*/  F2I.U32.TRUNC.NTZ R17, R17 ;  /* 0x0000001100117305 */ /* 0x000e24000020f000 */
[----:B0-----:R0:W-:Y:S04]  /*07a0*/  STG.E.U8 desc[UR6][R18.64+0x2], R17 ;  /* 0x0000021112007986 */ /* 0x0011e8000c101106 */
[----:B------:R-:W2:Y:S04]  /*07b0*/  LDG.E.U8 R8, desc[UR6][R8.64+0x3] ;  /* 0x0000030608087981 */ /* 0x000ea8000c1e1100 */
[----:B------:R-:W3:Y:S04]  /*07c0*/  LDG.E.U8 R10, desc[UR6][R10.64+0x3] ;  /* 0x000003060a0a7981 */ /* 0x000ee8000c1e1100 */
[----:B------:R-:W4:Y:S04]  /*07d0*/  LDG.E.U8 R14, desc[UR6][R14.64+0x3] ;  /* 0x000003060e0e7981 */ /* 0x000f28000c1e1100 */
[----:B------:R-:W5:Y:S01]  /*07e0*/  LDG.E.U8 R12, desc[UR6][R12.64+0x3] ;  /* 0x000003060c0c7981 */ /* 0x000f62000c1e1100 */
[----:B------:R-:W-:Y:S01]  /*07f0*/  UIADD3 UR5, UPT, UPT, UR5, 0x4, URZ ;  /* 0x0000000405057890 */ /* 0x000fe2000fffe0ff */
[----:B------:R-:W-:-:S02]  /*0800*/  VIADD R16, R16, 0x4 ;  /* 0x0000000410107836 */ /* 0x000fc40000000000 */
[----:B------:R-:W-:Y:S01]  /*0810*/  VIADD R7, R7, 0x4 ;  /* 0x0000000407077836 */ /* 0x000fe20000000000 */
[----:B------:R-:W-:Y:S01]  /*0820*/  UISETP.NE.AND UP0, UPT, UR5, URZ, UPT ;  /* 0x000000ff0500728c */ /* 0x000fe2000bf05270 */
[----:B--2---:R-:W-:Y:S02]  /*0830*/  I2FP.F32.U32 R22, R8 ;  /* 0x0000000800167245 */ /* 0x004fe40000201000 */
[----:B---3--:R-:W-:-:S03]  /*0840*/  I2FP.F32.U32 R20, R10 ;  /* 0x0000000a00147245 */ /* 0x008fc60000201000 */
[----:B------:R-:W-:Y:S01]  /*0850*/  FMUL R22, R3, R22 ;  /* 0x0000001603167220 */ /* 0x000fe20000400000 */
[----:B----4-:R-:W-:-:S03]  /*0860*/  I2FP.F32.U32 R23, R14 ;  /* 0x0000000e00177245 */ /* 0x010fc60000201000 */
[----:B-1----:R-:W-:Y:S01]  /*0870*/  FFMA R21, R5, R20, R22 ;  /* 0x0000001405157223 */ /* 0x002fe20000000016 */
[----:B-----5:R-:W-:-:S03]  /*0880*/  I2FP.F32.U32 R20, R12 ;  /* 0x0000000c00147245 */ /* 0x020fc60000201000 */
[----:B------:R-:W-:-:S04]  /*0890*/  FFMA R21, R4, R23, R21 ;  /* 0x0000001704157223 */ /* 0x000fc80000000015 */
[----:B------:R-:W-:-:S04]  /*08a0*/  FFMA R20, R2, R20, R21 ;  /* 0x0000001402147223 */ /* 0x000fc80000000015 */
[----:B------:R-:W1:Y:S02]  /*08b0*/  F2I.U32.TRUNC.NTZ R9, R20 ;  /* 0x0000001400097305 */ /* 0x000e64000020f000 */
[----:B-1----:R0:W-:Y:S01]  /*08c0*/  STG.E.U8 desc[UR6][R18.64+0x3], R9 ;  /* 0x0000030912007986 */ /* 0x0021e2000c101106 */
[----:B------:R-:W-:Y:S05]  /*08d0*/  BRA.U UP0, `(.L_x_6) ;  /* 0xfffffff900e07547 */ /* 0x000fea000b83ffff */
.L_x_5:
[----:B------:R-:W-:-:S06]  /*08e0*/  ULOP3.LUT UR5, UR11, 0x3, URZ, 0xc0, !UPT ;  /* 0x000000030b057892 */ /* 0x000fcc000f8ec0ff */
[----:B------:R-:W-:-:S13]  /*08f0*/  ISETP.NE.AND P0, PT, RZ, UR5, PT ;  /* 0x00000005ff007c0c */ /* 0x000fda000bf05270 */
[----:B------:R-:W-:Y:S05]  /*0900*/  @!P0 EXIT ;  /* 0x000000000000894d */ /* 0x000fea0003800000 */
[----:B------:R-:W-:-:S09]  /*0910*/  UISETP.NE.AND UP0, UPT, UR5, 0x1, UPT ;  /* 0x000000010500788c */ /* 0x000fd2000bf05270 */
[----:B------:R-:W-:Y:S05]  /*0920*/  BRA.U !UP0, `(.L_x_7) ;  /* 0x0000000108ac7547 */ /* 0x000fea000b800000 */
[----:B------:R-:W1:Y:S01]  /*0930*/  LDCU.128 UR16, c[0x0][0x380] ;  /* 0x00007000ff1077ac */ /* 0x000e620008000c00 */
[----:B------:R-:W-:-:S05]  /*0940*/  VIADD R7, R6, UR4 ;  /* 0x0000000406077c36 */ /* 0x000fca0008000000 */
[----:B-1----:R-:W-:-:S04]  /*0950*/  IADD3 R10, P0, PT, R7, UR16, RZ ;  /* 0x00000010070a7c10 */ /* 0x002fc8000ff1e0ff */
[----:B------:R-:W-:Y:S01]  /*0960*/  LEA.HI.X.SX32 R11, R7, UR17, 0x1, P0 ;  /* 0x00000011070b7c11 */ /* 0x000fe200080f0eff */
[----:B------:R-:W-:Y:S01]  /*0970*/  IMAD.U32 R7, RZ, RZ, UR12 ;  /* 0x0000000cff077e24 */ /* 0x000fe2000f8e00ff */
[----:B------:R-:W-:-:S05]  /*0980*/  IADD3 R8, P0, PT, R10, UR11, RZ ;  /* 0x0000000b0a087c10 */ /* 0x000fca000ff1e0ff */
[----:B0-----:R-:W-:Y:S01]  /*0990*/  IMAD.X R9, RZ, RZ, R11, P0 ;  /* 0x000000ffff097224 */ /* 0x001fe200000e060b */
[----:B------:R-:W-:-:S04]  /*09a0*/  IADD3 R14, P0, PT, R10, UR12, RZ ;  /* 0x0000000c0a0e7c10 */ /* 0x000fc8000ff1e0ff */
[----:B------:R-:W2:Y:S01]  /*09b0*/  LDG.E.U8 R16, desc[UR6][R8.64] ;  /* 0x0000000608107981 */ /* 0x000ea2000c1e1100 */
[----:B------:R-:W-:Y:S02]  /*09c0*/  LEA.HI.X.SX32 R15, R7, R11, 0x1, P0 ;  /* 0x0000000b070f7211 */ /* 0x000fe400000f0eff */
[----:B------:R-:W-:Y:S01]  /*09d0*/  IADD3 R12, P0, PT, R14, UR11, RZ ;  /* 0x0000000b0e0c7c10 */ /* 0x000fe2000ff1e0ff */
[----:B------:R-:W3:Y:S04]  /*09e0*/  LDG.E.U8 R7, desc[UR6][R10.64] ;  /* 0x000000060a077981 */ /* 0x000ee8000c1e1100 */
[----:B------:R-:W-:Y:S01]  /*09f0*/  IMAD.X R13, RZ, RZ, R15, P0 ;  /* 0x000000ffff0d7224 */ /* 0x000fe200000e060f */
        /* <DEDUP_REMOVED lines=8> */
[----:B------:R-:W-:Y:S01]  /*0a80*/  FFMA R7, R4, R17, R7 ;  /* 0x0000001104077223 */ /* 0x000fe20000000007 */
[----:B------:R-:W-:-:S03]  /*0a90*/  VIADD R17, R0, UR4 ;  /* 0x0000000400117c36 */ /* 0x000fc60008000000 */
[----:B------:R-:W-:Y:S02]  /*0aa0*/  FFMA R7, R2, R19, R7 ;  /* 0x0000001302077223 */ /* 0x000fe40000000007 */
[----:B------:R-:W-:-:S04]  /*0ab0*/  IADD3 R16, P0, PT, R17, UR18, RZ ;  /* 0x0000001211107c10 */ /* 0x000fc8000ff1e0ff */
[----:B------:R-:W0:Y:S01]  /*0ac0*/  F2I.U32.TRUNC.NTZ R7, R7 ;  /* 0x0000000700077305 */ /* 0x000e22000020f000 */
[----:B------:R-:W-:-:S05]  /*0ad0*/  LEA.HI.X.SX32 R17, R17, UR19, 0x1, P0 ;  /* 0x0000001311117c11 */ /* 0x000fca00080f0eff */
[----:B0-----:R0:W-:Y:S04]  /*0ae0*/  STG.E.U8 desc[UR6][R16.64], R7 ;  /* 0x0000000710007986 */ /* 0x0011e8000c101106 */
[----:B------:R-:W2:Y:S04]  /*0af0*/  LDG.E.U8 R8, desc[UR6][R8.64+0x1] ;  /* 0x0000010608087981 */ /* 0x000ea8000c1e1100 */
[----:B------:R-:W3:Y:S04]  /*0b00*/  LDG.E.U8 R10, desc[UR6][R10.64+0x1] ;  /* 0x000001060a0a7981 */ /* 0x000ee8000c1e1100 */
[----:B------:R-:W4:Y:S04]  /*0b10*/  LDG.E.U8 R14, desc[UR6][R14.64+0x1] ;  /* 0x000001060e0e7981 */ /* 0x000f28000c1e1100 */
[----:B------:R-:W5:Y:S01]  /*0b20*/  LDG.E.U8 R12, desc[UR6][R12.64+0x1] ;  /* 0x000001060c0c7981 */ /* 0x000f62000c1e1100 */
[----:B------:R-:W-:Y:S01]  /*0b30*/  UIADD3 UR4, UPT, UPT, UR4, 0x2, URZ ;  /* 0x0000000204047890 */ /* 0x000fe2000fffe0ff */
[----:B--2---:R-:W-:-:S02]  /*0b40*/  I2FP.F32.U32 R20, R8 ;  /* 0x0000000800147245 */ /* 0x004fc40000201000 */
[----:B---3--:R-:W-:-:S03]  /*0b50*/  I2FP.F32.U32 R18, R10 ;  /* 0x0000000a00127245 */ /* 0x008fc60000201000 */
[----:B------:R-:W-:Y:S01]  /*0b60*/  FMUL R20, R3, R20 ;  /* 0x0000001403147220 */ /* 0x000fe20000400000 */
[----:B----4-:R-:W-:-:S03]  /*0b70*/  I2FP.F32.U32 R21, R14 ;  /* 0x0000000e00157245 */ /* 0x010fc60000201000 */
[----:B------:R-:W-:Y:S01]  /*0b80*/  FFMA R19, R5, R18, R20 ;  /* 0x0000001205137223 */ /* 0x000fe20000000014 */
[----:B-----5:R-:W-:-:S03]  /*0b90*/  I2FP.F32.U32 R18, R12 ;  /* 0x0000000c00127245 */ /* 0x020fc60000201000 */
[----:B------:R-:W-:-:S04]  /*0ba0*/  FFMA R19, R4, R21, R19 ;  /* 0x0000001504137223 */ /* 0x000fc80000000013 */
[----:B------:R-:W-:-:S04]  /*0bb0*/  FFMA R18, R2, R18, R19 ;  /* 0x0000001202127223 */ /* 0x000fc80000000013 */
[----:B0-----:R-:W0:Y:S02]  /*0bc0*/  F2I.U32.TRUNC.NTZ R7, R18 ;  /* 0x0000001200077305 */ /* 0x001e24000020f000 */
[----:B0-----:R1:W-:Y:S02]  /*0bd0*/  STG.E.U8 desc[UR6][R16.64+0x1], R7 ;  /* 0x0000010710007986 */ /* 0x0013e4000c101106 */
.L_x_7:
[----:B------:R-:W-:-:S04]  /*0be0*/  ULOP3.LUT UR5, UR11, 0x1, URZ, 0xc0, !UPT ;  /* 0x000000010b057892 */ /* 0x000fc8000f8ec0ff */
[----:B------:R-:W-:-:S06]  /*0bf0*/  UISETP.NE.U32.AND UP0, UPT, UR5, 0x1, UPT ;  /* 0x000000010500788c */ /* 0x000fcc000bf05070 */
[----:B------:R-:W-:-:S13]  /*0c00*/  PLOP3.LUT P0, PT, PT, PT, UP0, 0x80, 0x8 ;  /* 0x000000000008781c */ /* 0x000fda0003f0f008 */
[----:B------:R-:W-:Y:S05]  /*0c10*/  @P0 EXIT ;  /* 0x000000000000094d */ /* 0x000fea0003800000 */
[----:B------:R-:W2:Y:S01]  /*0c20*/  LDCU.128 UR16, c[0x0][0x380] ;  /* 0x00007000ff1077ac */ /* 0x000ea20008000c00 */
[----:B-1----:R-:W-:Y:S02]  /*0c30*/  VIADD R7, R6, UR4 ;  /* 0x0000000406077c36 */ /* 0x002fe40008000000 */
[----:B------:R-:W-:-:S03]  /*0c40*/  IMAD.U32 R11, RZ, RZ, UR12 ;  /* 0x0000000cff0b7e24 */ /* 0x000fc6000f8e00ff */
[----:B--2---:R-:W-:-:S04]  /*0c50*/  IADD3 R6, P0, PT, R7, UR16, RZ ;  /* 0x0000001007067c10 */ /* 0x004fc8000ff1e0ff */
[----:B------:R-:W-:Y:S02]  /*0c60*/  LEA.HI.X.SX32 R7, R7, UR17, 0x1, P0 ;  /* 0x0000001107077c11 */ /* 0x000fe400080f0eff */
[----:B------:R-:W-:-:S05]  /*0c70*/  IADD3 R8, P0, PT, R6, UR11, RZ ;  /* 0x0000000b06087c10 */ /* 0x000fca000ff1e0ff */
[----:B0-----:R-:W-:Y:S01]  /*0c80*/  IMAD.X R9, RZ, RZ, R7, P0 ;  /* 0x000000ffff097224 */ /* 0x001fe200000e0607 */
[----:B------:R-:W-:Y:S02]  /*0c90*/  IADD3 R10, P0, PT, R6, UR12, RZ ;  /* 0x0000000c060a7c10 */ /* 0x000fe4000ff1e0ff */
[----:B------:R-:W2:Y:S02]  /*0ca0*/  LDG.E.U8 R6, desc[UR6][R6.64] ;  /* 0x0000000606067981 */ /* 0x000ea4000c1e1100 */
[----:B------:R-:W-:Y:S02]  /*0cb0*/  LEA.HI.X.SX32 R11, R11, R7, 0x1, P0 ;  /* 0x000000070b0b7211 */ /* 0x000fe400000f0eff */
[----:B------:R-:W3:Y:S01]  /*0cc0*/  LDG.E.U8 R8, desc[UR6][R8.64] ;  /* 0x0000000608087981 */ /* 0x000ee2000c1e1100 */
[----:B------:R-:W-:-:S03]  /*0cd0*/  IADD3 R12, P0, PT, R10, UR11, RZ ;  /* 0x0000000b0a0c7c10 */ /* 0x000fc6000ff1e0ff */
[----:B------:R-:W4:Y:S02]  /*0ce0*/  LDG.E.U8 R10, desc[UR6][R10.64] ;  /* 0x000000060a0a7981 */ /* 0x000f24000c1e1100 */
[----:B------:R-:W-:-:S05]  /*0cf0*/  IMAD.X R13, RZ, RZ, R11, P0 ;  /* 0x000000ffff0d7224 */ /* 0x000fca00000e060b */
[----:B------:R-:W5:Y:S01]  /*0d00*/  LDG.E.U8 R12, desc[UR6][R12.64] ;  /* 0x000000060c0c7981 */ /* 0x000f62000c1e1100 */
[----:B------:R-:W-:Y:S01]  /*0d10*/  VIADD R0, R0, UR4 ;  /* 0x0000000400007c36 */ /* 0x000fe20008000000 */
[----:B--2---:R-:W-:Y:S02]  /*0d20*/  I2FP.F32.U32 R14, R6 ;  /* 0x00000006000e7245 */ /* 0x004fe40000201000 */
[----:B---3--:R-:W-:-:S05]  /*0d30*/  I2FP.F32.U32 R16, R8 ;  /* 0x0000000800107245 */ /* 0x008fca0000201000 */
[----:B------:R-:W-:Y:S01]  /*0d40*/  FMUL R16, R3, R16 ;  /* 0x0000001003107220 */ /* 0x000fe20000400000 */
[----:B----4-:R-:W-:-:S03]  /*0d50*/  I2FP.F32.U32 R3, R10 ;  /* 0x0000000a00037245 */ /* 0x010fc60000201000 */
[----:B------:R-:W-:Y:S01]  /*0d60*/  FFMA R5, R5, R14, R16 ;  /* 0x0000000e05057223 */ /* 0x000fe20000000010 */
[----:B-----5:R-:W-:-:S03]  /*0d70*/  I2FP.F32.U32 R8, R12 ;  /* 0x0000000c00087245 */ /* 0x020fc60000201000 */
[----:B------:R-:W-:-:S04]  /*0d80*/  FFMA R3, R4, R3, R5 ;  /* 0x0000000304037223 */ /* 0x000fc80000000005 */
[----:B------:R-:W-:-:S04]  /*0d90*/  FFMA R8, R2, R8, R3 ;  /* 0x0000000802087223 */ /* 0x000fc80000000003 */
[----:B------:R-:W0:Y:S01]  /*0da0*/  F2I.U32.TRUNC.NTZ R5, R8 ;  /* 0x0000000800057305 */ /* 0x000e22000020f000 */
[----:B------:R-:W-:-:S04]  /*0db0*/  IADD3 R2, P0, PT, R0, UR18, RZ ;  /* 0x0000001200027c10 */ /* 0x000fc8000ff1e0ff */
[----:B------:R-:W-:-:S05]  /*0dc0*/  LEA.HI.X.SX32 R3, R0, UR19, 0x1, P0 ;  /* 0x0000001300037c11 */ /* 0x000fca00080f0eff */
[----:B0-----:R-:W-:Y:S01]  /*0dd0*/  STG.E.U8 desc[UR6][R2.64], R5 ;  /* 0x0000000502007986 */ /* 0x001fe2000c101106 */
[----:B------:R-:W-:Y:S05]  /*0de0*/  EXIT ;  /* 0x000000000000794d */ /* 0x000fea0003800000 */
.L_x_4:
[----:B------:R-:W0:Y:S02]  /*0df0*/  LDC R7, c[0x0][0x3a8] ;  /* 0x0000ea00ff077b82 */ /* 0x000e240000000800 */
[----:B0-----:R-:W-:-:S13]  /*0e00*/  ISETP.GE.AND P0, PT, R7, 0x1, PT ;  /* 0x000000010700780c */ /* 0x001fda0003f06270 */
[----:B------:R-:W-:Y:S05]  /*0e10*/  @!P0 EXIT ;  /* 0x000000000000894d */ /* 0x000fea0003800000 */
[----:B------:R-:W0:Y:S01]  /*0e20*/  LDCU UR4, c[0x0][0x3a4] ;  /* 0x00007480ff0477ac */ /* 0x000e220008000800 */
[C---:B------:R-:W-:Y:S02]  /*0e30*/  ISETP.GE.U32.AND P1, PT, R7.reuse, 0x8, PT ;  /* 0x000000080700780c */ /* 0x040fe40003f26070 */
[----:B------:R-:W-:-:S04]  /*0e40*/  LOP3.LUT R8, R7, 0x7, RZ, 0xc0, !PT ;  /* 0x0000000707087812 */ /* 0x000fc800078ec0ff */
[----:B------:R-:W-:Y:S01]  /*0e50*/  ISETP.NE.AND P0, PT, R8, RZ, PT ;  /* 0x000000ff0800720c */ /* 0x000fe20003f05270 */
[----:B0-----:R-:W-:-:S04]  /*0e60*/  IMAD R2, R2, UR4, RZ ;  /* 0x0000000402027c24 */ /* 0x001fc8000f8e02ff */
[----:B------:R-:W-:Y:S02]  /*0e70*/  IMAD R9, R0, R7, R2 ;  /* 0x0000000700097224 */ /* 0x000fe400078e0202 */
[----:B------:R-:W-:Y:S01]  /*0e80*/  IMAD.MOV.U32 R0, RZ, RZ, RZ ;  /* 0x000000ffff007224 */ /* 0x000fe200078e00ff */
[----:B------:R-:W-:Y:S06]  /*0e90*/  @!P1 BRA `(.L_x_8) ;  /* 0x00000000004c9947 */ /* 0x000fec0003800000 */
[----:B------:R-:W0:Y:S01]  /*0ea0*/  LDC.64 R10, c[0x0][0x388] ;  /* 0x0000e200ff0a7b82 */ /* 0x000e220000000a00 */
[----:B------:R-:W-:Y:S01]  /*0eb0*/  LOP3.LUT R0, R7, 0x7ffffff8, RZ, 0xc0, !PT ;  /* 0x7ffffff807007812 */ /* 0x000fe200078ec0ff */
[----:B------:R-:W-:-:S04]  /*0ec0*/  IMAD.MOV.U32 R5, RZ, RZ, R9 ;  /* 0x000000ffff057224 */ /* 0x000fc800078e0009 */
[----:B------:R-:W-:-:S07]  /*0ed0*/  IMAD.MOV R4, RZ, RZ, -R0 ;  /* 0x000000ffff047224 */ /* 0x000fce00078e0a00 */
.L_x_9:
[----:B------:R-:W-:Y:S01]  /*0ee0*/  SHF.R.S32.HI R6, RZ, 0x1f, R5 ;  /* 0x0000001fff067819 */ /* 0x000fe20000011405 */
[----:B------:R-:W-:Y:S01]  /*0ef0*/  VIADD R4, R4, 0x8 ;  /* 0x0000000804047836 */ /* 0x000fe20000000000 */
[C---:B01----:R-:W-:Y:S01]  /*0f00*/  IADD3 R2, P1, P2, R5.reuse, 0x3, R10 ;  /* 0x0000000305027810 */ /* 0x043fe20007a3e00a */
[----:B------:R-:W-:-:S03]  /*0f10*/  VIADD R5, R5, 0x8 ;  /* 0x0000000805057836 */ /* 0x000fc60000000000 */
[----:B------:R-:W-:Y:S02]  /*0f20*/  IADD3.X R3, PT, PT, R6, R11, RZ, P1, P2 ;  /* 0x0000000b06037210 */ /* 0x000fe40000fe44ff */
[----:B------:R-:W-:-:S03]  /*0f30*/  ISETP.NE.AND P1, PT, R4, RZ, PT ;  /* 0x000000ff0400720c */ /* 0x000fc60003f25270 */
[----:B------:R1:W-:Y:S04]  /*0f40*/  STG.E.U8 desc[UR6][R2.64+-0x3], RZ ;  /* 0xfffffdff02007986 */ /* 0x0003e8000c101106 */
[----:B------:R1:W-:Y:S04]  /*0f50*/  STG.E.U8 desc[UR6][R2.64+-0x2], RZ ;  /* 0xfffffeff02007986 */ /* 0x0003e8000c101106 */
[----:B------:R1:W-:Y:S04]  /*0f60*/  STG.E.U8 desc[UR6][R2.64+-0x1], RZ ;  /* 0xffffffff02007986 */ /* 0x0003e8000c101106 */
[----:B------:R1:W-:Y:S04]  /*0f70*/  STG.E.U8 desc[UR6][R2.64], RZ ;  /* 0x000000ff02007986 */ /* 0x0003e8000c101106 */
[----:B------:R1:W-:Y:S04]  /*0f80*/  STG.E.U8 desc[UR6][R2.64+0x1], RZ ;  /* 0x000001ff02007986 */ /* 0x0003e8000c101106 */
[----:B------:R1:W-:Y:S04]  /*0f90*/  STG.E.U8 desc[UR6][R2.64+0x2], RZ ;  /* 0x000002ff02007986 */ /* 0x0003e8000c101106 */
[----:B------:R1:W-:Y:S04]  /*0fa0*/  STG.E.U8 desc[UR6][R2.64+0x3], RZ ;  /* 0x000003ff02007986 */ /* 0x0003e8000c101106 */
[----:B------:R1:W-:Y:S01]  /*0fb0*/  STG.E.U8 desc[UR6][R2.64+0x4], RZ ;  /* 0x000004ff02007986 */ /* 0x0003e2000c101106 */
[----:B------:R-:W-:Y:S05]  /*0fc0*/  @P1 BRA `(.L_x_9) ;  /* 0xfffffffc00c41947 */ /* 0x000fea000383ffff */
.L_x_8:
[----:B------:R-:W-:Y:S05]  /*0fd0*/  @!P0 EXIT ;  /* 0x000000000000894d */ /* 0x000fea0003800000 */
[----:B------:R-:W-:Y:S02]  /*0fe0*/  ISETP.GE.U32.AND P0, PT, R8, 0x4, PT ;  /* 0x000000040800780c */ /* 0x000fe40003f06070 */
[----:B------:R-:W-:-:S04]  /*0ff0*/  LOP3.LUT R4, R7, 0x3, RZ, 0xc0, !PT ;  /* 0x0000000307047812 */ /* 0x000fc800078ec0ff */
[----:B------:R-:W-:-:S07]  /*1000*/  ISETP.NE.AND P1, PT, R4, RZ, PT ;  /* 0x000000ff0400720c */ /* 0x000fce0003f25270 */
[----:B------:R-:W-:Y:S06]  /*1010*/  @!P0 BRA `(.L_x_10) ;  /* 0x0000000000248947 */ /* 0x000fec0003800000 */
[----:B------:R-:W0:Y:S01]  /*1020*/  LDCU.64 UR4, c[0x0][0x388] ;  /* 0x00007100ff0477ac */ /* 0x000e220008000a00 */
[----:B-1----:R-:W-:Y:S02]  /*1030*/  IMAD.IADD R3, R9, 0x1, R0 ;  /* 0x0000000109037824 */ /* 0x002fe400078e0200 */
[----:B------:R-:W-:-:S03]  /*1040*/  VIADD R0, R0, 0x4 ;  /* 0x0000000400007836 */ /* 0x000fc60000000000 */
[----:B0-----:R-:W-:-:S04]  /*1050*/  IADD3 R2, P0, PT, R3, UR4, RZ ;  /* 0x0000000403027c10 */ /* 0x001fc8000ff1e0ff */
[----:B------:R-:W-:-:S05]  /*1060*/  LEA.HI.X.SX32 R3, R3, UR5, 0x1, P0 ;  /* 0x0000000503037c11 */ /* 0x000fca00080f0eff */
[----:B------:R0:W-:Y:S04]  /*1070*/  STG.E.U8 desc[UR6][R2.64], RZ ;  /* 0x000000ff02007986 */ /* 0x0001e8000c101106 */
[----:B------:R0:W-:Y:S04]  /*1080*/  STG.E.U8 desc[UR6][R2.64+0x1], RZ ;  /* 0x000001ff02007986 */ /* 0x0001e8000c101106 */
[----:B------:R0:W-:Y:S04]  /*1090*/  STG.E.U8 desc[UR6][R2.64+0x2], RZ ;  /* 0x000002ff02007986 */ /* 0x0001e8000c101106 */
[----:B------:R0:W-:Y:S02]  /*10a0*/  STG.E.U8 desc[UR6][R2.64+0x3], RZ ;  /* 0x000003ff02007986 */ /* 0x0001e4000c101106 */
.L_x_10:
[----:B------:R-:W-:Y:S05]  /*10b0*/  @!P1 EXIT ;  /* 0x000000000000994d */ /* 0x000fea0003800000 */
[----:B------:R-:W-:Y:S02]  /*10c0*/  ISETP.NE.AND P0, PT, R4, 0x1, PT ;  /* 0x000000010400780c */ /* 0x000fe40003f05270 */
[----:B------:R-:W-:-:S04]  /*10d0*/  LOP3.LUT R7, R7, 0x1, RZ, 0xc0, !PT ;  /* 0x0000000107077812 */ /* 0x000fc800078ec0ff */
[----:B------:R-:W-:-:S07]  /*10e0*/  ISETP.NE.U32.AND P1, PT, R7, 0x1, PT ;  /* 0x000000010700780c */ /* 0x000fce0003f25070 */
[----:B------:R-:W-:Y:S06]  /*10f0*/  @!P0 BRA `(.L_x_11) ;  /* 0x00000000001c8947 */ /* 0x000fec0003800000 */
[----:B------:R-:W2:Y:S01]  /*1100*/  LDCU.64 UR4, c[0x0][0x388] ;  /* 0x00007100ff0477ac */ /* 0x000ea20008000a00 */
[----:B01----:R-:W-:Y:S02]  /*1110*/  IMAD.IADD R3, R9, 0x1, R0 ;  /* 0x0000000109037824 */ /* 0x003fe400078e0200 */
[----:B------:R-:W-:-:S03]  /*1120*/  VIADD R0, R0, 0x2 ;  /* 0x0000000200007836 */ /* 0x000fc60000000000 */
[----:B--2---:R-:W-:-:S04]  /*1130*/  IADD3 R2, P0, PT, R3, UR4, RZ ;  /* 0x0000000403027c10 */ /* 0x004fc8000ff1e0ff */
[----:B------:R-:W-:-:S05]  /*1140*/  LEA.HI.X.SX32 R3, R3, UR5, 0x1, P0 ;  /* 0x0000000503037c11 */ /* 0x000fca00080f0eff */
[----:B------:R2:W-:Y:S04]  /*1150*/  STG.E.U8 desc[UR6][R2.64], RZ ;  /* 0x000000ff02007986 */ /* 0x0005e8000c101106 */
[----:B------:R2:W-:Y:S02]  /*1160*/  STG.E.U8 desc[UR6][R2.64+0x1], RZ ;  /* 0x000001ff02007986 */ /* 0x0005e4000c101106 */
.L_x_11:
[----:B------:R-:W-:Y:S05]  /*1170*/  @P1 EXIT ;  /* 0x000000000000194d */ /* 0x000fea0003800000 */
[----:B------:R-:W0:Y:S01]  /*1180*/  LDCU.64 UR4, c[0x0][0x388] ;  /* 0x00007100ff0477ac */ /* 0x000e220008000a00 */
[----:B------:R-:W-:-:S05]  /*1190*/  IMAD.IADD R0, R9, 0x1, R0 ;  /* 0x0000000109007824 */ /* 0x000fca00078e0200 */
[----:B012---:R-:W-:-:S04]  /*11a0*/  IADD3 R2, P0, PT, R0, UR4, RZ ;  /* 0x0000000400027c10 */ /* 0x007fc8000ff1e0ff */
[----:B------:R-:W-:-:S05]  /*11b0*/  LEA.HI.X.SX32 R3, R0, UR5, 0x1, P0 ;  /* 0x0000000500037c11 */ /* 0x000fca00080f0eff */
[----:B------:R-:W-:Y:S01]  /*11c0*/  STG.E.U8 desc[UR6][R2.64], RZ ;  /* 0x000000ff02007986 */ /* 0x000fe2000c101106 */
[----:B------:R-:W-:Y:S05]  /*11d0*/  EXIT ;  /* 0x000000000000794d */ /* 0x000fea0003800000 */
.L_x_12:
        /* <DEDUP_REMOVED lines=10> */
.L_x_128:


//--------------------- .text._ZN7neurova4cuda7imgproc22resize_bilinear_kernelEPKhPhiiiiiii --------------------------
	.section	.text._ZN7neurova4cuda7imgproc22resize_bilinear_kernelEPKhPhiiiiiii,"ax",@progbits
	.align	128
        .global         _ZN7neurova4cuda7imgproc22resize_bilinear_kernelEPKhPhiiiiiii
        .type           _ZN7neurova4cuda7imgproc22resize_bilinear_kernelEPKhPhiiiiiii,@function
        .size           _ZN7neurova4cuda7imgproc22resize_bilinear_kernelEPKhPhiiiiiii,(.L_x_123 - _ZN7neurova4cuda7imgproc22resize_bilinear_kernelEPKhPhiiiiiii)
        .other          _ZN7neurova4cuda7imgproc22resize_bilinear_kernelEPKhPhiiiiiii,@"STO_CUDA_ENTRY STV_DEFAULT"
_ZN7neurova4cuda7imgproc22resize_bilinear_kernelEPKhPhiiiiiii:
.text._ZN7neurova4cuda7imgproc22resize_bilinear_kernelEPKhPhiiiiiii:
        /* <DEDUP_REMOVED lines=14> */
[----:B------:R-:W0:Y:S01]  /*00e0*/  LDCU UR4, c[0x0][0x390] ;  /* 0x00007200ff0477ac */ /* 0x000e220008000800 */
[----:B------:R-:W-:-:S04]  /*00f0*/  I2FP.F32.S32 R3, UR7 ;  /* 0x0000000700037c45 */ /* 0x000fc80008201400 */
[----:B------:R-:W1:Y:S01]  /*0100*/  MUFU.RCP R6, R3 ;  /* 0x0000000300067308 */ /* 0x000e620000001000 */
[----:B0-----:R-:W-:-:S07]  /*0110*/  I2FP.F32.S32 R0, UR4 ;  /* 0x0000000400007c45 */ /* 0x001fce0008201400 */
[----:B------:R-:W0:Y:S01]  /*0120*/  FCHK P0, R0, R3 ;  /* 0x0000000300007302 */ /* 0x000e220000000000 */
[----:B-1----:R-:W-:-:S04]  /*0130*/  FFMA R5, -R3, R6, 1 ;  /* 0x3f80000003057423 */ /* 0x002fc80000000106 */
[----:B------:R-:W-:-:S04]  /*0140*/  FFMA R5, R6, R5, R6 ;  /* 0x0000000506057223 */ /* 0x000fc80000000006 */
[----:B------:R-:W-:-:S04]  /*0150*/  FFMA R6, R0, R5, RZ ;  /* 0x0000000500067223 */ /* 0x000fc800000000ff */
[----:B------:R-:W-:-:S04]  /*0160*/  FFMA R7, -R3, R6, R0 ;  /* 0x0000000603077223 */ /* 0x000fc80000000100 */
[----:B------:R-:W-:Y:S01]  /*0170*/  FFMA R5, R5, R7, R6 ;  /* 0x0000000705057223 */ /* 0x000fe20000000006 */
[----:B0-----:R-:W-:Y:S06]  /*0180*/  @!P0 BRA `(.L_x_13) ;  /* 0x00000000000c8947 */ /* 0x001fec0003800000 */
[----:B------:R-:W-:-:S07]  /*0190*/  MOV R6, 0x1b0 ;  /* 0x000001b000067802 */ /* 0x000fce0000000f00 */
[----:B------:R-:W-:Y:S05]  /*01a0*/  CALL.REL.NOINC `($__internal_0_$__cuda_sm3x_div_rn_noftz_f32_slowpath) ;  /* 0x0000000c00907944 */ /* 0x000fea0003c00000 */
[----:B------:R-:W-:-:S07]  /*01b0*/  IMAD.MOV.U32 R5, RZ, RZ, R0 ;  /* 0x000000ffff057224 */ /* 0x000fce00078e0000 */
.L_x_13:
[----:B------:R-:W0:Y:S02]  /*01c0*/  LDCU UR4, c[0x0][0x3a0] ;  /* 0x00007400ff0477ac */ /* 0x000e240008000800 */
[----:B0-----:R-:W-:Y:S01]  /*01d0*/  I2FP.F32.U32 R3, UR4 ;  /* 0x0000000400037c45 */ /* 0x001fe20008201000 */
[----:B------:R-:W0:Y:S03]  /*01e0*/  LDCU UR4, c[0x0][0x394] ;  /* 0x00007280ff0477ac */ /* 0x000e260008000800 */
[----:B------:R-:W1:Y:S01]  /*01f0*/  MUFU.RCP R6, R3 ;  /* 0x0000000300067308 */ /* 0x000e620000001000 */
[----:B0-----:R-:W-:Y:S01]  /*0200*/  I2FP.F32.S32 R0, UR4 ;  /* 0x0000000400007c45 */ /* 0x001fe20008201400 */
[----:B-1----:R-:W-:-:S06]  /*0210*/  FFMA R7, -R3, R6, 1 ;  /* 0x3f80000003077423 */ /* 0x002fcc0000000106 */
[----:B------:R-:W0:Y:S01]  /*0220*/  FCHK P0, R0, R3 ;  /* 0x0000000300007302 */ /* 0x000e220000000000 */
        /* <DEDUP_REMOVED lines=8> */
.L_x_14:
[----:B------:R-:W0:Y:S01]  /*02b0*/  LDCU UR5, c[0x0][0x3a8] ;  /* 0x00007500ff0577ac */ /* 0x000e220008000800 */
[----:B------:R-:W-:Y:S02]  /*02c0*/  I2FP.F32.U32 R3, R2 ;  /* 0x0000000200037245 */ /* 0x000fe40000201000 */
[----:B------:R-:W-:-:S03]  /*02d0*/  I2FP.F32.S32 R0, R4 ;  /* 0x0000000400007245 */ /* 0x000fc60000201400 */
[----:B------:R-:W-:Y:S01]  /*02e0*/  FMUL R8, R3, R6 ;  /* 0x0000000603087220 */ /* 0x000fe20000400000 */
[----:B0-----:R-:W-:-:S06]  /*02f0*/  UISETP.GE.AND UP0, UPT, UR5, 0x1, UPT ;  /* 0x000000010500788c */ /* 0x001fcc000bf06270 */
[----:B------:R-:W-:-:S13]  /*0300*/  PLOP3.LUT P0, PT, PT, PT, UP0, 0x80, 0x8 ;  /* 0x000000000008781c */ /* 0x000fda0003f0f008 */
[----:B------:R-:W-:Y:S05]  /*0310*/  @!P0 EXIT ;  /* 0x000000000000894d */ /* 0x000fea0003800000 */
[----:B------:R-:W-:Y:S01]  /*0320*/  FMUL R11, R0, R5 ;  /* 0x00000005000b7220 */ /* 0x000fe20000400000 */
[----:B------:R-:W0:Y:S01]  /*0330*/  F2I.TRUNC.NTZ R17, R8 ;  /* 0x0000000800117305 */ /* 0x000e22000020f100 */
[----:B------:R-:W1:Y:S01]  /*0340*/  LDCU UR4, c[0x0][0x3a4] ;  /* 0x00007480ff0477ac */ /* 0x000e620008000800 */
[----:B------:R-:W2:Y:S01]  /*0350*/  LDC.64 R6, c[0x0][0x390] ;  /* 0x0000e400ff067b82 */ /* 0x000ea20000000a00 */
[----:B------:R-:W3:Y:S05]  /*0360*/  LDCU UR6, c[0x0][0x398] ;  /* 0x00007300ff0677ac */ /* 0x000eea0008000800 */
[----:B------:R-:W4:Y:S01]  /*0370*/  F2I.TRUNC.NTZ R3, R11 ;  /* 0x0000000b00037305 */ /* 0x000f22000020f100 */
[----:B------:R-:W-:Y:S01]  /*0380*/  UISETP.GE.U32.AND UP0, UPT, UR5, 0x4, UPT ;  /* 0x000000040500788c */ /* 0x000fe2000bf06070 */
[----:B------:R-:W2:Y:S01]  /*0390*/  LDCU.64 UR8, c[0x0][0x358] ;  /* 0x00006b00ff0877ac */ /* 0x000ea20008000a00 */
[----:B0-----:R-:W-:Y:S01]  /*03a0*/  I2FP.F32.S32 R5, R17 ;  /* 0x0000001100057245 */ /* 0x001fe20000201400 */
[----:B-1----:R-:W-:-:S04]  /*03b0*/  IMAD R9, R2, UR4, RZ ;  /* 0x0000000402097c24 */ /* 0x002fc8000f8e02ff */
[----:B------:R-:W-:Y:S01]  /*03c0*/  FADD R2, R8, -R5 ;  /* 0x8000000508027221 */ /* 0x000fe20000000000 */
[----:B------:R-:W-:Y:S01]  /*03d0*/  UMOV UR4, URZ ;  /* 0x000000ff00047c82 */ /* 0x000fe20008000000 */
[----:B----4-:R-:W-:Y:S02]  /*03e0*/  I2FP.F32.S32 R0, R3 ;  /* 0x0000000300007245 */ /* 0x010fe40000201400 */
[----:B------:R-:W-:Y:S01]  /*03f0*/  FADD R14, -R2, 1 ;  /* 0x3f800000020e7421 */ /* 0x000fe20000000100 */
[----:B------:R-:W-:Y:S02]  /*0400*/  IMAD R18, R3, UR5, RZ ;  /* 0x0000000503127c24 */ /* 0x000fe4000f8e02ff */
[----:B--2---:R-:W-:Y:S02]  /*0410*/  VIADD R6, R6, 0xffffffff ;  /* 0xffffffff06067836 */ /* 0x004fe40000000000 */
[----:B------:R-:W-:Y:S01]  /*0420*/  FADD R13, R11, -R0 ;  /* 0x800000000b0d7221 */ /* 0x000fe20000000000 */
[----:B---3--:R-:W-:-:S02]  /*0430*/  IMAD R16, R17, UR6, RZ ;  /* 0x0000000611107c24 */ /* 0x008fc4000f8e02ff */
[----:B------:R-:W-:Y:S02]  /*0440*/  IMAD R0, R4, UR5, R9 ;  /* 0x0000000504007c24 */ /* 0x000fe4000f8e0209 */
[C---:B------:R-:W-:Y:S01]  /*0450*/  FADD R15, -R13.reuse, 1 ;  /* 0x3f8000000d0f7421 */ /* 0x040fe20000000100 */
[C---:B------:R-:W-:Y:S01]  /*0460*/  FMUL R12, R13.reuse, R2 ;  /* 0x000000020d0c7220 */ /* 0x040fe20000400000 */
[-C--:B------:R-:W-:Y:S01]  /*0470*/  FMUL R13, R13, R14.reuse ;  /* 0x0000000e0d0d7220 */ /* 0x080fe20000400000 */
[----:B------:R-:W-:Y:S01]  /*0480*/  VIADDMNMX R5, R3, 0x1, R6, PT ;  /* 0x0000000103057846 */ /* 0x000fe20003800106 */
[----:B------:R-:W-:Y:S01]  /*0490*/  FMUL R14, R15, R14 ;  /* 0x0000000e0f0e7220 */ /* 0x000fe20000400000 */
[----:B------:R-:W-:Y:S01]  /*04a0*/  FMUL R15, R2, R15 ;  /* 0x0000000f020f7220 */ /* 0x000fe20000400000 */
[----:B------:R-:W-:Y:S02]  /*04b0*/  VIADD R2, R7, 0xffffffff ;  /* 0xffffffff07027836 */ /* 0x000fe40000000000 */
[----:B------:R-:W-:-:S02]  /*04c0*/  IMAD R19, R5, UR5, RZ ;  /* 0x0000000505137c24 */ /* 0x000fc4000f8e02ff */
[----:B------:R-:W-:Y:S01]  /*04d0*/  IMAD R16, R5, UR5, R16 ;  /* 0x0000000505107c24 */ /* 0x000fe2000f8e0210 */
[C---:B------:R-:W-:Y:S01]  /*04e0*/  VIADDMNMX R2, R17.reuse, 0x1, R2, PT ;  /* 0x0000000111027846 */ /* 0x040fe20003800102 */
[----:B------:R-:W-:-:S04]  /*04f0*/  IMAD R17, R17, UR6, R18 ;  /* 0x0000000611117c24 */ /* 0x000fc8000f8e0212 */
[C---:B------:R-:W-:Y:S02]  /*0500*/  IMAD R18, R2.reuse, UR6, R18 ;  /* 0x0000000602127c24 */ /* 0x040fe4000f8e0212 */
[----:B------:R-:W-:Y:S01]  /*0510*/  IMAD R19, R2, UR6, R19 ;  /* 0x0000000602137c24 */ /* 0x000fe2000f8e0213 */
[----:B------:R-:W-:Y:S06]  /*0520*/  BRA.U !UP0, `(.L_x_15) ;  /* 0x00000005085c7547 */ /* 0x000fec000b800000 */
[----:B------:R-:W0:Y:S01]  /*0530*/  LDCU.64 UR12, c[0x0][0x380] ;  /* 0x00007000ff0c77ac */ /* 0x000e220008000a00 */
[----:B------:R-:W-:Y:S02]  /*0540*/  IMAD.MOV.U32 R21, RZ, RZ, R19 ;  /* 0x000000ffff157224 */ /* 0x000fe400078e0013 */
[----:B------:R-:W-:Y:S01]  /*0550*/  IMAD.MOV.U32 R22, RZ, RZ, R0 ;  /* 0x000000ffff167224 */ /* 0x000fe200078e0000 */
[----:B------:R-:W-:Y:S01]  /*0560*/  ULOP3.LUT UR4, UR5, 0x7ffffffc, URZ, 0xc0, !UPT ;  /* 0x7ffffffc05047892 */ /* 0x000fe2000f8ec0ff */
[----:B------:R-:W-:Y:S01]  /*0570*/  IMAD.MOV.U32 R23, RZ, RZ, R18 ;  /* 0x000000ffff177224 */ /* 0x000fe200078e0012 */
[----:B------:R-:W1:Y:S01]  /*0580*/  LDCU.64 UR14, c[0x0][0x388] ;  /* 0x00007100ff0e77ac */ /* 0x000e620008000a00 */
[----:B------:R-:W-:Y:S02]  /*0590*/  IMAD.MOV.U32 R20, RZ, RZ, R16 ;  /* 0x000000ffff147224 */ /* 0x000fe400078e0010 */
[----:B------:R-:W-:Y:S01]  /*05a0*/  IMAD.MOV.U32 R24, RZ, RZ, R17 ;  /* 0x000000ffff187224 */ /* 0x000fe200078e0011 */
[----:B------:R-:W-:-:S02]  /*05b0*/  UIADD3 UR6, UPT, UPT, -UR4, URZ, URZ ;  /* 0x000000ff04067290 */ /* 0x000fc4000fffe1ff */
[----:B0-----:R-:W-:-:S04]  /*05c0*/  UIADD3 UR7, UP0, UPT, UR12, 0x1, URZ ;  /* 0x000000010c077890 */ /* 0x001fc8000ff1e0ff */
[----:B------:R-:W-:-:S12]  /*05d0*/  UIADD3.X UR10, UPT, UPT, URZ, UR13, URZ, UP0, !UPT ;  /* 0x0000000dff0a7290 */ /* 0x000fd800087fe4ff */
.L_x_16:
[----:B------:R-:W-:Y:S01]  /*05e0*/  IADD3 R2, P1, PT, R20, UR7, RZ ;  /* 0x0000000714027c10 */ /* 0x000fe2000ff3e0ff */
[----:B------:R-:W-:Y:S01]  /*05f0*/  IMAD.U32 R8, RZ, RZ, UR12 ;  /* 0x0000000cff087e24 */ /* 0x000fe2000f8e00ff */
[----:B------:R-:W-:Y:S02]  /*0600*/  IADD3 R4, P0, PT, R24, UR7, RZ ;  /* 0x0000000718047c10 */ /* 0x000fe4000ff1e0ff */
[----:B------:R-:W-:Y:S02]  /*0610*/  LEA.HI.X.SX32 R3, R20, UR10, 0x1, P1 ;  /* 0x0000000a14037c11 */ /* 0x000fe400088f0eff */
[C---:B------:R-:W-:Y:S02]  /*0620*/  IADD3 R6, P1, PT, R23.reuse, UR7, RZ ;  /* 0x0000000717067c10 */ /* 0x040fe4000ff3e0ff */
[----:B------:R-:W-:Y:S01]  /*0630*/  LEA.HI.X.SX32 R5, R24, UR10, 0x1, P0 ;  /* 0x0000000a18057c11 */ /* 0x000fe200080f0eff */
[----:B------:R-:W2:Y:S01]  /*0640*/  LDG.E.U8 R26, desc[UR8][R2.64+-0x1] ;  /* 0xffffff08021a7981 */ /* 0x000ea2000c1e1100 */
[----:B------:R-:W-:-:S02]  /*0650*/  LEA.HI.X.SX32 R7, R23, UR10, 0x1, P1 ;  /* 0x0000000a17077c11 */ /* 0x000fc400088f0eff */
[----:B------:R-:W-:Y:S01]  /*0660*/  SHF.R.S32.HI R9, RZ, 0x1f, R21 ;  /* 0x0000001fff097819 */ /* 0x000fe20000011415 */
[----:B0-----:R-:W3:Y:S01]  /*0670*/  LDG.E.U8 R25, desc[UR8][R4.64+-0x1] ;  /* 0xffffff0804197981 */ /* 0x001ee2000c1e1100 */
[----:B------:R-:W-:-:S03]  /*0680*/  IADD3 R8, P0, P1, R21, 0x3, R8 ;  /* 0x0000000315087810 */ /* 0x000fc6000791e008 */
[----:B------:R-:W4:Y:S01]  /*0690*/  LDG.E.U8 R11, desc[UR8][R6.64+-0x1] ;  /* 0xffffff08060b7981 */ /* 0x000f22000c1e1100 */
[----:B------:R-:W-:-:S05]  /*06a0*/  IADD3.X R9, PT, PT, R9, UR13, RZ, P0, P1 ;  /* 0x0000000d09097c10 */ /* 0x000fca00087e24ff */
[----:B------:R-:W5:Y:S01]  /*06b0*/  LDG.E.U8 R10, desc[UR8][R8.64+-0x3] ;  /* 0xfffffd08080a7981 */ /* 0x000f62000c1e1100 */
[----:B--2---:R-:W-:Y:S02]  /*06c0*/  I2FP.F32.U32 R26, R26 ;  /* 0x0000001a001a7245 */ /* 0x004fe40000201000 */
[----:B---3--:R-:W-:-:S03]  /*06d0*/  I2FP.F32.U32 R25, R25 ;  /* 0x0000001900197245 */ /* 0x008fc60000201000 */
[----:B------:R-:W-:Y:S01]  /*06e0*/  FMUL R27, R13, R26 ;  /* 0x0000001a0d1b7220 */ /* 0x000fe20000400000 */
[----:B----4-:R-:W-:-:S03]  /*06f0*/  I2FP.F32.U32 R26, R11 ;  /* 0x0000000b001a7245 */ /* 0x010fc60000201000 */
[----:B------:R-:W-:-:S04]  /*0700*/  FFMA R28, R14, R25, R27 ;  /* 0x000000190e1c7223 */ /* 0x000fc8000000001b */
[----:B------:R-:W-:Y:S01]  /*0710*/  FFMA R25, R15, R26, R28 ;  /* 0x0000001a0f197223 */ /* 0x000fe2000000001c */
[----:B-----5:R-:W-:-:S05]  /*0720*/  I2FP.F32.U32 R11, R10 ;  /* 0x0000000a000b7245 */ /* 0x020fca0000201000 */
[----:B------:R-:W-:-:S06]  /*0730*/  FFMA R27, R12, R11, R25 ;  /* 0x0000000b0c1b7223 */ /* 0x000fcc0000000019 */
[----:B------:R-:W0:Y:S01]  /*0740*/  F2I.U32.TRUNC.NTZ R27, R27 ;  /* 0x0000001b001b7305 */ /* 0x000e22000020f000 */
[----:B-1----:R-:W-:-:S04]  /*0750*/  IADD3 R10, P0, PT, R22, UR14, RZ ;  /* 0x0000000e160a7c10 */ /* 0x002fc8000ff1e0ff */
[----:B------:R-:W-:-:S05]  /*0760*/  LEA.HI.X.SX32 R11, R22, UR15, 0x1, P0 ;  /* 0x0000000f160b7c11 */ /* 0x000fca00080f0eff */
[----:B0-----:R0:W-:Y:S04]  /*0770*/  STG.E.U8 desc[UR8][R10.64], R27 ;  /* 0x0000001b0a007986 */ /* 0x0011e8000c101108 */
[----:B------:R-:W0:Y:S04]  /*0780*/  LDG.E.U8 R29, desc[UR8][R2.64] ;  /* 0x00000008021d7981 */ /* 0x000e28000c1e1100 */
[----:B------:R-:W2:Y:S04]  /*0790*/  LDG.E.U8 R28, desc[UR8][R4.64] ;  /* 0x00000008041c7981 */ /* 0x000ea8000c1e1100 */
[----:B------:R-:W3:Y:S04]  /*07a0*/  LDG.E.U8 R26, desc[UR8][R6.64] ;  /* 0x00000008061a7981 */ /* 0x000ee8000c1e1100 */
[----:B------:R-:W4:Y:S01]  /*07b0*/  LDG.E.U8 R25, desc[UR8][R8.64+-0x2] ;  /* 0xfffffe0808197981 */ /* 0x000f22000c1e1100 */
[----:B0-----:R-:W-:-:S02]  /*07c0*/  I2FP.F32.U32 R27, R29 ;  /* 0x0000001d001b7245 */ /* 0x001fc40000201000 */
[----:B--2---:R-:W-:-:S03]  /*07d0*/  I2FP.F32.U32 R29, R28 ;  /* 0x0000001c001d7245 */ /* 0x004fc60000201000 */
[----:B------:R-:W-:Y:S01]  /*07e0*/  FMUL R28, R13, R27 ;  /* 0x0000001b0d1c7220 */ /* 0x000fe20000400000 */
[----:B---3--:R-:W-:-:S03]  /*07f0*/  I2FP.F32.U32 R26, R26 ;  /* 0x0000001a001a7245 */ /* 0x008fc60000201000 */
[----:B------:R-:W-:Y:S01]  /*0800*/  FFMA R28, R14, R29, R28 ;  /* 0x0000001d0e1c7223 */ /* 0x000fe2000000001c */
[----:B----4-:R-:W-:-:S03]  /*0810*/  I2FP.F32.U32 R25, R25 ;  /* 0x0000001900197245 */ /* 0x010fc60000201000 */
        /* <DEDUP_REMOVED lines=19> */
[----:B------:R-:W3:Y:S04]  /*0950*/  LDG.E.U8 R4, desc[UR8][R4.64+0x2] ;  /* 0x0000020804047981 */ /* 0x000ee8000c1e1100 */
[----:B------:R-:W4:Y:S04]  /*0960*/  LDG.E.U8 R6, desc[UR8][R6.64+0x2] ;  /* 0x0000020806067981 */ /* 0x000f28000c1e1100 */
[----:B------:R-:W5:Y:S01]  /*0970*/  LDG.E.U8 R8, desc[UR8][R8.64] ;  /* 0x0000000808087981 */ /* 0x000f62000c1e1100 */
[----:B------:R-:W-:-:S04]  /*0980*/  UIADD3 UR6, UPT, UPT, UR6, 0x4, URZ ;  /* 0x0000000406067890 */ /* 0x000fc8000fffe0ff */
[----:B------:R-:W-:Y:S01]  /*0990*/  UISETP.NE.AND UP0, UPT, UR6, URZ, UPT ;  /* 0x000000ff0600728c */ /* 0x000fe2000bf05270 */
[----:B------:R-:W-:Y:S02]  /*09a0*/  VIADD R24, R24, 0x4 ;  /* 0x0000000418187836 */ /* 0x000fe40000000000 */
[----:B------:R-:W-:Y:S02]  /*09b0*/  VIADD R20, R20, 0x4 ;  /* 0x0000000414147836 */ /* 0x000fe40000000000 */
[----:B------:R-:W-:Y:S02]  /*09c0*/  VIADD R23, R23, 0x4 ;  /* 0x0000000417177836 */ /* 0x000fe40000000000 */
[----:B------:R-:W-:Y:S02]  /*09d0*/  VIADD R22, R22, 0x4 ;  /* 0x0000000416167836 */ /* 0x000fe40000000000 */
[----:B------:R-:W-:Y:S01]  /*09e0*/  VIADD R21, R21, 0x4 ;  /* 0x0000000415157836 */ /* 0x000fe20000000000 */
[----:B--2---:R-:W-:-:S02]  /*09f0*/  I2FP.F32.U32 R26, R2 ;  /* 0x00000002001a7245 */ /* 0x004fc40000201000 */
[----:B---3--:R-:W-:-:S03]  /*0a00*/  I2FP.F32.U32 R27, R4 ;  /* 0x00000004001b7245 */ /* 0x008fc60000201000 */
[----:B0-----:R-:W-:Y:S01]  /*0a10*/  FMUL R29, R13, R26 ;  /* 0x0000001a0d1d7220 */ /* 0x001fe20000400000 */
[----:B----4-:R-:W-:-:S03]  /*0a20*/  I2FP.F32.U32 R26, R6 ;  /* 0x00000006001a7245 */ /* 0x010fc60000201000 */
[----:B------:R-:W-:Y:S01]  /*0a30*/  FFMA R28, R14, R27, R29 ;  /* 0x0000001b0e1c7223 */ /* 0x000fe2000000001d */
[----:B-----5:R-:W-:-:S03]  /*0a40*/  I2FP.F32.U32 R27, R8 ;  /* 0x00000008001b7245 */ /* 0x020fc60000201000 */
[----:B-1----:R-:W-:-:S04]  /*0a50*/  FFMA R25, R15, R26, R28 ;  /* 0x0000001a0f197223 */ /* 0x002fc8000000001c */
[----:B------:R-:W-:-:S06]  /*0a60*/  FFMA R25, R12, R27, R25 ;  /* 0x0000001b0c197223 */ /* 0x000fcc0000000019 */
[----:B------:R-:W0:Y:S02]  /*0a70*/  F2I.U32.TRUNC.NTZ R25, R25 ;  /* 0x0000001900197305 */ /* 0x000e24000020f000 */
[----:B0-----:R0:W-:Y:S01]  /*0a80*/  STG.E.U8 desc[UR8][R10.64+0x3], R25 ;  /* 0x000003190a007986 */ /* 0x0011e2000c101108 */
[----:B------:R-:W-:Y:S05]  /*0a90*/  BRA.U UP0, `(.L_x_16) ;  /* 0xfffffff900d07547 */ /* 0x000fea000b83ffff */
.L_x_15:
[----:B------:R-:W-:-:S06]  /*0aa0*/  ULOP3.LUT UR6, UR5, 0x3, URZ, 0xc0, !UPT ;  /* 0x0000000305067892 */ /* 0x000fcc000f8ec0ff */
[----:B------:R-:W-:-:S13]  /*0ab0*/  ISETP.NE.AND P0, PT, RZ, UR6, PT ;  /* 0x00000006ff007c0c */ /* 0x000fda000bf05270 */
[----:B------:R-:W-:Y:S05]  /*0ac0*/  @!P0 EXIT ;  /* 0x000000000000894d */ /* 0x000fea0003800000 */
[----:B------:R-:W-:-:S09]  /*0ad0*/  UISETP.NE.AND UP0, UPT, UR6, 0x1, UPT ;  /* 0x000000010600788c */ /* 0x000fd2000bf05270 */
[----:B------:R-:W-:Y:S05]  /*0ae0*/  BRA.U !UP0, `(.L_x_17) ;  /* 0x0000000108b47547 */ /* 0x000fea000b800000 */
[----:B------:R-:W1:Y:S01]  /*0af0*/  LDCU.128 UR12, c[0x0][0x380] ;  /* 0x00007000ff0c77ac */ /* 0x000e620008000c00 */
[----:B------:R-:W-:Y:S02]  /*0b00*/  VIADD R3, R16, UR4 ;  /* 0x0000000410037c36 */ /* 0x000fe40008000000 */
[----:B------:R-:W-:Y:S02]  /*0b10*/  VIADD R2, R17, UR4 ;  /* 0x0000000411027c36 */ /* 0x000fe40008000000 */
[----:B------:R-:W-:Y:S01]  /*0b20*/  VIADD R9, R18, UR4 ;  /* 0x0000000412097c36 */ /* 0x000fe20008000000 */
[C---:B-1----:R-:W-:Y:S02]  /*0b30*/  IADD3 R4, P1, PT, R3.reuse, UR12, RZ ;  /* 0x0000000c03047c10 */ /* 0x042fe4000ff3e0ff */
[----:B------:R-:W-:Y:S02]  /*0b40*/  IADD3 R6, P0, PT, R2, UR12, RZ ;  /* 0x0000000c02067c10 */ /* 0x000fe4000ff1e0ff */
[----:B------:R-:W-:Y:S01]  /*0b50*/  LEA.HI.X.SX32 R5, R3, UR13, 0x1, P1 ;  /* 0x0000000d03057c11 */ /* 0x000fe200088f0eff */
[----:B------:R-:W-:Y:S01]  /*0b60*/  VIADD R3, R19, UR4 ;  /* 0x0000000413037c36 */ /* 0x000fe20008000000 */
[----:B------:R-:W-:-:S02]  /*0b70*/  IADD3 R8, P1, PT, R9, UR12, RZ ;  /* 0x0000000c09087c10 */ /* 0x000fc4000ff3e0ff */
[----:B------:R-:W-:Y:S01]  /*0b80*/  LEA.HI.X.SX32 R7, R2, UR13, 0x1, P0 ;  /* 0x0000000d02077c11 */ /* 0x000fe200080f0eff */
[----:B0-----:R-:W2:Y:S01]  /*0b90*/  LDG.E.U8 R11, desc[UR8][R4.64] ;  /* 0x00000008040b7981 */ /* 0x001ea2000c1e1100 */
[----:B------:R-:W-:Y:S02]  /*0ba0*/  IADD3 R2, P0, PT, R3, UR12, RZ ;  /* 0x0000000c03027c10 */ /* 0x000fe4000ff1e0ff */
[----:B------:R-:W-:Y:S01]  /*0bb0*/  LEA.HI.X.SX32 R9, R9, UR13, 0x1, P1 ;  /* 0x0000000d09097c11 */ /* 0x000fe200088f0eff */
[----:B------:R-:W3:Y:S01]  /*0bc0*/  LDG.E.U8 R10, desc[UR8][R6.64] ;  /* 0x00000008060a7981 */ /* 0x000ee2000c1e1100 */
[----:B------:R-:W-:-:S03]  /*0bd0*/  LEA.HI.X.SX32 R3, R3, UR13, 0x1, P0 ;  /* 0x0000000d03037c11 */ /* 0x000fc600080f0eff */
[----:B------:R-:W4:Y:S04]  /*0be0*/  LDG.E.U8 R21, desc[UR8][R8.64] ;  /* 0x0000000808157981 */ /* 0x000f28000c1e1100 */
[----:B------:R-:W5:Y:S01]  /*0bf0*/  LDG.E.U8 R22, desc[UR8][R2.64] ;  /* 0x0000000802167981 */ /* 0x000f62000c1e1100 */
[----:B--2---:R-:W-:Y:S02]  /*0c00*/  I2FP.F32.U32 R20, R11 ;  /* 0x0000000b00147245 */ /* 0x004fe40000201000 */
[----:B---3--:R-:W-:-:S03]  /*0c10*/  I2FP.F32.U32 R11, R10 ;  /* 0x0000000a000b7245 */ /* 0x008fc60000201000 */
[----:B------:R-:W-:Y:S01]  /*0c20*/  FMUL R23, R13, R20 ;  /* 0x000000140d177220 */ /* 0x000fe20000400000 */
[----:B----4-:R-:W-:-:S03]  /*0c30*/  I2FP.F32.U32 R10, R21 ;  /* 0x00000015000a7245 */ /* 0x010fc60000201000 */
[----:B------:R-:W-:Y:S01]  /*0c40*/  FFMA R20, R14, R11, R23 ;  /* 0x0000000b0e147223 */ /* 0x000fe20000000017 */
[----:B-----5:R-:W-:-:S03]  /*0c50*/  I2FP.F32.U32 R11, R22 ;  /* 0x00000016000b7245 */ /* 0x020fc60000201000 */
[----:B------:R-:W-:-:S04]  /*0c60*/  FFMA R21, R15, R10, R20 ;  /* 0x0000000a0f157223 */ /* 0x000fc80000000014 */
[----:B------:R-:W-:Y:S01]  /*0c70*/  FFMA R21, R12, R11, R21 ;  /* 0x0000000b0c157223 */ /* 0x000fe20000000015 */
[----:B------:R-:W-:-:S05]  /*0c80*/  VIADD R11, R0, UR4 ;  /* 0x00000004000b7c36 */ /* 0x000fca0008000000 */
[----:B------:R-:W0:Y:S01]  /*0c90*/  F2I.U32.TRUNC.NTZ R21, R21 ;  /* 0x0000001500157305 */ /* 0x000e22000020f000 */
[----:B------:R-:W-:-:S04]  /*0ca0*/  IADD3 R10, P0, PT, R11, UR14, RZ ;  /* 0x0000000e0b0a7c10 */ /* 0x000fc8000ff1e0ff */
        /* <DEDUP_REMOVED lines=13> */
[----:B0-----:R-:W-:-:S04]  /*0d80*/  FFMA R21, R15, R20, R22 ;  /* 0x000000140f157223 */ /* 0x001fc80000000016 */
[----:B------:R-:W-:-:S06]  /*0d90*/  FFMA R21, R12, R23, R21 ;  /* 0x000000170c157223 */ /* 0x000fcc0000000015 */
[----:B------:R-:W0:Y:S02]  /*0da0*/  F2I.U32.TRUNC.NTZ R21, R21 ;  /* 0x0000001500157305 */ /* 0x000e24000020f000 */
[----:B0-----:R1:W-:Y:S02]  /*0db0*/  STG.E.U8 desc[UR8][R10.64+0x1], R21 ;  /* 0x000001150a007986 */ /* 0x0013e4000c101108 */
.L_x_17:
[----:B------:R-:W-:-:S04]  /*0dc0*/  ULOP3.LUT UR5, UR5, 0x1, URZ, 0xc0, !UPT ;  /* 0x0000000105057892 */ /* 0x000fc8000f8ec0ff */
[----:B------:R-:W-:-:S06]  /*0dd0*/  UISETP.NE.U32.AND UP0, UPT, UR5, 0x1, UPT ;  /* 0x000000010500788c */ /* 0x000fcc000bf05070 */
[----:B------:R-:W-:-:S13]  /*0de0*/  PLOP3.LUT P0, PT, PT, PT, UP0, 0x80, 0x8 ;  /* 0x000000000008781c */ /* 0x000fda0003f0f008 */
[----:B------:R-:W-:Y:S05]  /*0df0*/  @P0 EXIT ;  /* 0x000000000000094d */ /* 0x000fea0003800000 */
[----:B------:R-:W2:Y:S01]  /*0e00*/  LDCU.128 UR12, c[0x0][0x380] ;  /* 0x00007000ff0c77ac */ /* 0x000ea20008000c00 */
[----:B------:R-:W-:Y:S02]  /*0e10*/  VIADD R16, R16, UR4 ;  /* 0x0000000410107c36 */ /* 0x000fe40008000000 */
[----:B------:R-:W-:Y:S02]  /*0e20*/  VIADD R17, R17, UR4 ;  /* 0x0000000411117c36 */ /* 0x000fe40008000000 */
[----:B------:R-:W-:Y:S02]  /*0e30*/  VIADD R18, R18, UR4 ;  /* 0x0000000412127c36 */ /* 0x000fe40008000000 */
[----:B------:R-:W-:Y:S01]  /*0e40*/  VIADD R19, R19, UR4 ;  /* 0x0000000413137c36 */ /* 0x000fe20008000000 */
[----:B--2---:R-:W-:Y:S02]  /*0e50*/  IADD3 R4, P1, PT, R16, UR12, RZ ;  /* 0x0000000c10047c10 */ /* 0x004fe4000ff3e0ff */
[----:B------:R-:W-:-:S02]  /*0e60*/  IADD3 R2, P0, PT, R17, UR12, RZ ;  /* 0x0000000c11027c10 */ /* 0x000fc4000ff1e0ff */
[----:B------:R-:W-:Y:S02]  /*0e70*/  LEA.HI.X.SX32 R5, R16, UR13, 0x1, P1 ;  /* 0x0000000d10057c11 */ /* 0x000fe400088f0eff */
[C---:B------:R-:W-:Y:S02]  /*0e80*/  IADD3 R6, P1, PT, R18.reuse, UR12, RZ ;  /* 0x0000000c12067c10 */ /* 0x040fe4000ff3e0ff */
[----:B------:R-:W-:Y:S01]  /*0e90*/  LEA.HI.X.SX32 R3, R17, UR13, 0x1, P0 ;  /* 0x0000000d11037c11 */ /* 0x000fe200080f0eff */
[----:B------:R-:W0:Y:S01]  /*0ea0*/  LDG.E.U8 R4, desc[UR8][R4.64] ;  /* 0x0000000804047981 */ /* 0x000e22000c1e1100 */
[C---:B------:R-:W-:Y:S02]  /*0eb0*/  IADD3 R8, P0, PT, R19.reuse, UR12, RZ ;  /* 0x0000000c13087c10 */ /* 0x040fe4000ff1e0ff */
[----:B------:R-:W-:Y:S01]  /*0ec0*/  LEA.HI.X.SX32 R7, R18, UR13, 0x1, P1 ;  /* 0x0000000d12077c11 */ /* 0x000fe200088f0eff */
[----:B------:R-:W2:Y:S01]  /*0ed0*/  LDG.E.U8 R2, desc[UR8][R2.64] ;  /* 0x0000000802027981 */ /* 0x000ea2000c1e1100 */
[----:B------:R-:W-:-:S03]  /*0ee0*/  LEA.HI.X.SX32 R9, R19, UR13, 0x1, P0 ;  /* 0x0000000d13097c11 */ /* 0x000fc600080f0eff */
[----:B------:R-:W3:Y:S04]  /*0ef0*/  LDG.E.U8 R6, desc[UR8][R6.64] ;  /* 0x0000000806067981 */ /* 0x000ee8000c1e1100 */
[----:B------:R-:W4:Y:S01]  /*0f00*/  LDG.E.U8 R8, desc[UR8][R8.64] ;  /* 0x0000000808087981 */ /* 0x000f22000c1e1100 */
[----:B------:R-:W-:Y:S01]  /*0f10*/  VIADD R0, R0, UR4 ;  /* 0x0000000400007c36 */ /* 0x000fe20008000000 */
[----:B01----:R-:W-:Y:S02]  /*0f20*/  I2FP.F32.U32 R10, R4 ;  /* 0x00000004000a7245 */ /* 0x003fe40000201000 */
[----:B--2---:R-:W-:-:S03]  /*0f30*/  I2FP.F32.U32 R11, R2 ;  /* 0x00000002000b7245 */ /* 0x004fc60000201000 */
[----:B------:R-:W-:Y:S01]  /*0f40*/  FMUL R13, R13, R10 ;  /* 0x0000000a0d0d7220 */ /* 0x000fe20000400000 */
[----:B------:R-:W-:Y:S02]  /*0f50*/  IADD3 R2, P0, PT, R0, UR14, RZ ;  /* 0x0000000e00027c10 */ /* 0x000fe4000ff1e0ff */
[----:B---3--:R-:W-:Y:S01]  /*0f60*/  I2FP.F32.U32 R10, R6 ;  /* 0x00000006000a7245 */ /* 0x008fe20000201000 */
[----:B------:R-:W-:Y:S01]  /*0f70*/  FFMA R14, R14, R11, R13 ;  /* 0x0000000b0e0e7223 */ /* 0x000fe2000000000d */
[----:B------:R-:W-:Y:S02]  /*0f80*/  LEA.HI.X.SX32 R3, R0, UR15, 0x1, P0 ;  /* 0x0000000f00037c11 */ /* 0x000fe400080f0eff */
[----:B----4-:R-:W-:Y:S01]  /*0f90*/  I2FP.F32.U32 R5, R8 ;  /* 0x0000000800057245 */ /* 0x010fe20000201000 */
[----:B------:R-:W-:-:S04]  /*0fa0*/  FFMA R15, R15, R10, R14 ;  /* 0x0000000a0f0f7223 */ /* 0x000fc8000000000e */
[----:B------:R-:W-:-:S06]  /*0fb0*/  FFMA R5, R12, R5, R15 ;  /* 0x000000050c057223 */ /* 0x000fcc000000000f */
[----:B------:R-:W0:Y:S02]  /*0fc0*/  F2I.U32.TRUNC.NTZ R5, R5 ;  /* 0x0000000500057305 */ /* 0x000e24000020f000 */
[----:B0-----:R-:W-:Y:S01]  /*0fd0*/  STG.E.U8 desc[UR8][R2.64], R5 ;  /* 0x0000000502007986 */ /* 0x001fe2000c101108 */
[----:B------:R-:W-:Y:S05]  /*0fe0*/  EXIT ;  /* 0x000000000000794d */ /* 0x000fea0003800000 */
        .weak           $__internal_0_$__cuda_sm3x_div_rn_noftz_f32_slowpath
        .type           $__internal_0_$__cuda_sm3x_div_rn_noftz_f32_slowpath,@function
        .size           $__internal_0_$__cuda_sm3x_div_rn_noftz_f32_slowpath,(.L_x_123 - $__internal_0_$__cuda_sm3x_div_rn_noftz_f32_slowpath)
$__internal_0_$__cuda_sm3x_div_rn_noftz_f32_slowpath:
[----:B------:R-:W-:Y:S02]  /*0ff0*/  SHF.R.U32.HI R8, RZ, 0x17, R3 ;  /* 0x00000017ff087819 */ /* 0x000fe40000011603 */
[----:B------:R-:W-:Y:S02]  /*1000*/  SHF.R.U32.HI R7, RZ, 0x17, R0 ;  /* 0x00000017ff077819 */ /* 0x000fe40000011600 */
[----:B------:R-:W-:Y:S02]  /*1010*/  LOP3.LUT R12, R8, 0xff, RZ, 0xc0, !PT ;  /* 0x000000ff080c7812 */ /* 0x000fe400078ec0ff */
[----:B------:R-:W-:-:S03]  /*1020*/  LOP3.LUT R10, R7, 0xff, RZ, 0xc0, !PT ;  /* 0x000000ff070a7812 */ /* 0x000fc600078ec0ff */
[----:B------:R-:W-:Y:S02]  /*1030*/  VIADD R9, R12, 0xffffffff ;  /* 0xffffffff0c097836 */ /* 0x000fe40000000000 */
[----:B------:R-:W-:-:S03]  /*1040*/  VIADD R8, R10, 0xffffffff ;  /* 0xffffffff0a087836 */ /* 0x000fc60000000000 */
[----:B------:R-:W-:-:S04]  /*1050*/  ISETP.GT.U32.AND P0, PT, R9, 0xfd, PT ;  /* 0x000000fd0900780c */ /* 0x000fc80003f04070 */
[----:B------:R-:W-:-:S13]  /*1060*/  ISETP.GT.U32.OR P0, PT, R8, 0xfd, P0 ;  /* 0x000000fd0800780c */ /* 0x000fda0000704470 */
[----:B------:R-:W-:Y:S01]  /*1070*/  @!P0 IMAD.MOV.U32 R7, RZ, RZ, RZ ;  /* 0x000000ffff078224 */ /* 0x000fe200078e00ff */
[----:B------:R-:W-:Y:S06]  /*1080*/  @!P0 BRA `(.L_x_18) ;  /* 0x00000000005c8947 */ /* 0x000fec0003800000 */
[----:B------:R-:W-:Y:S02]  /*1090*/  FSETP.GTU.FTZ.AND P0, PT, |R0|, +INF , PT ;  /* 0x7f8000000000780b */ /* 0x000fe40003f1c200 */
[----:B------:R-:W-:-:S04]  /*10a0*/  FSETP.GTU.FTZ.AND P1, PT, |R3|, +INF , PT ;  /* 0x7f8000000300780b */ /* 0x000fc80003f3c200 */
[----:B------:R-:W-:-:S13]  /*10b0*/  PLOP3.LUT P0, PT, P0, P1, PT, 0xf8, 0x8f ;  /* 0x00000000008f781c */ /* 0x000fda0000703f70 */
[----:B------:R-:W-:Y:S05]  /*10c0*/  @P0 BRA `(.L_x_19) ;  /* 0x0000000400440947 */ /* 0x000fea0003800000 */
[----:B------:R-:W-:-:S13]  /*10d0*/  LOP3.LUT P0, RZ, R3, 0x7fffffff, R0, 0xc8, !PT ;  /* 0x7fffffff03ff7812 */ /* 0x000fda000780c800 */
[----:B------:R-:W-:Y:S05]  /*10e0*/  @!P0 BRA `(.L_x_20) ;  /* 0x0000000400348947 */ /* 0x000fea0003800000 */
[C---:B------:R-:W-:Y:S02]  /*10f0*/  FSETP.NEU.FTZ.AND P2, PT, |R0|.reuse, +INF , PT ;  /* 0x7f8000000000780b */ /* 0x040fe40003f5d200 */
[----:B------:R-:W-:Y:S02]  /*1100*/  FSETP.NEU.FTZ.AND P1, PT, |R3|, +INF , PT ;  /* 0x7f8000000300780b */ /* 0x000fe40003f3d200 */
[----:B------:R-:W-:-:S11]  /*1110*/  FSETP.NEU.FTZ.AND P0, PT, |R0|, +INF , PT ;  /* 0x7f8000000000780b */ /* 0x000fd60003f1d200 */
[----:B------:R-:W-:Y:S05]  /*1120*/  @!P1 BRA !P2, `(.L_x_20) ;  /* 0x0000000400249947 */ /* 0x000fea0005000000 */
[----:B------:R-:W-:-:S04]  /*1130*/  LOP3.LUT P2, RZ, R0, 0x7fffffff, RZ, 0xc0, !PT ;  /* 0x7fffffff00ff7812 */ /* 0x000fc8000784c0ff */
[----:B------:R-:W-:-:S13]  /*1140*/  PLOP3.LUT P1, PT, P1, P2, PT, 0x2f, 0xf2 ;  /* 0x0000000000f2781c */ /* 0x000fda0000f24577 */
[----:B------:R-:W-:Y:S05]  /*1150*/  @P1 BRA `(.L_x_21) ;  /* 0x0000000400101947 */ /* 0x000fea0003800000 */
[----:B------:R-:W-:-:S04]  /*1160*/  LOP3.LUT P1, RZ, R3, 0x7fffffff, RZ, 0xc0, !PT ;  /* 0x7fffffff03ff7812 */ /* 0x000fc8000782c0ff */
[----:B------:R-:W-:-:S13]  /*1170*/  PLOP3.LUT P0, PT, P0, P1, PT, 0x2f, 0xf2 ;  /* 0x0000000000f2781c */ /* 0x000fda0000702577 */
[----:B------:R-:W-:Y:S05]  /*1180*/  @P0 BRA `(.L_x_22) ;  /* 0x0000000000f80947 */ /* 0x000fea0003800000 */
[----:B------:R-:W-:Y:S02]  /*1190*/  ISETP.GE.AND P0, PT, R8, RZ, PT ;  /* 0x000000ff0800720c */ /* 0x000fe40003f06270 */
[----:B------:R-:W-:-:S11]  /*11a0*/  ISETP.GE.AND P1, PT, R9, RZ, PT ;  /* 0x000000ff0900720c */ /* 0x000fd60003f26270 */
[----:B------:R-:W-:Y:S02]  /*11b0*/  @P0 IMAD.MOV.U32 R7, RZ, RZ, RZ ;  /* 0x000000ffff070224 */ /* 0x000fe400078e00ff */
[----:B------:R-:W-:Y:S01]  /*11c0*/  @!P0 FFMA R0, R0, 1.84467440737095516160e+19, RZ ;  /* 0x5f80000000008823 */ /* 0x000fe200000000ff */
[----:B------:R-:W-:Y:S02]  /*11d0*/  @!P0 IMAD.MOV.U32 R7, RZ, RZ, -0x40 ;  /* 0xffffffc0ff078424 */ /* 0x000fe400078e00ff */
[----:B------:R-:W-:Y:S02]  /*11e0*/  @!P1 FFMA R3, R3, 1.84467440737095516160e+19, RZ ;  /* 0x5f80000003039823 */ /* 0x000fe400000000ff */
[----:B------:R-:W-:-:S07]  /*11f0*/  @!P1 VIADD R7, R7, 0x40 ;  /* 0x0000004007079836 */ /* 0x000fce0000000000 */
.L_x_18:
[----:B------:R-:W-:-:S05]  /*1200*/  LEA R8, R12, 0xc0800000, 0x17 ;  /* 0xc08000000c087811 */ /* 0x000fca00078eb8ff */
[----:B------:R-:W-:Y:S02]  /*1210*/  IMAD.IADD R8, R3, 0x1, -R8 ;  /* 0x0000000103087824 */ /* 0x000fe400078e0a08 */
[----:B------:R-:W-:Y:S02]  /*1220*/  VIADD R3, R10, 0xffffff81 ;  /* 0xffffff810a037836 */ /* 0x000fe40000000000 */
[----:B------:R0:W1:Y:S01]  /*1230*/  MUFU.RCP R9, R8 ;  /* 0x0000000800097308 */ /* 0x0000620000001000 */
[----:B------:R-:W-:Y:S01]  /*1240*/  FADD.FTZ R11, -R8, -RZ ;  /* 0x800000ff080b7221 */ /* 0x000fe20000010100 */
[C---:B------:R-:W-:Y:S01]  /*1250*/  IMAD R0, R3.reuse, -0x800000, R0 ;  /* 0xff80000003007824 */ /* 0x040fe200078e0200 */
[----:B0-----:R-:W-:-:S05]  /*1260*/  IADD3 R8, PT, PT, R3, 0x7f, -R12 ;  /* 0x0000007f03087810 */ /* 0x001fca0007ffe80c */
[----:B------:R-:W-:Y:S02]  /*1270*/  IMAD.IADD R8, R8, 0x1, R7 ;  /* 0x0000000108087824 */ /* 0x000fe400078e0207 */
[----:B-1----:R-:W-:-:S04]  /*1280*/  FFMA R10, R9, R11, 1 ;  /* 0x3f800000090a7423 */ /* 0x002fc8000000000b */
[----:B------:R-:W-:-:S04]  /*1290*/  FFMA R14, R9, R10, R9 ;  /* 0x0000000a090e7223 */ /* 0x000fc80000000009 */
[----:B------:R-:W-:-:S04]  /*12a0*/  FFMA R9, R0, R14, RZ ;  /* 0x0000000e00097223 */ /* 0x000fc800000000ff */
[----:B------:R-:W-:-:S04]  /*12b0*/  FFMA R10, R11, R9, R0 ;  /* 0x000000090b0a7223 */ /* 0x000fc80000000000 */
[----:B------:R-:W-:-:S04]  /*12c0*/  FFMA R9, R14, R10, R9 ;  /* 0x0000000a0e097223 */ /* 0x000fc80000000009 */
[----:B------:R-:W-:-:S04]  /*12d0*/  FFMA R10, R11, R9, R0 ;  /* 0x000000090b0a7223 */ /* 0x000fc80000000000 */
[----:B------:R-:W-:-:S05]  /*12e0*/  FFMA R0, R14, R10, R9 ;  /* 0x0000000a0e007223 */ /* 0x000fca0000000009 */
[----:B------:R-:W-:-:S04]  /*12f0*/  SHF.R.U32.HI R3, RZ, 0x17, R0 ;  /* 0x00000017ff037819 */ /* 0x000fc80000011600 */
[----:B------:R-:W-:-:S05]  /*1300*/  LOP3.LUT R3, R3, 0xff, RZ, 0xc0, !PT ;  /* 0x000000ff03037812 */ /* 0x000fca00078ec0ff */
[----:B------:R-:W-:-:S04]  /*1310*/  IMAD.IADD R11, R3, 0x1, R8 ;  /* 0x00000001030b7824 */ /* 0x000fc800078e0208 */
[----:B------:R-:W-:-:S05]  /*1320*/  VIADD R3, R11, 0xffffffff ;  /* 0xffffffff0b037836 */ /* 0x000fca0000000000 */
[----:B------:R-:W-:-:S13]  /*1330*/  ISETP.GE.U32.AND P0, PT, R3, 0xfe, PT ;  /* 0x000000fe0300780c */ /* 0x000fda0003f06070 */
[----:B------:R-:W-:Y:S05]  /*1340*/  @!P0 BRA `(.L_x_23) ;  /* 0x0000000000808947 */ /* 0x000fea0003800000 */
[----:B------:R-:W-:-:S13]  /*1350*/  ISETP.GT.AND P0, PT, R11, 0xfe, PT ;  /* 0x000000fe0b00780c */ /* 0x000fda0003f04270 */
[----:B------:R-:W-:Y:S05]  /*1360*/  @P0 BRA `(.L_x_24) ;  /* 0x00000000006c0947 */ /* 0x000fea0003800000 */
[----:B------:R-:W-:-:S13]  /*1370*/  ISETP.GE.AND P0, PT, R11, 0x1, PT ;  /* 0x000000010b00780c */ /* 0x000fda0003f06270 */
[----:B------:R-:W-:Y:S05]  /*1380*/  @P0 BRA `(.L_x_25) ;  /* 0x0000000000980947 */ /* 0x000fea0003800000 */
[----:B------:R-:W-:Y:S02]  /*1390*/  ISETP.GE.AND P0, PT, R11, -0x18, PT ;  /* 0xffffffe80b00780c */ /* 0x000fe40003f06270 */
[----:B------:R-:W-:-:S11]  /*13a0*/  LOP3.LUT R0, R0, 0x80000000, RZ, 0xc0, !PT ;  /* 0x8000000000007812 */ /* 0x000fd600078ec0ff */
[----:B------:R-:W-:Y:S05]  /*13b0*/  @!P0 BRA `(.L_x_25) ;  /* 0x00000000008c8947 */ /* 0x000fea0003800000 */
[CCC-:B------:R-:W-:Y:S01]  /*13c0*/  FFMA.RZ R3, R14.reuse, R10.reuse, R9.reuse ;  /* 0x0000000a0e037223 */ /* 0x1c0fe2000000c009 */
[CCC-:B------:R-:W-:Y:S01]  /*13d0*/  FFMA.RM R8, R14.reuse, R10.reuse, R9.reuse ;  /* 0x0000000a0e087223 */ /* 0x1c0fe20000004009 */
[C---:B------:R-:W-:Y:S02]  /*13e0*/  ISETP.NE.AND P2, PT, R11.reuse, RZ, PT ;  /* 0x000000ff0b00720c */ /* 0x040fe40003f45270 */
[----:B------:R-:W-:Y:S02]  /*13f0*/  ISETP.NE.AND P1, PT, R11, RZ, PT ;  /* 0x000000ff0b00720c */ /* 0x000fe40003f25270 */
[----:B------:R-:W-:Y:S01]  /*1400*/  LOP3.LUT R7, R3, 0x7fffff, RZ, 0xc0, !PT ;  /* 0x007fffff03077812 */ /* 0x000fe200078ec0ff */
[----:B------:R-:W-:Y:S01]  /*1410*/  FFMA.RP R3, R14, R10, R9 ;  /* 0x0000000a0e037223 */ /* 0x000fe20000008009 */
[----:B------:R-:W-:Y:S02]  /*1420*/  VIADD R10, R11, 0x20 ;  /* 0x000000200b0a7836 */ /* 0x000fe40000000000 */
[----:B------:R-:W-:Y:S01]  /*1430*/  LOP3.LUT R7, R7, 0x800000, RZ, 0xfc, !PT ;  /* 0x0080000007077812 */ /* 0x000fe200078efcff */
[----:B------:R-:W-:Y:S01]  /*1440*/  IMAD.MOV R9, RZ, RZ, -R11 ;  /* 0x000000ffff097224 */ /* 0x000fe200078e0a0b */
[----:B------:R-:W-:-:S02]  /*1450*/  FSETP.NEU.FTZ.AND P0, PT, R3, R8, PT ;  /* 0x000000080300720b */ /* 0x000fc40003f1d000 */
[----:B------:R-:W-:Y:S02]  /*1460*/  SHF.L.U32 R10, R7, R10, RZ ;  /* 0x0000000a070a7219 */ /* 0x000fe400000006ff */
[----:B------:R-:W-:Y:S02]  /*1470*/  SEL R8, R9, RZ, P2 ;  /* 0x000000ff09087207 */ /* 0x000fe40001000000 */
[----:B------:R-:W-:Y:S02]  /*1480*/  ISETP.NE.AND P1, PT, R10, RZ, P1 ;  /* 0x000000ff0a00720c */ /* 0x000fe40000f25270 */
[----:B------:R-:W-:Y:S02]  /*1490*/  SHF.R.U32.HI R8, RZ, R8, R7 ;  /* 0x00000008ff087219 */ /* 0x000fe40000011607 */
[----:B------:R-:W-:Y:S02]  /*14a0*/  PLOP3.LUT P0, PT, P0, P1, PT, 0xf8, 0x8f ;  /* 0x00000000008f781c */ /* 0x000fe40000703f70 */
[----:B------:R-:W-:-:S02]  /*14b0*/  SHF.R.U32.HI R10, RZ, 0x1, R8 ;  /* 0x00000001ff0a7819 */ /* 0x000fc40000011608 */
[----:B------:R-:W-:-:S04]  /*14c0*/  SEL R3, RZ, 0x1, !P0 ;  /* 0x00000001ff037807 */ /* 0x000fc80004000000 */
[----:B------:R-:W-:-:S04]  /*14d0*/  LOP3.LUT R3, R3, 0x1, R10, 0xf8, !PT ;  /* 0x0000000103037812 */ /* 0x000fc800078ef80a */
[----:B------:R-:W-:-:S05]  /*14e0*/  LOP3.LUT R3, R3, R8, RZ, 0xc0, !PT ;  /* 0x0000000803037212 */ /* 0x000fca00078ec0ff */
[----:B------:R-:W-:-:S05]  /*14f0*/  IMAD.IADD R3, R10, 0x1, R3 ;  /* 0x000000010a037824 */ /* 0x000fca00078e0203 */
[----:B------:R-:W-:Y:S01]  /*1500*/  LOP3.LUT R0, R3, R0, RZ, 0xfc, !PT ;  /* 0x0000000003007212 */ /* 0x000fe200078efcff */
[----:B------:R-:W-:Y:S06]  /*1510*/  BRA `(.L_x_25) ;  /* 0x0000000000347947 */ /* 0x000fec0003800000 */
.L_x_24:
[----:B------:R-:W-:-:S04]  /*1520*/  LOP3.LUT R0, R0, 0x80000000, RZ, 0xc0, !PT ;  /* 0x8000000000007812 */ /* 0x000fc800078ec0ff */
[----:B------:R-:W-:Y:S01]  /*1530*/  LOP3.LUT R0, R0, 0x7f800000, RZ, 0xfc, !PT ;  /* 0x7f80000000007812 */ /* 0x000fe200078efcff */
[----:B------:R-:W-:Y:S06]  /*1540*/  BRA `(.L_x_25) ;  /* 0x0000000000287947 */ /* 0x000fec0003800000 */
.L_x_23:
[----:B------:R-:W-:Y:S01]  /*1550*/  IMAD R0, R8, 0x800000, R0 ;  /* 0x0080000008007824 */ /* 0x000fe200078e0200 */
[----:B------:R-:W-:Y:S06]  /*1560*/  BRA `(.L_x_25) ;  /* 0x0000000000207947 */ /* 0x000fec0003800000 */
.L_x_22:
[----:B------:R-:W-:-:S04]  /*1570*/  LOP3.LUT R0, R3, 0x80000000, R0, 0x48, !PT ;  /* 0x8000000003007812 */ /* 0x000fc800078e4800 */
[----:B------:R-:W-:Y:S01]  /*1580*/  LOP3.LUT R0, R0, 0x7f800000, RZ, 0xfc, !PT ;  /* 0x7f80000000007812 */ /* 0x000fe200078efcff */
[----:B------:R-:W-:Y:S06]  /*1590*/  BRA `(.L_x_25) ;  /* 0x0000000000147947 */ /* 0x000fec0003800000 */
.L_x_21:
[----:B------:R-:W-:Y:S01]  /*15a0*/  LOP3.LUT R0, R3, 0x80000000, R0, 0x48, !PT ;  /* 0x8000000003007812 */ /* 0x000fe200078e4800 */
[----:B------:R-:W-:Y:S06]  /*15b0*/  BRA `(.L_x_25) ;  /* 0x00000000000c7947 */ /* 0x000fec0003800000 */
.L_x_20:
[----:B------:R-:W0:Y:S01]  /*15c0*/  MUFU.RSQ R0, -QNAN ;  /* 0xffc0000000007908 */ /* 0x000e220000001400 */
[----:B------:R-:W-:Y:S05]  /*15d0*/  BRA `(.L_x_25) ;  /* 0x0000000000047947 */ /* 0x000fea0003800000 */
.L_x_19:
[----:B------:R-:W-:-:S07]  /*15e0*/  FADD.FTZ R0, R0, R3 ;  /* 0x0000000300007221 */ /* 0x000fce0000010000 */
.L_x_25:
[----:B------:R-:W-:-:S04]  /*15f0*/  IMAD.MOV.U32 R7, RZ, RZ, 0x0 ;  /* 0x00000000ff077424 */ /* 0x000fc800078e00ff */
[----:B0-----:R-:W-:Y:S05]  /*1600*/  RET.REL.NODEC R6 `(_ZN7neurova4cuda7imgproc22resize_bilinear_kernelEPKhPhiiiiiii) ;  /* 0xffffffe8067c7950 */ /* 0x001fea0003c3ffff */
.L_x_26:
        /* <DEDUP_REMOVED lines=15> */
.L_x_123:


//--------------------- .text._ZN7neurova4cuda7imgproc12erode_kernelEPKhPhiiii --------------------------
	.section	.text._ZN7neurova4cuda7imgproc12erode_kernelEPKhPhiiii,"ax",@progbits
	.align	128
        .global         _ZN7neurova4cuda7imgproc12erode_kernelEPKhPhiiii
        .type           _ZN7neurova4cuda7imgproc12erode_kernelEPKhPhiiii,@function
        .size           _ZN7neurova4cuda7imgproc12erode_kernelEPKhPhiiii,(.L_x_130 - _ZN7neurova4cuda7imgproc12erode_kernelEPKhPhiiii)
        .other          _ZN7neurova4cuda7imgproc12erode_kernelEPKhPhiiii,@"STO_CUDA_ENTRY STV_DEFAULT"
_ZN7neurova4cuda7imgproc12erode_kernelEPKhPhiiii:
.text._ZN7neurova4cuda7imgproc12erode_kernelEPKhPhiiii:
        /* <DEDUP_REMOVED lines=13> */
[----:B------:R-:W0:Y:S01]  /*00d0*/  LDC R19, c[0x0][0x39c] ;  /* 0x0000e700ff137b82 */ /* 0x000e220000000800 */
[----:B------:R-:W1:Y:S01]  /*00e0*/  LDCU.64 UR6, c[0x0][0x358] ;  /* 0x00006b00ff0677ac */ /* 0x000e620008000a00 */
[----:B------:R-:W-:Y:S01]  /*00f0*/  IMAD.MOV.U32 R0, RZ, RZ, 0xff ;  /* 0x000000ffff007424 */ /* 0x000fe200078e00ff */
[C---:B0-----:R-:W-:Y:S02]  /*0100*/  ISETP.GE.AND P0, PT, R19.reuse, -0x1, PT ;  /* 0xffffffff1300780c */ /* 0x041fe40003f06270 */
[----:B------:R-:W-:-:S11]  /*0110*/  LEA.HI R19, R19, R19, RZ, 0x1 ;  /* 0x0000001313137211 */ /* 0x000fd600078f08ff */
[----:B-1----:R-:W-:Y:S05]  /*0120*/  @!P0 BRA `(.L_x_27) ;  /* 0x00000010003c8947 */ /* 0x002fea0003800000 */
[----:B------:R-:W-:Y:S01]  /*0130*/  SHF.R.S32.HI R19, RZ, 0x1, R19 ;  /* 0x00000001ff137819 */ /* 0x000fe20000011413 */
[----:B------:R-:W-:Y:S02]  /*0140*/  UIADD3 UR4, UPT, UPT, UR8, -0x1, URZ ;  /* 0xffffffff08047890 */ /* 0x000fe4000fffe0ff */
[----:B------:R-:W-:Y:S01]  /*0150*/  UIADD3 UR5, UPT, UPT, UR9, -0x1, URZ ;  /* 0xffffffff09057890 */ /* 0x000fe2000fffe0ff */
[----:B------:R-:W-:Y:S01]  /*0160*/  IABS R18, R19 ;  /* 0x0000001300127213 */ /* 0x000fe20000000000 */
[--C-:B------:R-:W-:Y:S01]  /*0170*/  IMAD.MOV R3, RZ, RZ, -R19.reuse ;  /* 0x000000ffff037224 */ /* 0x100fe200078e0a13 */
[----:B------:R-:W-:Y:S01]  /*0180*/  IADD3 R5, PT, PT, -R19, 0x7, RZ ;  /* 0x0000000713057810 */ /* 0x000fe20007ffe1ff */
[----:B------:R-:W-:Y:S02]  /*0190*/  IMAD.IADD R7, R21, 0x1, -R19 ;  /* 0x0000000115077824 */ /* 0x000fe400078e0a13 */
[----:B------:R-:W-:Y:S02]  /*01a0*/  IMAD.IADD R18, R19, 0x1, R18 ;  /* 0x0000000113127824 */ /* 0x000fe400078e0212 */
[----:B------:R-:W-:-:S02]  /*01b0*/  IMAD.MOV.U32 R9, RZ, RZ, R3 ;  /* 0x000000ffff097224 */ /* 0x000fc400078e0003 */
[----:B------:R-:W-:-:S05]  /*01c0*/  VIADD R11, R18, 0x1 ;  /* 0x00000001120b7836 */ /* 0x000fca0000000000 */
[C---:B------:R-:W-:Y:S02]  /*01d0*/  LOP3.LUT R17, R11.reuse, 0xf, RZ, 0xc0, !PT ;  /* 0x0000000f0b117812 */ /* 0x040fe400078ec0ff */
[C---:B------:R-:W-:Y:S02]  /*01e0*/  LOP3.LUT R15, R11.reuse, 0x7, RZ, 0xc0, !PT ;  /* 0x000000070b0f7812 */ /* 0x040fe400078ec0ff */
[----:B------:R-:W-:Y:S01]  /*01f0*/  LOP3.LUT R13, R11, 0xfffffff0, RZ, 0xc0, !PT ;  /* 0xfffffff00b0d7812 */ /* 0x000fe200078ec0ff */
[----:B------:R-:W-:Y:S01]  /*0200*/  VIADD R0, R17, 0xffffffff ;  /* 0xffffffff11007836 */ /* 0x000fe20000000000 */
[----:B------:R-:W-:Y:S01]  /*0210*/  LOP3.LUT R11, R11, 0x3, RZ, 0xc0, !PT ;  /* 0x000000030b0b7812 */ /* 0x000fe200078ec0ff */
[----:B------:R-:W-:Y:S02]  /*0220*/  VIADD R2, R15, 0xffffffff ;  /* 0xffffffff0f027836 */ /* 0x000fe40000000000 */
[----:B------:R-:W-:Y:S01]  /*0230*/  IMAD.MOV R13, RZ, RZ, -R13 ;  /* 0x000000ffff0d7224 */ /* 0x000fe200078e0a0d */
[----:B------:R-:W-:Y:S01]  /*0240*/  ISETP.GE.U32.AND P1, PT, R0, 0x7, PT ;  /* 0x000000070000780c */ /* 0x000fe20003f26070 */
[----:B------:R-:W-:Y:S01]  /*0250*/  IMAD.MOV.U32 R0, RZ, RZ, 0xff ;  /* 0x000000ffff007424 */ /* 0x000fe200078e00ff */
[----:B------:R-:W-:-:S13]  /*0260*/  ISETP.GE.U32.AND P2, PT, R2, 0x3, PT ;  /* 0x000000030200780c */ /* 0x000fda0003f46070 */
.L_x_33:
[----:B------:R-:W-:Y:S01]  /*0270*/  ISETP.GE.U32.AND P3, PT, R18, 0xf, PT ;  /* 0x0000000f1200780c */ /* 0x000fe20003f66070 */
[----:B------:R-:W-:Y:S01]  /*0280*/  IMAD.MOV.U32 R24, RZ, RZ, R3 ;  /* 0x000000ffff187224 */ /* 0x000fe200078e0003 */
[C---:B------:R-:W-:Y:S02]  /*0290*/  VIADDMNMX R22, R9.reuse, R20, RZ, !PT ;  /* 0x0000001409167246 */ /* 0x040fe400078001ff */
[----:B------:R-:W-:Y:S02]  /*02a0*/  IABS R2, R19 ;  /* 0x0000001300027213 */ /* 0x000fe40000000000 */
[----:B------:R-:W-:Y:S02]  /*02b0*/  VIMNMX R22, PT, PT, R22, UR5, PT ;  /* 0x0000000516167c48 */ /* 0x000fe4000bfe0100 */
[C---:B------:R-:W-:Y:S01]  /*02c0*/  ISETP.NE.AND P0, PT, R9.reuse, R2, PT ;  /* 0x000000020900720c */ /* 0x040fe20003f05270 */
[----:B------:R-:W-:-:S04]  /*02d0*/  VIADD R9, R9, 0x1 ;  /* 0x0000000109097836 */ /* 0x000fc80000000000 */
[----:B------:R-:W-:Y:S08]  /*02e0*/  @!P3 BRA `(.L_x_28) ;  /* 0x0000000400d4b947 */ /* 0x000ff00003800000 */
[----:B------:R-:W-:Y:S01]  /*02f0*/  IMAD.MOV.U32 R25, RZ, RZ, R7 ;  /* 0x000000ffff197224 */ /* 0x000fe200078e0007 */
[----:B------:R-:W0:Y:S01]  /*0300*/  LDCU UR10, c[0x0][0x398] ;  /* 0x00007300ff0a77ac */ /* 0x000e220008000800 */
[----:B------:R-:W-:Y:S02]  /*0310*/  IMAD.MOV.U32 R24, RZ, RZ, R13 ;  /* 0x000000ffff187224 */ /* 0x000fe400078e000d */
[----:B------:R-:W-:Y:S01]  /*0320*/  IMAD.MOV.U32 R23, RZ, RZ, R5 ;  /* 0x000000ffff177224 */ /* 0x000fe200078e0005 */
[----:B------:R-:W1:Y:S06]  /*0330*/  LDCU.64 UR12, c[0x0][0x380] ;  /* 0x00007000ff0c77ac */ /* 0x000e6c0008000a00 */
.L_x_29:
[C---:B------:R-:W-:Y:S02]  /*0340*/  VIADDMNMX R2, R25.reuse, 0x1, RZ, !PT ;  /* 0x0000000119027846 */ /* 0x040fe400078001ff */
[C---:B------:R-:W-:Y:S02]  /*0350*/  VIADDMNMX R4, R25.reuse, 0x3, RZ, !PT ;  /* 0x0000000319047846 */ /* 0x040fe400078001ff */
[----:B------:R-:W-:Y:S02]  /*0360*/  VIMNMX R27, PT, PT, R2, UR4, PT ;  /* 0x00000004021b7c48 */ /* 0x000fe4000bfe0100 */
[----:B------:R-:W-:Y:S02]  /*0370*/  VIADDMNMX R2, R25, 0x2, RZ, !PT ;  /* 0x0000000219027846 */ /* 0x000fe400078001ff */
[----:B------:R-:W-:Y:S01]  /*0380*/  VIMNMX R33, PT, PT, R4, UR4, PT ;  /* 0x0000000404217c48 */ /* 0x000fe2000bfe0100 */
[----:B0-----:R-:W-:Y:S01]  /*0390*/  IMAD R27, R22, UR10, R27 ;  /* 0x0000000a161b7c24 */ /* 0x001fe2000f8e021b */
[----:B------:R-:W-:-:S02]  /*03a0*/  VIMNMX R29, PT, PT, R2, UR4, PT ;  /* 0x00000004021d7c48 */ /* 0x000fc4000bfe0100 */
[----:B------:R-:W-:Y:S01]  /*03b0*/  VIMNMX R6, PT, PT, RZ, R25, !PT ;  /* 0x00000019ff067248 */ /* 0x000fe20007fe0100 */
[C---:B------:R-:W-:Y:S01]  /*03c0*/  IMAD R4, R22.reuse, UR10, R33 ;  /* 0x0000000a16047c24 */ /* 0x040fe2000f8e0221 */
[C---:B-1----:R-:W-:Y:S01]  /*03d0*/  IADD3 R30, P3, PT, R27.reuse, UR12, RZ ;  /* 0x0000000c1b1e7c10 */ /* 0x042fe2000ff7e0ff */
[----:B------:R-:W-:Y:S01]  /*03e0*/  IMAD R2, R22, UR10, R29 ;  /* 0x0000000a16027c24 */ /* 0x000fe2000f8e021d */
[----:B------:R-:W-:Y:S02]  /*03f0*/  VIMNMX R33, PT, PT, R6, UR4, PT ;  /* 0x0000000406217c48 */ /* 0x000fe4000bfe0100 */
[----:B------:R-:W-:Y:S02]  /*0400*/  LEA.HI.X.SX32 R31, R27, UR13, 0x1, P3 ;  /* 0x0000000d1b1f7c11 */ /* 0x000fe400098f0eff */
[----:B------:R-:W-:Y:S02]  /*0410*/  IADD3 R26, P3, PT, R2, UR12, RZ ;  /* 0x0000000c021a7c10 */ /* 0x000fe4000ff7e0ff */
[----:B------:R-:W-:Y:S01]  /*0420*/  IADD3 R28, P4, PT, R4, UR12, RZ ;  /* 0x0000000c041c7c10 */ /* 0x000fe2000ff9e0ff */
[----:B------:R-:W2:Y:S01]  /*0430*/  LDG.E.U8 R16, desc[UR6][R30.64] ;  /* 0x000000061e107981 */ /* 0x000ea2000c1e1100 */
[----:B------:R-:W-:Y:S01]  /*0440*/  LEA.HI.X.SX32 R27, R2, UR13, 0x1, P3 ;  /* 0x0000000d021b7c11 */ /* 0x000fe200098f0eff */
[----:B------:R-:W-:Y:S01]  /*0450*/  IMAD R2, R22, UR10, R33 ;  /* 0x0000000a16027c24 */ /* 0x000fe2000f8e0221 */
[----:B------:R-:W-:-:S02]  /*0460*/  LEA.HI.X.SX32 R29, R4, UR13, 0x1, P4 ;  /* 0x0000000d041d7c11 */ /* 0x000fc4000a0f0eff */
[C---:B------:R-:W-:Y:S01]  /*0470*/  VIADDMNMX R8, R25.reuse, 0x4, RZ, !PT ;  /* 0x0000000419087846 */ /* 0x040fe200078001ff */
[----:B------:R-:W3:Y:S03]  /*0480*/  LDG.E.U8 R12, desc[UR6][R26.64] ;  /* 0x000000061a0c7981 */ /* 0x000ee6000c1e1100 */
[----:B------:R-:W-:Y:S01]  /*0490*/  VIMNMX R35, PT, PT, R8, UR4, PT ;  /* 0x0000000408237c48 */ /* 0x000fe2000bfe0100 */
[----:B------:R0:W3:Y:S01]  /*04a0*/  LDG.E.U8 R6, desc[UR6][R28.64] ;  /* 0x000000061c067981 */ /* 0x0000e2000c1e1100 */
[----:B------:R-:W-:-:S03]  /*04b0*/  VIADDMNMX R8, R25, 0x5, RZ, !PT ;  /* 0x0000000519087846 */ /* 0x000fc600078001ff */
[----:B------:R-:W-:Y:S01]  /*04c0*/  IMAD R4, R22, UR10, R35 ;  /* 0x0000000a16047c24 */ /* 0x000fe2000f8e0223 */
[----:B0-----:R-:W-:-:S04]  /*04d0*/  IADD3 R28, P3, PT, R2, UR12, RZ ;  /* 0x0000000c021c7c10 */ /* 0x001fc8000ff7e0ff */
[----:B------:R-:W-:Y:S02]  /*04e0*/  LEA.HI.X.SX32 R29, R2, UR13, 0x1, P3 ;  /* 0x0000000d021d7c11 */ /* 0x000fe400098f0eff */
[----:B------:R-:W-:Y:S02]  /*04f0*/  IADD3 R26, P4, PT, R4, UR12, RZ ;  /* 0x0000000c041a7c10 */ /* 0x000fe4000ff9e0ff */
[----:B------:R-:W-:Y:S01]  /*0500*/  VIMNMX R31, PT, PT, R8, UR4, PT ;  /* 0x00000004081f7c48 */ /* 0x000fe2000bfe0100 */
[----:B------:R-:W2:Y:S01]  /*0510*/  LDG.E.U8 R14, desc[UR6][R28.64] ;  /* 0x000000061c0e7981 */ /* 0x000ea2000c1e1100 */
[----:B------:R-:W-:-:S03]  /*0520*/  LEA.HI.X.SX32 R27, R4, UR13, 0x1, P4 ;  /* 0x0000000d041b7c11 */ /* 0x000fc6000a0f0eff */
[----:B------:R-:W-:Y:S01]  /*0530*/  IMAD R2, R22, UR10, R31 ;  /* 0x0000000a16027c24 */ /* 0x000fe2000f8e021f */
[----:B------:R-:W-:Y:S01]  /*0540*/  VIADDMNMX R4, R25, 0x6, RZ, !PT ;  /* 0x0000000619047846 */ /* 0x000fe200078001ff */
[----:B------:R0:W4:Y:S03]  /*0550*/  LDG.E.U8 R10, desc[UR6][R26.64] ;  /* 0x000000061a0a7981 */ /* 0x000126000c1e1100 */
[----:B------:R-:W-:Y:S02]  /*0560*/  VIMNMX R31, PT, PT, R4, UR4, PT ;  /* 0x00000004041f7c48 */ /* 0x000fe4000bfe0100 */
[----:B0-----:R-:W-:-:S04]  /*0570*/  IADD3 R26, P3, PT, R2, UR12, RZ ;  /* 0x0000000c021a7c10 */ /* 0x001fc8000ff7e0ff */
[----:B------:R-:W-:Y:S02]  /*0580*/  LEA.HI.X.SX32 R27, R2, UR13, 0x1, P3 ;  /* 0x0000000d021b7c11 */ /* 0x000fe400098f0eff */
[----:B------:R-:W-:Y:S01]  /*0590*/  VIADDMNMX R2, R25, 0x7, RZ, !PT ;  /* 0x0000000719027846 */ /* 0x000fe200078001ff */
[----:B------:R-:W-:Y:S02]  /*05a0*/  IMAD R31, R22, UR10, R31 ;  /* 0x0000000a161f7c24 */ /* 0x000fe4000f8e021f */
[----:B------:R0:W4:Y:S01]  /*05b0*/  LDG.E.U8 R8, desc[UR6][R26.64] ;  /* 0x000000061a087981 */ /* 0x000122000c1e1100 */
[----:B------:R-:W-:Y:S02]  /*05c0*/  VIMNMX R33, PT, PT, R2, UR4, PT ;  /* 0x0000000402217c48 */ /* 0x000fe4000bfe0100 */
[----:B------:R-:W-:-:S03]  /*05d0*/  IADD3 R28, P3, PT, R31, UR12, RZ ;  /* 0x0000000c1f1c7c10 */ /* 0x000fc6000ff7e0ff */
[----:B------:R-:W-:Y:S01]  /*05e0*/  IMAD R33, R22, UR10, R33 ;  /* 0x0000000a16217c24 */ /* 0x000fe2000f8e0221 */
[----:B------:R-:W-:-:S04]  /*05f0*/  LEA.HI.X.SX32 R29, R31, UR13, 0x1, P3 ;  /* 0x0000000d1f1d7c11 */ /* 0x000fc800098f0eff */
[C---:B0-----:R-:W-:Y:S01]  /*0600*/  IADD3 R26, P3, PT, R33.reuse, UR12, RZ ;  /* 0x0000000c211a7c10 */ /* 0x041fe2000ff7e0ff */
[----:B------:R-:W5:Y:S03]  /*0610*/  LDG.E.U8 R4, desc[UR6][R28.64] ;  /* 0x000000061c047981 */ /* 0x000f66000c1e1100 */
[----:B------:R-:W-:-:S05]  /*0620*/  LEA.HI.X.SX32 R27, R33, UR13, 0x1, P3 ;  /* 0x0000000d211b7c11 */ /* 0x000fca00098f0eff */
[----:B------:R0:W5:Y:S01]  /*0630*/  LDG.E.U8 R2, desc[UR6][R26.64] ;  /* 0x000000061a027981 */ /* 0x000162000c1e1100 */
[----:B------:R-:W-:-:S04]  /*0640*/  LOP3.LUT R0, R0, 0xff, RZ, 0xc0, !PT ;  /* 0x000000ff00007812 */ /* 0x000fc800078ec0ff */
[----:B--2---:R-:W-:Y:S02]  /*0650*/  VIMNMX3.U16x2 R0, R0, R14, R16, PT ;  /* 0x0000000e0000720f */ /* 0x004fe40003800210 */
[C---:B------:R-:W-:Y:S02]  /*0660*/  VIADDMNMX R14, R25.reuse, 0x8, RZ, !PT ;  /* 0x00000008190e7846 */ /* 0x040fe400078001ff */
[C---:B------:R-:W-:Y:S02]  /*0670*/  VIADDMNMX R16, R25.reuse, 0x9, RZ, !PT ;  /* 0x0000000919107846 */ /* 0x040fe400078001ff */
[----:B------:R-:W-:Y:S02]  /*0680*/  VIMNMX R31, PT, PT, R14, UR4, PT ;  /* 0x000000040e1f7c48 */ /* 0x000fe4000bfe0100 */
[----:B---3--:R-:W-:Y:S02]  /*0690*/  VIMNMX3.U16x2 R0, R0, R12, R6, PT ;  /* 0x0000000c0000720f */ /* 0x008fe40003800206 */
[----:B------:R-:W-:Y:S01]  /*06a0*/  VIMNMX R33, PT, PT, R16, UR4, PT ;  /* 0x0000000410217c48 */ /* 0x000fe2000bfe0100 */
[----:B------:R-:W-:Y:S01]  /*06b0*/  IMAD R6, R22, UR10, R31 ;  /* 0x0000000a16067c24 */ /* 0x000fe2000f8e021f */
[----:B------:R-:W-:-:S03]  /*06c0*/  VIADDMNMX R14, R25, 0xa, RZ, !PT ;  /* 0x0000000a190e7846 */ /* 0x000fc600078001ff */
[----:B------:R-:W-:Y:S01]  /*06d0*/  IMAD R12, R22, UR10, R33 ;  /* 0x0000000a160c7c24 */ /* 0x000fe2000f8e0221 */
[----:B0-----:R-:W-:Y:S02]  /*06e0*/  IADD3 R26, P3, PT, R6, UR12, RZ ;  /* 0x0000000c061a7c10 */ /* 0x001fe4000ff7e0ff */
[----:B------:R-:W-:Y:S02]  /*06f0*/  VIMNMX R29, PT, PT, R14, UR4, PT ;  /* 0x000000040e1d7c48 */ /* 0x000fe4000bfe0100 */
[----:B------:R-:W-:Y:S02]  /*0700*/  LEA.HI.X.SX32 R27, R6, UR13, 0x1, P3 ;  /* 0x0000000d061b7c11 */ /* 0x000fe400098f0eff */
[----:B------:R-:W-:Y:S01]  /*0710*/  IADD3 R28, P4, PT, R12, UR12, RZ ;  /* 0x0000000c0c1c7c10 */ /* 0x000fe2000ff9e0ff */
[----:B------:R-:W-:Y:S01]  /*0720*/  IMAD R6, R22, UR10, R29 ;  /* 0x0000000a16067c24 */ /* 0x000fe2000f8e021d */
[----:B----4-:R-:W-:Y:S02]  /*0730*/  VIMNMX3.U16x2 R10, R0, R10, R8, PT ;  /* 0x0000000a000a720f */ /* 0x010fe40003800208 */
[----:B------:R0:W2:Y:S01]  /*0740*/  LDG.E.U8 R8, desc[UR6][R26.64] ;  /* 0x000000061a087981 */ /* 0x0000a2000c1e1100 */
[----:B------:R-:W-:-:S02]  /*0750*/  LEA.HI.X.SX32 R29, R12, UR13, 0x1, P4 ;  /* 0x0000000d0c1d7c11 */ /* 0x000fc4000a0f0eff */
[----:B------:R-:W-:-:S03]  /*0760*/  VIADDMNMX R12, R25, 0xb, RZ, !PT ;  /* 0x0000000b190c7846 */ /* 0x000fc600078001ff */
[----:B------:R1:W2:Y:S01]  /*0770*/  LDG.E.U8 R0, desc[UR6][R28.64] ;  /* 0x000000061c007981 */ /* 0x0002a2000c1e1100 */
[----:B0-----:R-:W-:Y:S02]  /*0780*/  IADD3 R26, P3, PT, R6, UR12, RZ ;  /* 0x0000000c061a7c10 */ /* 0x001fe4000ff7e0ff */
[----:B------:R-:W-:Y:S02]  /*0790*/  VIMNMX R31, PT, PT, R12, UR4, PT ;  /* 0x000000040c1f7c48 */ /* 0x000fe4000bfe0100 */
[----:B------:R-:W-:Y:S02]  /*07a0*/  LEA.HI.X.SX32 R27, R6, UR13, 0x1, P3 ;  /* 0x0000000d061b7c11 */ /* 0x000fe400098f0eff */
[----:B------:R-:W-:Y:S01]  /*07b0*/  VIADDMNMX R6, R25, 0xc, RZ, !PT ;  /* 0x0000000c19067846 */ /* 0x000fe200078001ff */
[----:B------:R-:W-:-:S03]  /*07c0*/  IMAD R12, R22, UR10, R31 ;  /* 0x0000000a160c7c24 */ /* 0x000fc6000f8e021f */
[----:B------:R-:W-:Y:S02]  /*07d0*/  VIMNMX R33, PT, PT, R6, UR4, PT ;  /* 0x0000000406217c48 */ /* 0x000fe4000bfe0100 */
[----:B-----5:R-:W-:Y:S01]  /*07e0*/  VIMNMX3.U16x2 R16, R10, R4, R2, PT ;  /* 0x000000040a10720f */ /* 0x020fe20003800202 */
[----:B------:R0:W3:Y:S01]  /*07f0*/  LDG.E.U8 R6, desc[UR6][R26.64] ;  /* 0x000000061a067981 */ /* 0x0000e2000c1e1100 */
[----:B------:R-:W-:Y:S01]  /*0800*/  VIADDMNMX R2, R25, 0xd, RZ, !PT ;  /* 0x0000000d19027846 */ /* 0x000fe200078001ff */
[----:B------:R-:W-:Y:S01]  /*0810*/  IMAD R14, R22, UR10, R33 ;  /* 0x0000000a160e7c24 */ /* 0x000fe2000f8e0221 */
[----:B-1----:R-:W-:Y:S02]  /*0820*/  IADD3 R28, P3, PT, R12, UR12, RZ ;  /* 0x0000000c0c1c7c10 */ /* 0x002fe4000ff7e0ff */
[----:B------:R-:W-:Y:S02]  /*0830*/  VIMNMX R31, PT, PT, R2, UR4, PT ;  /* 0x00000004021f7c48 */ /* 0x000fe4000bfe0100 */
[----:B------:R-:W-:-:S02]  /*0840*/  LEA.HI.X.SX32 R29, R12, UR13, 0x1, P3 ;  /* 0x0000000d0c1d7c11 */ /* 0x000fc400098f0eff */
[C---:B------:R-:W-:Y:S02]  /*0850*/  VIADDMNMX R12, R25.reuse, 0xe, RZ, !PT ;  /* 0x0000000e190c7846 */ /* 0x040fe400078001ff */
[----:B0-----:R-:W-:Y:S01]  /*0860*/  IADD3 R26, P4, PT, R14, UR12, RZ ;  /* 0x0000000c0e1a7c10 */ /* 0x001fe2000ff9e0ff */
[----:B------:R-:W-:Y:S01]  /*0870*/  IMAD R10, R22, UR10, R31 ;  /* 0x0000000a160a7c24 */ /* 0x000fe2000f8e021f */
[----:B------:R-:W-:Y:S01]  /*0880*/  VIMNMX R31, PT, PT, R12, UR4, PT ;  /* 0x000000040c1f7c48 */ /* 0x000fe2000bfe0100 */
[----:B------:R-:W3:Y:S01]  /*0890*/  LDG.E.U8 R2, desc[UR6][R28.64] ;  /* 0x000000061c027981 */ /* 0x000ee2000c1e1100 */
[----:B------:R-:W-:Y:S02]  /*08a0*/  LEA.HI.X.SX32 R27, R14, UR13, 0x1, P4 ;  /* 0x0000000d0e1b7c11 */ /* 0x000fe4000a0f0eff */
[----:B------:R-:W-:Y:S01]  /*08b0*/  VIADDMNMX R12, R25, 0xf, RZ, !PT ;  /* 0x0000000f190c7846 */ /* 0x000fe200078001ff */
[----:B------:R-:W-:Y:S02]  /*08c0*/  IMAD R31, R22, UR10, R31 ;  /* 0x0000000a161f7c24 */ /* 0x000fe4000f8e021f */
[----:B------:R0:W4:Y:S01]  /*08d0*/  LDG.E.U8 R4, desc[UR6][R26.64] ;  /* 0x000000061a047981 */ /* 0x000122000c1e1100 */
[----:B------:R-:W-:-:S02]  /*08e0*/  VIMNMX R33, PT, PT, R12, UR4, PT ;  /* 0x000000040c217c48 */ /* 0x000fc4000bfe0100 */
[----:B0-----:R-:W-:-:S03]  /*08f0*/  IADD3 R26, P3, PT, R10, UR12, RZ ;  /* 0x0000000c0a1a7c10 */ /* 0x001fc6000ff7e0ff */
[----:B------:R-:W-:Y:S01]  /*0900*/  IMAD R33, R22, UR10, R33 ;  /* 0x0000000a16217c24 */ /* 0x000fe2000f8e0221 */
[----:B------:R-:W-:Y:S02]  /*0910*/  LEA.HI.X.SX32 R27, R10, UR13, 0x1, P3 ;  /* 0x0000000d0a1b7c11 */ /* 0x000fe400098f0eff */
[----:B------:R-:W-:-:S03]  /*0920*/  IADD3 R28, P3, PT, R31, UR12, RZ ;  /* 0x0000000c1f1c7c10 */ /* 0x000fc6000ff7e0ff */
[----:B------:R0:W4:Y:S01]  /*0930*/  LDG.E.U8 R10, desc[UR6][R26.64] ;  /* 0x000000061a0a7981 */ /* 0x000122000c1e1100 */
[----:B------:R-:W-:-:S05]  /*0940*/  LEA.HI.X.SX32 R29, R31, UR13, 0x1, P3 ;  /* 0x0000000d1f1d7c11 */ /* 0x000fca00098f0eff */
[----:B------:R-:W5:Y:S01]  /*0950*/  LDG.E.U8 R12, desc[UR6][R28.64] ;  /* 0x000000061c0c7981 */ /* 0x000f62000c1e1100 */
[----:B0-----:R-:W-:-:S04]  /*0960*/  IADD3 R26, P3, PT, R33, UR12, RZ ;  /* 0x0000000c211a7c10 */ /* 0x001fc8000ff7e0ff */
[----:B------:R-:W-:-:S05]  /*0970*/  LEA.HI.X.SX32 R27, R33, UR13, 0x1, P3 ;  /* 0x0000000d211b7c11 */ /* 0x000fca00098f0eff */
[----:B------:R-:W5:Y:S01]  /*0980*/  LDG.E.U8 R14, desc[UR6][R26.64] ;  /* 0x000000061a0e7981 */ /* 0x000f62000c1e1100 */
[----:B------:R-:W-:-:S05]  /*0990*/  VIADD R24, R24, 0x10 ;  /* 0x0000001018187836 */ /* 0x000fca0000000000 */
[----:B------:R-:W-:Y:S01]  /*09a0*/  ISETP.NE.AND P3, PT, R24, RZ, PT ;  /* 0x000000ff1800720c */ /* 0x000fe20003f65270 */
[----:B------:R-:W-:Y:S02]  /*09b0*/  VIADD R23, R23, 0x10 ;  /* 0x0000001017177836 */ /* 0x000fe40000000000 */
[----:B------:R-:W-:Y:S01]  /*09c0*/  VIADD R25, R25, 0x10 ;  /* 0x0000001019197836 */ /* 0x000fe20000000000 */
[----:B--2---:R-:W-:-:S04]  /*09d0*/  VIMNMX3.U16x2 R0, R16, R8, R0, PT ;  /* 0x000000081000720f */ /* 0x004fc80003800200 */
[----:B---3--:R-:W-:-:S04]  /*09e0*/  VIMNMX3.U16x2 R2, R0, R6, R2, PT ;  /* 0x000000060002720f */ /* 0x008fc80003800202 */
[----:B----4-:R-:W-:-:S04]  /*09f0*/  VIMNMX3.U16x2 R6, R2, R4, R10, PT ;  /* 0x000000040206720f */ /* 0x010fc8000380020a */
[----:B-----5:R-:W-:-:S04]  /*0a00*/  VIMNMX3.U16x2 R6, R6, R12, R14, PT ;  /* 0x0000000c0606720f */ /* 0x020fc8000380020e */
[----:B------:R-:W-:Y:S01]  /*0a10*/  PRMT R0, R6, 0x7610, R0 ;  /* 0x0000761006007816 */ /* 0x000fe20000000000 */
[----:B------:R-:W-:Y:S06]  /*0a20*/  @P3 BRA `(.L_x_29) ;  /* 0xfffffff800443947 */ /* 0x000fec000383ffff */
[----:B------:R-:W-:-:S07]  /*0a30*/  VIADD R24, R23, 0xfffffff9 ;  /* 0xfffffff917187836 */ /* 0x000fce0000000000 */
.L_x_28:
[----:B------:R-:W-:-:S13]  /*0a40*/  ISETP.NE.AND P3, PT, R17, RZ, PT ;  /* 0x000000ff1100720c */ /* 0x000fda0003f65270 */
[----:B------:R-:W-:Y:S05]  /*0a50*/  @!P3 BRA `(.L_x_30) ;  /* 0x0000000400ecb947 */ /* 0x000fea0003800000 */
[----:B------:R-:W-:Y:S01]  /*0a60*/  ISETP.NE.AND P3, PT, R15, RZ, PT ;  /* 0x000000ff0f00720c */ /* 0x000fe20003f65270 */
[----:B------:R-:W-:-:S12]  /*0a70*/  @!P1 BRA `(.L_x_31) ;  /* 0x0000000000e49947 */ /* 0x000fd80003800000 */
[----:B------:R-:W0:Y:S01]  /*0a80*/  LDCU UR10, c[0x0][0x398] ;  /* 0x00007300ff0a77ac */ /* 0x000e220008000800 */
[----:B------:R-:W-:Y:S01]  /*0a90*/  IMAD.IADD R2, R21, 0x1, R24 ;  /* 0x0000000115027824 */ /* 0x000fe200078e0218 */
[----:B------:R-:W1:Y:S04]  /*0aa0*/  LDCU.64 UR12, c[0x0][0x380] ;  /* 0x00007000ff0c77ac */ /* 0x000e680008000a00 */
[----:B------:R-:W-:Y:S02]  /*0ab0*/  VIMNMX R4, PT, PT, RZ, R2, !PT ;  /* 0x00000002ff047248 */ /* 0x000fe40007fe0100 */
[----:B------:R-:W-:Y:S02]  /*0ac0*/  VIADDMNMX R6, R2, 0x1, RZ, !PT ;  /* 0x0000000102067846 */ /* 0x000fe400078001ff */
[----:B------:R-:W-:-:S02]  /*0ad0*/  VIMNMX R23, PT, PT, R4, UR4, PT ;  /* 0x0000000404177c48 */ /* 0x000fc4000bfe0100 */
[----:B------:R-:W-:Y:S02]  /*0ae0*/  VIADDMNMX R4, R2, 0x2, RZ, !PT ;  /* 0x0000000202047846 */ /* 0x000fe400078001ff */
[----:B------:R-:W-:Y:S02]  /*0af0*/  VIMNMX R25, PT, PT, R6, UR4, PT ;  /* 0x0000000406197c48 */ /* 0x000fe4000bfe0100 */
[----:B------:R-:W-:Y:S01]  /*0b00*/  VIMNMX R27, PT, PT, R4, UR4, PT ;  /* 0x00000004041b7c48 */ /* 0x000fe2000bfe0100 */
[----:B0-----:R-:W-:Y:S01]  /*0b10*/  IMAD R23, R22, UR10, R23 ;  /* 0x0000000a16177c24 */ /* 0x001fe2000f8e0217 */
[----:B------:R-:W-:Y:S01]  /*0b20*/  VIADDMNMX R6, R2, 0x3, RZ, !PT ;  /* 0x0000000302067846 */ /* 0x000fe200078001ff */
[----:B------:R-:W-:Y:S01]  /*0b30*/  IMAD R25, R22, UR10, R25 ;  /* 0x0000000a16197c24 */ /* 0x000fe2000f8e0219 */
[----:B------:R-:W-:Y:S01]  /*0b40*/  VIADDMNMX R8, R2, 0x4, RZ, !PT ;  /* 0x0000000402087846 */ /* 0x000fe200078001ff */
[----:B------:R-:W-:Y:S01]  /*0b50*/  IMAD R4, R22, UR10, R27 ;  /* 0x0000000a16047c24 */ /* 0x000fe2000f8e021b */
[----:B-1----:R-:W-:-:S02]  /*0b60*/  IADD3 R34, P4, PT, R23, UR12, RZ ;  /* 0x0000000c17227c10 */ /* 0x002fc4000ff9e0ff */
[----:B------:R-:W-:Y:S02]  /*0b70*/  IADD3 R32, P5, PT, R25, UR12, RZ ;  /* 0x0000000c19207c10 */ /* 0x000fe4000ffbe0ff */
[----:B------:R-:W-:Y:S02]  /*0b80*/  LEA.HI.X.SX32 R35, R23, UR13, 0x1, P4 ;  /* 0x0000000d17237c11 */ /* 0x000fe4000a0f0eff */
[----:B------:R-:W-:Y:S02]  /*0b90*/  VIMNMX R23, PT, PT, R6, UR4, PT ;  /* 0x0000000406177c48 */ /* 0x000fe4000bfe0100 */
[----:B------:R-:W-:Y:S01]  /*0ba0*/  IADD3 R30, P4, PT, R4, UR12, RZ ;  /* 0x0000000c041e7c10 */ /* 0x000fe2000ff9e0ff */
[----:B------:R-:W2:Y:S01]  /*0bb0*/  LDG.E.U8 R14, desc[UR6][R34.64] ;  /* 0x00000006220e7981 */ /* 0x000ea2000c1e1100 */
[----:B------:R-:W-:Y:S01]  /*0bc0*/  LEA.HI.X.SX32 R33, R25, UR13, 0x1, P5 ;  /* 0x0000000d19217c11 */ /* 0x000fe2000a8f0eff */
[----:B------:R-:W-:Y:S01]  /*0bd0*/  IMAD R6, R22, UR10, R23 ;  /* 0x0000000a16067c24 */ /* 0x000fe2000f8e0217 */
[----:B------:R-:W-:-:S02]  /*0be0*/  VIMNMX R25, PT, PT, R8, UR4, PT ;  /* 0x0000000408197c48 */ /* 0x000fc4000bfe0100 */
[----:B------:R-:W-:Y:S01]  /*0bf0*/  LEA.HI.X.SX32 R31, R4, UR13, 0x1, P4 ;  /* 0x0000000d041f7c11 */ /* 0x000fe2000a0f0eff */
[----:B------:R-:W2:Y:S01]  /*0c00*/  LDG.E.U8 R16, desc[UR6][R32.64] ;  /* 0x0000000620107981 */ /* 0x000ea2000c1e1100 */
[----:B------:R-:W-:Y:S01]  /*0c10*/  VIADDMNMX R4, R2, 0x5, RZ, !PT ;  /* 0x0000000502047846 */ /* 0x000fe200078001ff */
[----:B------:R-:W-:Y:S01]  /*0c20*/  IMAD R25, R22, UR10, R25 ;  /* 0x0000000a16197c24 */ /* 0x000fe2000f8e0219 */
[----:B------:R-:W-:Y:S01]  /*0c30*/  IADD3 R26, P4, PT, R6, UR12, RZ ;  /* 0x0000000c061a7c10 */ /* 0x000fe2000ff9e0ff */
[----:B------:R-:W3:Y:S01]  /*0c40*/  LDG.E.U8 R12, desc[UR6][R30.64] ;  /* 0x000000061e0c7981 */ /* 0x000ee2000c1e1100 */
[----:B------:R-:W-:Y:S02]  /*0c50*/  VIMNMX R23, PT, PT, R4, UR4, PT ;  /* 0x0000000404177c48 */ /* 0x000fe4000bfe0100 */
[----:B------:R-:W-:Y:S02]  /*0c60*/  LEA.HI.X.SX32 R27, R6, UR13, 0x1, P4 ;  /* 0x0000000d061b7c11 */ /* 0x000fe4000a0f0eff */
[----:B------:R-:W-:Y:S01]  /*0c70*/  IADD3 R28, P5, PT, R25, UR12, RZ ;  /* 0x0000000c191c7c10 */ /* 0x000fe2000ffbe0ff */
[----:B------:R-:W-:Y:S01]  /*0c80*/  IMAD R4, R22, UR10, R23 ;  /* 0x0000000a16047c24 */ /* 0x000fe2000f8e0217 */
[C---:B------:R-:W-:Y:S01]  /*0c90*/  VIADDMNMX R6, R2.reuse, 0x6, RZ, !PT ;  /* 0x0000000602067846 */ /* 0x040fe200078001ff */
[----:B------:R0:W3:Y:S01]  /*0ca0*/  LDG.E.U8 R10, desc[UR6][R26.64] ;  /* 0x000000061a0a7981 */ /* 0x0000e2000c1e1100 */
[----:B------:R-:W-:-:S02]  /*0cb0*/  VIADDMNMX R2, R2, 0x7, RZ, !PT ;  /* 0x0000000702027846 */ /* 0x000fc400078001ff */
[----:B------:R-:W-:Y:S02]  /*0cc0*/  LEA.HI.X.SX32 R29, R25, UR13, 0x1, P5 ;  /* 0x0000000d191d7c11 */ /* 0x000fe4000a8f0eff */
[----:B------:R-:W-:Y:S02]  /*0cd0*/  VIMNMX R23, PT, PT, R6, UR4, PT ;  /* 0x0000000406177c48 */ /* 0x000fe4000bfe0100 */
[----:B------:R-:W-:Y:S01]  /*0ce0*/  VIMNMX R25, PT, PT, R2, UR4, PT ;  /* 0x0000000402197c48 */ /* 0x000fe2000bfe0100 */
[----:B------:R1:W4:Y:S01]  /*0cf0*/  LDG.E.U8 R8, desc[UR6][R28.64] ;  /* 0x000000061c087981 */ /* 0x000322000c1e1100 */
[----:B0-----:R-:W-:Y:S01]  /*0d00*/  IADD3 R26, P4, PT, R4, UR12, RZ ;  /* 0x0000000c041a7c10 */ /* 0x001fe2000ff9e0ff */
[C---:B------:R-:W-:Y:S02]  /*0d10*/  IMAD R2, R22.reuse, UR10, R23 ;  /* 0x0000000a16027c24 */ /* 0x040fe4000f8e0217 */
[----:B------:R-:W-:Y:S01]  /*0d20*/  IMAD R25, R22, UR10, R25 ;  /* 0x0000000a16197c24 */ /* 0x000fe2000f8e0219 */
[----:B------:R-:W-:-:S02]  /*0d30*/  LEA.HI.X.SX32 R27, R4, UR13, 0x1, P4 ;  /* 0x0000000d041b7c11 */ /* 0x000fc4000a0f0eff */
[----:B-1----:R-:W-:-:S03]  /*0d40*/  IADD3 R28, P4, PT, R2, UR12, RZ ;  /* 0x0000000c021c7c10 */ /* 0x002fc6000ff9e0ff */
[----:B------:R0:W4:Y:S01]  /*0d50*/  LDG.E.U8 R6, desc[UR6][R26.64] ;  /* 0x000000061a067981 */ /* 0x000122000c1e1100 */
[----:B------:R-:W-:-:S05]  /*0d60*/  LEA.HI.X.SX32 R29, R2, UR13, 0x1, P4 ;  /* 0x0000000d021d7c11 */ /* 0x000fca000a0f0eff */
[----:B------:R-:W5:Y:S01]  /*0d70*/  LDG.E.U8 R4, desc[UR6][R28.64] ;  /* 0x000000061c047981 */ /* 0x000f62000c1e1100 */
[----:B0-----:R-:W-:-:S04]  /*0d80*/  IADD3 R26, P5, PT, R25, UR12, RZ ;  /* 0x0000000c191a7c10 */ /* 0x001fc8000ffbe0ff */
[----:B------:R-:W-:-:S05]  /*0d90*/  LEA.HI.X.SX32 R27, R25, UR13, 0x1, P5 ;  /* 0x0000000d191b7c11 */ /* 0x000fca000a8f0eff */
[----:B------:R-:W5:Y:S01]  /*0da0*/  LDG.E.U8 R2, desc[UR6][R26.64] ;  /* 0x000000061a027981 */ /* 0x000f62000c1e1100 */
[----:B------:R-:W-:Y:S01]  /*0db0*/  LOP3.LUT R0, R0, 0xff, RZ, 0xc0, !PT ;  /* 0x000000ff00007812 */ /* 0x000fe200078ec0ff */
[----:B------:R-:W-:-:S03]  /*0dc0*/  VIADD R24, R24, 0x8 ;  /* 0x0000000818187836 */ /* 0x000fc60000000000 */
[----:B--2---:R-:W-:-:S04]  /*0dd0*/  VIMNMX3.U16x2 R0, R0, R14, R16, PT ;  /* 0x0000000e0000720f */ /* 0x004fc80003800210 */
[----:B---3--:R-:W-:-:S04]  /*0de0*/  VIMNMX3.U16x2 R0, R0, R12, R10, PT ;  /* 0x0000000c0000720f */ /* 0x008fc8000380020a */
[----:B----4-:R-:W-:-:S04]  /*0df0*/  VIMNMX3.U16x2 R0, R0, R8, R6, PT ;  /* 0x000000080000720f */ /* 0x010fc80003800206 */
[----:B-----5:R-:W-:-:S07]  /*0e00*/  VIMNMX3.U16x2 R0, R0, R4, R2, PT ;  /* 0x000000040000720f */ /* 0x020fce0003800202 */
.L_x_31:
[----:B------:R-:W-:Y:S05]  /*0e10*/  @!P3 BRA `(.L_x_30) ;  /* 0x0000000000fcb947 */ /* 0x000fea0003800000 */
[----:B------:R-:W-:Y:S01]  /*0e20*/  ISETP.NE.AND P3, PT, R11, RZ, PT ;  /* 0x000000ff0b00720c */ /* 0x000fe20003f65270 */
[----:B------:R-:W-:-:S12]  /*0e30*/  @!P2 BRA `(.L_x_32) ;  /* 0x00000000007ca947 */ /* 0x000fd80003800000 */
[----:B------:R-:W0:Y:S01]  /*0e40*/  LDCU UR10, c[0x0][0x398] ;  /* 0x00007300ff0a77ac */ /* 0x000e220008000800 */
[----:B------:R-:W-:Y:S01]  /*0e50*/  IMAD.IADD R2, R21, 0x1, R24 ;  /* 0x0000000115027824 */ /* 0x000fe200078e0218 */
[----:B------:R-:W1:Y:S04]  /*0e60*/  LDCU.64 UR12, c[0x0][0x380] ;  /* 0x00007000ff0c77ac */ /* 0x000e680008000a00 */
[----:B------:R-:W-:Y:S02]  /*0e70*/  VIMNMX R4, PT, PT, RZ, R2, !PT ;  /* 0x00000002ff047248 */ /* 0x000fe40007fe0100 */
[C---:B------:R-:W-:Y:S02]  /*0e80*/  VIADDMNMX R6, R2.reuse, 0x1, RZ, !PT ;  /* 0x0000000102067846 */ /* 0x040fe400078001ff */
[----:B------:R-:W-:-:S02]  /*0e90*/  VIADDMNMX R8, R2, 0x2, RZ, !PT ;  /* 0x0000000202087846 */ /* 0x000fc400078001ff */
[----:B------:R-:W-:Y:S02]  /*0ea0*/  VIMNMX R23, PT, PT, R4, UR4, PT ;  /* 0x0000000404177c48 */ /* 0x000fe4000bfe0100 */
[----:B------:R-:W-:Y:S02]  /*0eb0*/  VIADDMNMX R2, R2, 0x3, RZ, !PT ;  /* 0x0000000302027846 */ /* 0x000fe400078001ff */
[----:B------:R-:W-:Y:S02]  /*0ec0*/  VIMNMX R25, PT, PT, R6, UR4, PT ;  /* 0x0000000406197c48 */ /* 0x000fe4000bfe0100 */
[----:B------:R-:W-:Y:S01]  /*0ed0*/  VIMNMX R27, PT, PT, R8, UR4, PT ;  /* 0x00000004081b7c48 */ /* 0x000fe2000bfe0100 */
[----:B0-----:R-:W-:Y:S01]  /*0ee0*/  IMAD R23, R22, UR10, R23 ;  /* 0x0000000a16177c24 */ /* 0x001fe2000f8e0217 */
[----:B------:R-:W-:Y:S01]  /*0ef0*/  VIMNMX R29, PT, PT, R2, UR4, PT ;  /* 0x00000004021d7c48 */ /* 0x000fe2000bfe0100 */
[C---:B------:R-:W-:Y:S02]  /*0f00*/  IMAD R25, R22.reuse, UR10, R25 ;  /* 0x0000000a16197c24 */ /* 0x040fe4000f8e0219 */
[C---:B------:R-:W-:Y:S01]  /*0f10*/  IMAD R27, R22.reuse, UR10, R27 ;  /* 0x0000000a161b7c24 */ /* 0x040fe2000f8e021b */
[----:B-1----:R-:W-:Y:S01]  /*0f20*/  IADD3 R32, P6, PT, R23, UR12, RZ ;  /* 0x0000000c17207c10 */ /* 0x002fe2000ffde0ff */
[----:B------:R-:W-:Y:S01]  /*0f30*/  IMAD R2, R22, UR10, R29 ;  /* 0x0000000a16027c24 */ /* 0x000fe2000f8e021d */
[----:B------:R-:W-:-:S02]  /*0f40*/  IADD3 R30, P5, PT, R25, UR12, RZ ;  /* 0x0000000c191e7c10 */ /* 0x000fc4000ffbe0ff */
[----:B------:R-:W-:Y:S02]  /*0f50*/  IADD3 R28, P4, PT, R27, UR12, RZ ;  /* 0x0000000c1b1c7c10 */ /* 0x000fe4000ff9e0ff */
[----:B------:R-:W-:Y:S02]  /*0f60*/  LEA.HI.X.SX32 R33, R23, UR13, 0x1, P6 ;  /* 0x0000000d17217c11 */ /* 0x000fe4000b0f0eff */
[C---:B------:R-:W-:Y:S02]  /*0f70*/  IADD3 R26, P6, PT, R2.reuse, UR12, RZ ;  /* 0x0000000c021a7c10 */ /* 0x040fe4000ffde0ff */
[----:B------:R-:W-:Y:S01]  /*0f80*/  LEA.HI.X.SX32 R31, R25, UR13, 0x1, P5 ;  /* 0x0000000d191f7c11 */ /* 0x000fe2000a8f0eff */
[----:B------:R-:W2:Y:S01]  /*0f90*/  LDG.E.U8 R6, desc[UR6][R32.64] ;  /* 0x0000000620067981 */ /* 0x000ea2000c1e1100 */
[----:B------:R-:W-:Y:S02]  /*0fa0*/  LEA.HI.X.SX32 R29, R27, UR13, 0x1, P4 ;  /* 0x0000000d1b1d7c11 */ /* 0x000fe4000a0f0eff */
[----:B------:R-:W-:Y:S01]  /*0fb0*/  LEA.HI.X.SX32 R27, R2, UR13, 0x1, P6 ;  /* 0x0000000d021b7c11 */ /* 0x000fe2000b0f0eff */
[----:B------:R-:W2:Y:S04]  /*0fc0*/  LDG.E.U8 R8, desc[UR6][R30.64] ;  /* 0x000000061e087981 */ /* 0x000ea8000c1e1100 */
[----:B------:R-:W3:Y:S04]  /*0fd0*/  LDG.E.U8 R4, desc[UR6][R28.64] ;  /* 0x000000061c047981 */ /* 0x000ee8000c1e1100 */
[----:B------:R-:W3:Y:S01]  /*0fe0*/  LDG.E.U8 R2, desc[UR6][R26.64] ;  /* 0x000000061a027981 */ /* 0x000ee2000c1e1100 */
[----:B------:R-:W-:Y:S01]  /*0ff0*/  LOP3.LUT R0, R0, 0xff, RZ, 0xc0, !PT ;  /* 0x000000ff00007812 */ /* 0x000fe200078ec0ff */
[----:B------:R-:W-:-:S03]  /*1000*/  VIADD R24, R24, 0x4 ;  /* 0x0000000418187836 */ /* 0x000fc60000000000 */
[----:B--2---:R-:W-:-:S04]  /*1010*/  VIMNMX3.U16x2 R0, R0, R6, R8, PT ;  /* 0x000000060000720f */ /* 0x004fc80003800208 */
[----:B---3--:R-:W-:-:S07]  /*1020*/  VIMNMX3.U16x2 R0, R0, R4, R2, PT ;  /* 0x000000040000720f */ /* 0x008fce0003800202 */
.L_x_32:
[----:B------:R-:W-:Y:S05]  /*1030*/  @!P3 BRA `(.L_x_30) ;  /* 0x000000000074b947 */ /* 0x000fea0003800000 */
[----:B------:R-:W0:Y:S01]  /*1040*/  LDCU UR10, c[0x0][0x398] ;  /* 0x00007300ff0a77ac */ /* 0x000e220008000800 */
[----:B------:R-:W-:Y:S01]  /*1050*/  IMAD.IADD R4, R21, 0x1, R24 ;  /* 0x0000000115047824 */ /* 0x000fe200078e0218 */
[----:B------:R-:W1:Y:S04]  /*1060*/  LDCU.64 UR12, c[0x0][0x380] ;  /* 0x00007000ff0c77ac */ /* 0x000e680008000a00 */
[----:B------:R-:W-:-:S04]  /*1070*/  VIMNMX R2, PT, PT, RZ, R4, !PT ;  /* 0x00000004ff027248 */ /* 0x000fc80007fe0100 */
[----:B------:R-:W-:-:S05]  /*1080*/  VIMNMX R23, PT, PT, R2, UR4, PT ;  /* 0x0000000402177c48 */ /* 0x000fca000bfe0100 */
[----:B0-----:R-:W-:-:S05]  /*1090*/  IMAD R23, R22, UR10, R23 ;  /* 0x0000000a16177c24 */ /* 0x001fca000f8e0217 */
[----:B-1----:R-:W-:-:S04]  /*10a0*/  IADD3 R24, P3, PT, R23, UR12, RZ ;  /* 0x0000000c17187c10 */ /* 0x002fc8000ff7e0ff */
[----:B------:R-:W-:-:S05]  /*10b0*/  LEA.HI.X.SX32 R25, R23, UR13, 0x1, P3 ;  /* 0x0000000d17197c11 */ /* 0x000fca00098f0eff */
[----:B------:R-:W2:Y:S01]  /*10c0*/  LDG.E.U8 R2, desc[UR6][R24.64] ;  /* 0x0000000618027981 */ /* 0x000ea2000c1e1100 */
[----:B------:R-:W-:Y:S02]  /*10d0*/  ISETP.NE.AND P3, PT, R11, 0x1, PT ;  /* 0x000000010b00780c */ /* 0x000fe40003f65270 */
[----:B------:R-:W-:-:S04]  /*10e0*/  LOP3.LUT R0, R0, 0xff, RZ, 0xc0, !PT ;  /* 0x000000ff00007812 */ /* 0x000fc800078ec0ff */
[----:B--2---:R-:W-:-:S07]  /*10f0*/  VIMNMX.U16x2 R0, PT, PT, R0, R2, PT ;  /* 0x0000000200007248 */ /* 0x004fce0003fe0200 */
[----:B------:R-:W-:Y:S05]  /*1100*/  @!P3 BRA `(.L_x_30) ;  /* 0x000000000040b947 */ /* 0x000fea0003800000 */
[----:B------:R-:W-:Y:S02]  /*1110*/  ISETP.NE.AND P3, PT, R11, 0x2, PT ;  /* 0x000000020b00780c */ /* 0x000fe40003f65270 */
[----:B------:R-:W-:-:S04]  /*1120*/  VIADDMNMX R2, R4, 0x1, RZ, !PT ;  /* 0x0000000104027846 */ /* 0x000fc800078001ff */
[----:B------:R-:W-:-:S05]  /*1130*/  VIMNMX R23, PT, PT, R2, UR4, PT ;  /* 0x0000000402177c48 */ /* 0x000fca000bfe0100 */
[----:B------:R-:W-:Y:S02]  /*1140*/  IMAD R23, R22, UR10, R23 ;  /* 0x0000000a16177c24 */ /* 0x000fe4000f8e0217 */
[----:B------:R-:W-:-:S03]  /*1150*/  @P3 VIADDMNMX R2, R4, 0x2, RZ, !PT ;  /* 0x0000000204023846 */ /* 0x000fc600078001ff */
[----:B------:R-:W-:Y:S02]  /*1160*/  IADD3 R24, P4, PT, R23, UR12, RZ ;  /* 0x0000000c17187c10 */ /* 0x000fe4000ff9e0ff */
[----:B------:R-:W-:-:S05]  /*1170*/  @P3 VIMNMX R25, PT, PT, R2, UR4, PT ;  /* 0x0000000402193c48 */ /* 0x000fca000bfe0100 */
[----:B------:R-:W-:Y:S01]  /*1180*/  @P3 IMAD R4, R22, UR10, R25 ;  /* 0x0000000a16043c24 */ /* 0x000fe2000f8e0219 */
[----:B------:R-:W-:-:S04]  /*1190*/  LEA.HI.X.SX32 R25, R23, UR13, 0x1, P4 ;  /* 0x0000000d17197c11 */ /* 0x000fc8000a0f0eff */
[C---:B------:R-:W-:Y:S01]  /*11a0*/  @P3 IADD3 R22, P4, PT, R4.reuse, UR12, RZ ;  /* 0x0000000c04163c10 */ /* 0x040fe2000ff9e0ff */
[----:B------:R-:W2:Y:S03]  /*11b0*/  LDG.E.U8 R2, desc[UR6][R24.64] ;  /* 0x0000000618027981 */ /* 0x000ea6000c1e1100 */
[----:B------:R-:W-:-:S05]  /*11c0*/  @P3 LEA.HI.X.SX32 R23, R4, UR13, 0x1, P4 ;  /* 0x0000000d04173c11 */ /* 0x000fca000a0f0eff */
[----:B------:R-:W3:Y:S01]  /*11d0*/  @P3 LDG.E.U8 R4, desc[UR6][R22.64] ;  /* 0x0000000616043981 */ /* 0x000ee2000c1e1100 */
[----:B--2---:R-:W-:-:S04]  /*11e0*/  VIMNMX.U16x2 R0, PT, PT, R0, R2, PT ;  /* 0x0000000200007248 */ /* 0x004fc80003fe0200 */
[----:B---3--:R-:W-:-:S04]  /*11f0*/  @P3 VIMNMX.U16x2 R4, PT, PT, R0, R4, PT ;  /* 0x0000000400043248 */ /* 0x008fc80003fe0200 */
[----:B------:R-:W-:-:S07]  /*1200*/  @P3 PRMT R0, R4, 0x7610, R0 ;  /* 0x0000761004003816 */ /* 0x000fce0000000000 */
.L_x_30:
[----:B------:R-:W-:Y:S05]  /*1210*/  @P0 BRA `(.L_x_33) ;  /* 0xfffffff000140947 */ /* 0x000fea000383ffff */
.L_x_27:
[----:B------:R-:W0:Y:S01]  /*1220*/  LDCU UR10, c[0x0][0x398] ;  /* 0x00007300ff0a77ac */ /* 0x000e220008000800 */
[----:B------:R-:W1:Y:S01]  /*1230*/  LDCU.64 UR4, c[0x0][0x388] ;  /* 0x00007100ff0477ac */ /* 0x000e620008000a00 */
[----:B0-----:R-:W-:-:S05]  /*1240*/  IMAD R20, R20, UR10, R21 ;  /* 0x0000000a14147c24 */ /* 0x001fca000f8e0215 */
[----:B-1----:R-:W-:-:S04]  /*1250*/  IADD3 R2, P0, PT, R20, UR4, RZ ;  /* 0x0000000414027c10 */ /* 0x002fc8000ff1e0ff */
[----:B------:R-:W-:-:S05]  /*1260*/  LEA.HI.X.SX32 R3, R20, UR5, 0x1, P0 ;  /* 0x0000000514037c11 */ /* 0x000fca00080f0eff */
[----:B------:R-:W-:Y:S01]  /*1270*/  STG.E.U8 desc[UR6][R2.64], R0 ;  /* 0x0000000002007986 */ /* 0x000fe2000c101106 */
[----:B------:R-:W-:Y:S05]  /*1280*/  EXIT ;  /* 0x000000000000794d */ /* 0x000fea0003800000 */
.L_x_34:
        /* <DEDUP_REMOVED lines=15> */
.L_x_130:


//--------------------- .text._ZN7neurova4cuda7imgproc13dilate_kernelEPKhPhiiii --------------------------
	.section	.text._ZN7neurova4cuda7imgproc13dilate_kernelEPKhPhiiii,"ax",@progbits
	.align	128
        .global         _ZN7neurova4cuda7imgproc13dilate_kernelEPKhPhiiii
        .type           _ZN7neurova4cuda7imgproc13dilate_kernelEPKhPhiiii,@function
        .size           _ZN7neurova4cuda7imgproc13dilate_kernelEPKhPhiiii,(.L_x_131 - _ZN7neurova4cuda7imgproc13dilate_kernelEPKhPhiiii)
        .other          _ZN7neurova4cuda7imgproc13dilate_kernelEPKhPhiiii,@"STO_CUDA_ENTRY STV_DEFAULT"
_ZN7neurova4cuda7imgproc13dilate_kernelEPKhPhiiii:
.text._ZN7neurova4cuda7imgproc13dilate_kernelEPKhPhiiii:
        /* <DEDUP_REMOVED lines=15> */
[----:B------:R-:W-:Y:S02]  /*00f0*/  PRMT R0, RZ, 0x7610, R0 ;  /* 0x00007610ff007816 */ /* 0x000fe40000000000 */
        /* <DEDUP_REMOVED lines=20> */
[----:B------:R-:W-:-:S02]  /*0240*/  ISETP.GE.U32.AND P1, PT, R0, 0x7, PT ;  /* 0x000000070000780c */ /* 0x000fc40003f26070 */
[----:B------:R-:W-:Y:S02]  /*0250*/  ISETP.GE.U32.AND P2, PT, R2, 0x3, PT ;  /* 0x000000030200780c */ /* 0x000fe40003f46070 */
[----:B------:R-:W-:-:S11]  /*0260*/  PRMT R0, RZ, 0x7610, R0 ;  /* 0x00007610ff007816 */ /* 0x000fd60000000000 */
.L_x_41:
        /* <DEDUP_REMOVED lines=13> */
.L_x_37:
        /* <DEDUP_REMOVED lines=49> */
[----:B--2---:R-:W-:Y:S02]  /*0650*/  VIMNMX3.U16x2 R0, R0, R14, R16, !PT ;  /* 0x0000000e0000720f */ /* 0x004fe40007800210 */
[C---:B------:R-:W-:Y:S02]  /*0660*/  VIADDMNMX R14, R25.reuse, 0x8, RZ, !PT ;  /* 0x00000008190e7846 */ /* 0x040fe400078001ff */
[C---:B------:R-:W-:Y:S02]  /*0670*/  VIADDMNMX R16, R25.reuse, 0x9, RZ, !PT ;  /* 0x0000000919107846 */ /* 0x040fe400078001ff */
[----:B------:R-:W-:Y:S02]  /*0680*/  VIMNMX R31, PT, PT, R14, UR4, PT ;  /* 0x000000040e1f7c48 */ /* 0x000fe4000bfe0100 */
[----:B---3--:R-:W-:Y:S02]  /*0690*/  VIMNMX3.U16x2 R0, R0, R12, R6, !PT ;  /* 0x0000000c0000720f */ /* 0x008fe40007800206 */
        /* <DEDUP_REMOVED lines=9> */
[----:B----4-:R-:W-:Y:S02]  /*0730*/  VIMNMX3.U16x2 R10, R0, R10, R8, !PT ;  /* 0x0000000a000a720f */ /* 0x010fe40007800208 */
        /* <DEDUP_REMOVED lines=10> */
[----:B-----5:R-:W-:Y:S01]  /*07e0*/  VIMNMX3.U16x2 R16, R10, R4, R2, !PT ;  /* 0x000000040a10720f */ /* 0x020fe20007800202 */
        /* <DEDUP_REMOVED lines=30> */
[----:B--2---:R-:W-:-:S04]  /*09d0*/  VIMNMX3.U16x2 R0, R16, R8, R0, !PT ;  /* 0x000000081000720f */ /* 0x004fc80007800200 */
[----:B---3--:R-:W-:-:S04]  /*09e0*/  VIMNMX3.U16x2 R2, R0, R6, R2, !PT ;  /* 0x000000060002720f */ /* 0x008fc80007800202 */
[----:B----4-:R-:W-:-:S04]  /*09f0*/  VIMNMX3.U16x2 R6, R2, R4, R10, !PT ;  /* 0x000000040206720f */ /* 0x010fc8000780020a */
[----:B-----5:R-:W-:-:S04]  /*0a00*/  VIMNMX3.U16x2 R6, R6, R12, R14, !PT ;  /* 0x0000000c0606720f */ /* 0x020fc8000780020e */
[----:B------:R-:W-:Y:S01]  /*0a10*/  PRMT R0, R6, 0x7610, R0 ;  /* 0x0000761006007816 */ /* 0x000fe20000000000 */
[----:B------:R-:W-:Y:S06]  /*0a20*/  @P3 BRA `(.L_x_37) ;  /* 0xfffffff800443947 */ /* 0x000fec000383ffff */
[----:B------:R-:W-:-:S07]  /*0a30*/  VIADD R24, R23, 0xfffffff9 ;  /* 0xfffffff917187836 */ /* 0x000fce0000000000 */
.L_x_36:
        /* <DEDUP_REMOVED lines=57> */
[----:B--2---:R-:W-:-:S04]  /*0dd0*/  VIMNMX3.U16x2 R0, R0, R14, R16, !PT ;  /* 0x0000000e0000720f */ /* 0x004fc80007800210 */
[----:B---3--:R-:W-:-:S04]  /*0de0*/  VIMNMX3.U16x2 R0, R0, R12, R10, !PT ;  /* 0x0000000c0000720f */ /* 0x008fc8000780020a */
[----:B----4-:R-:W-:-:S04]  /*0df0*/  VIMNMX3.U16x2 R0, R0, R8, R6, !PT ;  /* 0x000000080000720f */ /* 0x010fc80007800206 */
[----:B-----5:R-:W-:-:S07]  /*0e00*/  VIMNMX3.U16x2 R0, R0, R4, R2, !PT ;  /* 0x000000040000720f */ /* 0x020fce0007800202 */
.L_x_39:
        /* <DEDUP_REMOVED lines=32> */
[----:B--2---:R-:W-:-:S04]  /*1010*/  VIMNMX3.U16x2 R0, R0, R6, R8, !PT ;  /* 0x000000060000720f */ /* 0x004fc80007800208 */
[----:B---3--:R-:W-:-:S07]  /*1020*/  VIMNMX3.U16x2 R0, R0, R4, R2, !PT ;  /* 0x000000040000720f */ /* 0x008fce0007800202 */
.L_x_40:
        /* <DEDUP_REMOVED lines=12> */
[----:B--2---:R-:W-:-:S07]  /*10f0*/  VIMNMX.U16x2 R0, PT, PT, R0, R2, !PT ;  /* 0x0000000200007248 */ /* 0x004fce0007fe0200 */
        /* <DEDUP_REMOVED lines=14> */
[----:B--2---:R-:W-:-:S04]  /*11e0*/  VIMNMX.U16x2 R0, PT, PT, R0, R2, !PT ;  /* 0x0000000200007248 */ /* 0x004fc80007fe0200 */
[----:B---3--:R-:W-:-:S04]  /*11f0*/  @P3 VIMNMX.U16x2 R4, PT, PT, R0, R4, !PT ;  /* 0x0000000400043248 */ /* 0x008fc80007fe0200 */
[----:B------:R-:W-:-:S07]  /*1200*/  @P3 PRMT R0, R4, 0x7610, R0 ;  /* 0x0000761004003816 */ /* 0x000fce0000000000 */
.L_x_38:
[----:B------:R-:W-:Y:S05]  /*1210*/  @P0 BRA `(.L_x_41) ;  /* 0xfffffff000140947 */ /* 0x000fea000383ffff */
.L_x_35:
[----:B------:R-:W0:Y:S01]  /*1220*/  LDCU UR10, c[0x0][0x398] ;  /* 0x00007300ff0a77ac */ /* 0x000e220008000800 */
[----:B------:R-:W1:Y:S01]  /*1230*/  LDCU.64 UR4, c[0x0][0x388] ;  /* 0x00007100ff0477ac */ /* 0x000e620008000a00 */
[----:B0-----:R-:W-:-:S05]  /*1240*/  IMAD R20, R20, UR10, R21 ;  /* 0x0000000a14147c24 */ /* 0x001fca000f8e0215 */
[----:B-1----:R-:W-:-:S04]  /*1250*/  IADD3 R2, P0, PT, R20, UR4, RZ ;  /* 0x0000000414027c10 */ /* 0x002fc8000ff1e0ff */
[----:B------:R-:W-:-:S05]  /*1260*/  LEA.HI.X.SX32 R3, R20, UR5, 0x1, P0 ;  /* 0x0000000514037c11 */ /* 0x000fca00080f0eff */
[----:B------:R-:W-:Y:S01]  /*1270*/  STG.E.U8 desc[UR6][R2.64], R0 ;  /* 0x0000000002007986 */ /* 0x000fe2000c101106 */
[----:B------:R-:W-:Y:S05]  /*1280*/  EXIT ;  /* 0x000000000000794d */ /* 0x000fea0003800000 */
.L_x_42:
        /* <DEDUP_REMOVED lines=15> */
.L_x_131:


//--------------------- .text._ZN7neurova4cuda7imgproc16canny_nms_kernelEPKfS3_Phiiff --------------------------
	.section	.text._ZN7neurova4cuda7imgproc16canny_nms_kernelEPKfS3_Phiiff,"ax",@progbits
	.align	128
        .global         _ZN7neurova4cuda7imgproc16canny_nms_kernelEPKfS3_Phiiff
        .type           _ZN7neurova4cuda7imgproc16canny_nms_kernelEPKfS3_Phiiff,@function
        .size           _ZN7neurova4cuda7imgproc16canny_nms_kernelEPKfS3_Phiiff,(.L_x_132 - _ZN7neurova4cuda7imgproc16canny_nms_kernelEPKfS3_Phiiff)
        .other          _ZN7neurova4cuda7imgproc16canny_nms_kernelEPKfS3_Phiiff,@"STO_CUDA_ENTRY STV_DEFAULT"
_ZN7neurova4cuda7imgproc16canny_nms_kernelEPKfS3_Phiiff:
.text._ZN7neurova4cuda7imgproc16canny_nms_kernelEPKfS3_Phiiff:
[----:B------:R-:W-:Y:S01]  /*0000*/  LDC R1, c[0x0][0x37c] ;  /* 0x0000df00ff017b82 */ /* 0x000fe20000000800 */
[----:B------:R-:W0:Y:S07]  /*0010*/  S2R R0, SR_TID.X ;  /* 0x0000000000007919 */ /* 0x000e2e0000002100 */
[----:B------:R-:W0:Y:S01]  /*0020*/  S2UR UR4, SR_CTAID.X ;  /* 0x00000000000479c3 */ /* 0x000e220000002500 */
[----:B------:R-:W1:Y:S07]  /*0030*/  S2R R4, SR_TID.Y ;  /* 0x0000000000047919 */ /* 0x000e6e0000002200 */
[----:B------:R-:W0:Y:S08]  /*0040*/  LDC R7, c[0x0][0x360] ;  /* 0x0000d800ff077b82 */ /* 0x000e300000000800 */
[----:B------:R-:W2:Y:S08]  /*0050*/  LDC.64 R2, c[0x0][0x398] ;  /* 0x0000e600ff027b82 */ /* 0x000eb00000000a00 */
[----:B------:R-:W1:Y:S08]  /*0060*/  S2UR UR5, SR_CTAID.Y ;  /* 0x00000000000579c3 */ /* 0x000e700000002600 */
[----:B------:R-:W1:Y:S01]  /*0070*/  LDC R13, c[0x0][0x364] ;  /* 0x0000d900ff0d7b82 */ /* 0x000e620000000800 */
[----:B0-----:R-:W-:-:S02]  /*0080*/  IMAD R7, R7, UR4, R0 ;  /* 0x0000000407077c24 */ /* 0x001fc4000f8e0200 */
[----:B--2---:R-:W-:-:S05]  /*0090*/  VIADD R0, R2, 0xffffffff ;  /* 0xffffffff02007836 */ /* 0x004fca0000000000 */
[----:B------:R-:W-:Y:S01]  /*00a0*/  ISETP.GE.AND P0, PT, R7, R0, PT ;  /* 0x000000000700720c */ /* 0x000fe20003f06270 */
[----:B------:R-:W-:-:S03]  /*00b0*/  VIADD R0, R3, 0xffffffff ;  /* 0xffffffff03007836 */ /* 0x000fc60000000000 */
[----:B------:R-:W-:Y:S01]  /*00c0*/  ISETP.LT.OR P0, PT, R7, 0x1, P0 ;  /* 0x000000010700780c */ /* 0x000fe20000701670 */
[----:B-1----:R-:W-:-:S05]  /*00d0*/  IMAD R13, R13, UR5, R4 ;  /* 0x000000050d0d7c24 */ /* 0x002fca000f8e0204 */
[----:B------:R-:W-:-:S04]  /*00e0*/  ISETP.EQ.OR P0, PT, R13, RZ, P0 ;  /* 0x000000ff0d00720c */ /* 0x000fc80000702670 */
[----:B------:R-:W-:-:S13]  /*00f0*/  ISETP.GE.OR P0, PT, R13, R0, P0 ;  /* 0x000000000d00720c */ /* 0x000fda0000706670 */
[----:B------:R-:W-:Y:S05]  /*0100*/  @P0 EXIT ;  /* 0x000000000000094d */ /* 0x000fea0003800000 */
[----:B------:R-:W0:Y:S01]  /*0110*/  LDC.64 R8, c[0x0][0x388] ;  /* 0x0000e200ff087b82 */ /* 0x000e220000000a00 */
[----:B------:R-:W1:Y:S01]  /*0120*/  LDCU.64 UR4, c[0x0][0x358] ;  /* 0x00006b00ff0477ac */ /* 0x000e620008000a00 */
[----:B------:R-:W-:-:S06]  /*0130*/  IMAD R3, R13, R2, R7 ;  /* 0x000000020d037224 */ /* 0x000fcc00078e0207 */
[----:B------:R-:W2:Y:S01]  /*0140*/  LDC.64 R4, c[0x0][0x380] ;  /* 0x0000e000ff047b82 */ /* 0x000ea20000000a00 */
[----:B0-----:R-:W-:-:S06]  /*0150*/  IMAD.WIDE R8, R3, 0x4, R8 ;  /* 0x0000000403087825 */ /* 0x001fcc00078e0208 */
[----:B-1----:R-:W3:Y:S01]  /*0160*/  LDG.E R8, desc[UR4][R8.64] ;  /* 0x0000000408087981 */ /* 0x002ee2000c1e1900 */
[----:B--2---:R-:W-:-:S05]  /*0170*/  IMAD.WIDE R10, R3, 0x4, R4 ;  /* 0x00000004030a7825 */ /* 0x004fca00078e0204 */
[----:B------:R0:W5:Y:S01]  /*0180*/  LDG.E R0, desc[UR4][R10.64] ;  /* 0x000000040a007981 */ /* 0x000162000c1e1900 */
[----:B---3--:R-:W-:-:S04]  /*0190*/  FSETP.GE.AND P0, PT, R8, 157.5, PT ;  /* 0x431d80000800780b */ /* 0x008fc80003f06000 */
[----:B------:R-:W-:-:S13]  /*01a0*/  FSETP.GEU.AND P0, PT, R8, 22.5, !P0 ;  /* 0x41b400000800780b */ /* 0x000fda000470e000 */
[----:B------:R0:W5:Y:S01]  /*01b0*/  @!P0 LDG.E R15, desc[UR4][R10.64+-0x4] ;  /* 0xfffffc040a0f8981 */ /* 0x000162000c1e1900 */
[----:B------:R-:W-:Y:S01]  /*01c0*/  BSSY.RECONVERGENT B0, `(.L_x_43) ;  /* 0x000001d000007945 */ /* 0x000fe20003800200 */
[----:B------:R-:W-:Y:S02]  /*01d0*/  @!P0 IMAD.MOV.U32 R7, RZ, RZ, 0x1 ;  /* 0x00000001ff078424 */ /* 0x000fe400078e00ff */
[----:B------:R-:W-:Y:S01]  /*01e0*/  @!P0 IMAD.MOV.U32 R6, RZ, RZ, R3 ;  /* 0x000000ffff068224 */ /* 0x000fe200078e0003 */
[----:B------:R-:W-:Y:S06]  /*01f0*/  @!P0 BRA `(.L_x_44) ;  /* 0x0000000000648947 */ /* 0x000fec0003800000 */
[----:B------:R-:W-:-:S13]  /*0200*/  FSETP.GEU.AND P0, PT, R8, 67.5, PT ;  /* 0x428700000800780b */ /* 0x000fda0003f0e000 */
[----:B------:R-:W-:Y:S05]  /*0210*/  @P0 BRA `(.L_x_45) ;  /* 0x0000000000280947 */ /* 0x000fea0003800000 */
[----:B------:R-:W1:Y:S01]  /*0220*/  LDCU.64 UR6, c[0x0][0x380] ;  /* 0x00007000ff0677ac */ /* 0x000e620008000a00 */
[----:B------:R-:W-:-:S05]  /*0230*/  IMAD R6, R13, R2, -R2 ;  /* 0x000000020d067224 */ /* 0x000fca00078e0a02 */
[----:B------:R-:W-:-:S04]  /*0240*/  IADD3 R9, P0, PT, R7, R6, RZ ;  /* 0x0000000607097210 */ /* 0x000fc80007f1e0ff */
[----:B0-----:R-:W-:Y:S02]  /*0250*/  LEA.HI.X.SX32 R10, R6, RZ, 0x1, P0 ;  /* 0x000000ff060a7211 */ /* 0x001fe400000f0eff */
[----:B-1----:R-:W-:-:S04]  /*0260*/  LEA R8, P0, R9, UR6, 0x2 ;  /* 0x0000000609087c11 */ /* 0x002fc8000f8010ff */
[----:B------:R-:W-:-:S05]  /*0270*/  LEA.HI.X R9, R9, UR7, R10, 0x2, P0 ;  /* 0x0000000709097c11 */ /* 0x000fca00080f140a */
[----:B-----5:R1:W5:Y:S01]  /*0280*/  LDG.E R15, desc[UR4][R8.64+0x4] ;  /* 0x00000404080f7981 */ /* 0x020362000c1e1900 */
[----:B------:R-:W-:Y:S02]  /*0290*/  IMAD R6, R2, 0x2, R6 ;  /* 0x0000000202067824 */ /* 0x000fe400078e0206 */
[----:B------:R-:W-:Y:S01]  /*02a0*/  VIADD R7, R7, 0xffffffff ;  /* 0xffffffff07077836 */ /* 0x000fe20000000000 */
[----:B------:R-:W-:Y:S06]  /*02b0*/  BRA `(.L_x_44) ;  /* 0x0000000000347947 */ /* 0x000fec0003800000 */
.L_x_45:
[----:B------:R-:W-:Y:S01]  /*02c0*/  FSETP.GEU.AND P0, PT, R8, 112.5, PT ;  /* 0x42e100000800780b */ /* 0x000fe20003f0e000 */
[----:B------:R-:W-:-:S12]  /*02d0*/  IMAD R6, R13, R2, -R2 ;  /* 0x000000020d067224 */ /* 0x000fd800078e0a02 */
[----:B------:R-:W-:Y:S01]  /*02e0*/  @!P0 IMAD.IADD R9, R7, 0x1, R6 ;  /* 0x0000000107098824 */ /* 0x000fe200078e0206 */
[----:B------:R-:W1:Y:S03]  /*02f0*/  @P0 LDC.64 R16, c[0x0][0x380] ;  /* 0x0000e000ff100b82 */ /* 0x000e660000000a00 */
[----:B------:R-:W-:-:S05]  /*0300*/  @!P0 IMAD.WIDE R8, R9, 0x4, R4 ;  /* 0x0000000409088825 */ /* 0x000fca00078e0204 */
[----:B-----5:R2:W5:Y:S01]  /*0310*/  @!P0 LDG.E R15, desc[UR4][R8.64] ;  /* 0x00000004080f8981 */ /* 0x020562000c1e1900 */
[----:B0-----:R-:W-:-:S04]  /*0320*/  @P0 IADD3 R11, P1, PT, R7, R6, RZ ;  /* 0x00000006070b0210 */ /* 0x001fc80007f3e0ff */
[----:B------:R-:W-:Y:S02]  /*0330*/  @P0 LEA.HI.X.SX32 R12, R6, RZ, 0x1, P1 ;  /* 0x000000ff060c0211 */ /* 0x000fe400008f0eff */
[----:B-1----:R-:W-:-:S04]  /*0340*/  @P0 LEA R10, P1, R11, R16, 0x2 ;  /* 0x000000100b0a0211 */ /* 0x002fc800078210ff */
[----:B------:R-:W-:-:S05]  /*0350*/  @P0 LEA.HI.X R11, R11, R17, R12, 0x2, P1 ;  /* 0x000000110b0b0211 */ /* 0x000fca00008f140c */
[----:B------:R2:W5:Y:S01]  /*0360*/  @P0 LDG.E R15, desc[UR4][R10.64+-0x4] ;  /* 0xfffffc040a0f0981 */ /* 0x000562000c1e1900 */
[----:B------:R-:W-:Y:S02]  /*0370*/  IMAD R6, R2, 0x2, R6 ;  /* 0x0000000202067824 */ /* 0x000fe400078e0206 */
[----:B------:R-:W-:-:S07]  /*0380*/  @P0 VIADD R7, R7, 0x1 ;  /* 0x0000000107070836 */ /* 0x000fce0000000000 */
.L_x_44:
[----:B------:R-:W-:Y:S05]  /*0390*/  BSYNC.RECONVERGENT B0 ;  /* 0x0000000000007941 */ /* 0x000fea0003800200 */
.L_x_43:
[----:B------:R-:W-:Y:S01]  /*03a0*/  IMAD.IADD R7, R6, 0x1, R7 ;  /* 0x0000000106077824 */ /* 0x000fe200078e0207 */
[----:B------:R-:W3:Y:S03]  /*03b0*/  LDCU UR6, c[0x0][0x3a0] ;  /* 0x00007400ff0677ac */ /* 0x000ee60008000800 */
[----:B------:R-:W-:-:S06]  /*03c0*/  IMAD.WIDE R4, R7, 0x4, R4 ;  /* 0x0000000407047825 */ /* 0x000fcc00078e0204 */
[----:B------:R-:W4:Y:S02]  /*03d0*/  LDG.E R5, desc[UR4][R4.64] ;  /* 0x0000000404057981 */ /* 0x000f24000c1e1900 */
[----:B----45:R-:W-:-:S04]  /*03e0*/  FSETP.GE.AND P0, PT, R0, R5, PT ;  /* 0x000000050000720b */ /* 0x030fc80003f06000 */
[----:B------:R-:W-:-:S04]  /*03f0*/  FSETP.LTU.OR P0, PT, R0, R15, !P0 ;  /* 0x0000000f0000720b */ /* 0x000fc80004709400 */
[----:B---3--:R-:W-:-:S13]  /*0400*/  FSETP.LEU.OR P0, PT, R0, UR6, P0 ;  /* 0x0000000600007c0b */ /* 0x008fda000870b400 */
[----:B------:R-:W-:Y:S05]  /*0410*/  @P0 BRA `(.L_x_46) ;  /* 0x0000000000240947 */ /* 0x000fea0003800000 */
[----:B------:R-:W3:Y:S01]  /*0420*/  LDCU.64 UR8, c[0x0][0x390] ;  /* 0x00007200ff0877ac */ /* 0x000ee20008000a00 */
[----:B------:R-:W-:Y:S01]  /*0430*/  IMAD.MOV.U32 R5, RZ, RZ, 0xffff ;  /* 0x0000ffffff057424 */ /* 0x000fe200078e00ff */
[----:B------:R-:W4:Y:S01]  /*0440*/  LDCU UR6, c[0x0][0x3a4] ;  /* 0x00007480ff0677ac */ /* 0x000f220008000800 */
[C---:B---3--:R-:W-:Y:S02]  /*0450*/  IADD3 R2, P1, PT, R3.reuse, UR8, RZ ;  /* 0x0000000803027c10 */ /* 0x048fe4000ff3e0ff */
[----:B----4-:R-:W-:Y:S02]  /*0460*/  FSETP.GT.AND P0, PT, R0, UR6, PT ;  /* 0x0000000600007c0b */ /* 0x010fe4000bf04000 */
[----:B------:R-:W-:Y:S02]  /*0470*/  LEA.HI.X.SX32 R3, R3, UR9, 0x1, P1 ;  /* 0x0000000903037c11 */ /* 0x000fe400088f0eff */
[----:B------:R-:W-:-:S05]  /*0480*/  SEL R5, R5, 0xff80, P0 ;  /* 0x0000ff8005057807 */ /* 0x000fca0000000000 */
[----:B------:R-:W-:Y:S01]  /*0490*/  STG.E.U8 desc[UR4][R2.64], R5 ;  /* 0x0000000502007986 */ /* 0x000fe2000c101104 */
[----:B------:R-:W-:Y:S05]  /*04a0*/  EXIT ;  /* 0x000000000000794d */ /* 0x000fea0003800000 */
.L_x_46:
[----:B------:R-:W3:Y:S02]  /*04b0*/  LDCU.64 UR6, c[0x0][0x390] ;  /* 0x00007200ff0677ac */ /* 0x000ee40008000a00 */
[----:B---3--:R-:W-:-:S04]  /*04c0*/  IADD3 R2, P0, PT, R3, UR6, RZ ;  /* 0x0000000603027c10 */ /* 0x008fc8000ff1e0ff */
[----:B------:R-:W-:-:S05]  /*04d0*/  LEA.HI.X.SX32 R3, R3, UR7, 0x1, P0 ;  /* 0x0000000703037c11 */ /* 0x000fca00080f0eff */
[----:B------:R-:W-:Y:S01]  /*04e0*/  STG.E.U8 desc[UR4][R2.64], RZ ;  /* 0x000000ff02007986 */ /* 0x000fe2000c101104 */
[----:B------:R-:W-:Y:S05]  /*04f0*/  EXIT ;  /* 0x000000000000794d */ /* 0x000fea0003800000 */
.L_x_47:
        /* <DEDUP_REMOVED lines=16> */
.L_x_132:


//--------------------- .text._ZN7neurova4cuda7imgproc12sobel_kernelEPKhPhS4_iii --------------------------
	.section	.text._ZN7neurova4cuda7imgproc12sobel_kernelEPKhPhS4_iii,"ax",@progbits
	.align	128
        .global         _ZN7neurova4cuda7imgproc12sobel_kernelEPKhPhS4_iii
        .type           _ZN7neurova4cuda7imgproc12sobel_kernelEPKhPhS4_iii,@function
        .size           _ZN7neurova4cuda7imgproc12sobel_kernelEPKhPhS4_iii,(.L_x_133 - _ZN7neurova4cuda7imgproc12sobel_kernelEPKhPhS4_iii)
        .other          _ZN7neurova4cuda7imgproc12sobel_kernelEPKhPhS4_iii,@"STO_CUDA_ENTRY STV_DEFAULT"
_ZN7neurova4cuda7imgproc12sobel_kernelEPKhPhS4_iii:
.text._ZN7neurova4cuda7imgproc12sobel_kernelEPKhPhS4_iii:
[----:B------:R-:W-:Y:S01]  /*0000*/  LDC R1, c[0x0][0x37c] ;  /* 0x0000df00ff017b82 */ /* 0x000fe20000000800 */
[----:B------:R-:W0:Y:S07]  /*0010*/  S2R R0, SR_TID.X ;  /* 0x0000000000007919 */ /* 0x000e2e0000002100 */
[----:B------:R-:W0:Y:S01]  /*0020*/  S2UR UR6, SR_CTAID.X ;  /* 0x00000000000679c3 */ /* 0x000e220000002500 */
[----:B------:R-:W1:Y:S01]  /*0030*/  LDCU.64 UR4, c[0x0][0x398] ;  /* 0x00007300ff0477ac */ /* 0x000e620008000a00 */
[----:B------:R-:W2:Y:S06]  /*0040*/  S2R R5, SR_TID.Y ;  /* 0x0000000000057919 */ /* 0x000eac0000002200 */
[----:B------:R-:W0:Y:S08]  /*0050*/  LDC R3, c[0x0][0x360] ;  /* 0x0000d800ff037b82 */ /* 0x000e300000000800 */
[----:B------:R-:W2:Y:S01]  /*0060*/  S2UR UR7, SR_CTAID.Y ;  /* 0x00000000000779c3 */ /* 0x000ea20000002600 */
[----:B-1----:R-:W-:-:S07]  /*0070*/  UIADD3 UR4, UPT, UPT, UR4, -0x1, URZ ;  /* 0xffffffff04047890 */ /* 0x002fce000fffe0ff */
[----:B------:R-:W2:Y:S01]  /*0080*/  LDC R2, c[0x0][0x364] ;  /* 0x0000d900ff027b82 */ /* 0x000ea20000000800 */
[----:B0-----:R-:W-:-:S05]  /*0090*/  IMAD R3, R3, UR6, R0 ;  /* 0x0000000603037c24 */ /* 0x001fca000f8e0200 */
[----:B------:R-:W-:Y:S01]  /*00a0*/  ISETP.GE.AND P0, PT, R3, UR4, PT ;  /* 0x0000000403007c0c */ /* 0x000fe2000bf06270 */
[----:B------:R-:W-:-:S03]  /*00b0*/  UIADD3 UR4, UPT, UPT, UR5, -0x1, URZ ;  /* 0xffffffff05047890 */ /* 0x000fc6000fffe0ff */
[----:B------:R-:W-:Y:S01]  /*00c0*/  ISETP.LT.OR P0, PT, R3, 0x1, P0 ;  /* 0x000000010300780c */ /* 0x000fe20000701670 */
[----:B--2---:R-:W-:-:S05]  /*00d0*/  IMAD R0, R2, UR7, R5 ;  /* 0x0000000702007c24 */ /* 0x004fca000f8e0205 */
[----:B------:R-:W-:-:S04]  /*00e0*/  ISETP.EQ.OR P0, PT, R0, RZ, P0 ;  /* 0x000000ff0000720c */ /* 0x000fc80000702670 */
[----:B------:R-:W-:-:S13]  /*00f0*/  ISETP.GE.OR P0, PT, R0, UR4, P0 ;  /* 0x0000000400007c0c */ /* 0x000fda0008706670 */
[----:B------:R-:W-:Y:S05]  /*0100*/  @P0 EXIT ;  /* 0x000000000000094d */ /* 0x000fea0003800000 */
[----:B------:R-:W0:Y:S01]  /*0110*/  LDCU UR6, c[0x0][0x3a0] ;  /* 0x00007400ff0677ac */ /* 0x000e220008000800 */
[----:B------:R-:W-:Y:S01]  /*0120*/  VIADD R2, R0, 0xffffffff ;  /* 0xffffffff00027836 */ /* 0x000fe20000000000 */
[----:B------:R-:W1:Y:S01]  /*0130*/  LDCU.128 UR8, c[0x0][0x380] ;  /* 0x00007000ff0877ac */ /* 0x000e620008000c00 */
[----:B------:R-:W2:Y:S02]  /*0140*/  LDCU.64 UR4, c[0x0][0x358] ;  /* 0x00006b00ff0477ac */ /* 0x000ea40008000a00 */
[----:B0-----:R-:W-:Y:S02]  /*0150*/  IMAD R2, R2, UR6, RZ ;  /* 0x0000000602027c24 */ /* 0x001fe4000f8e02ff */
[----:B------:R-:W-:Y:S02]  /*0160*/  IMAD R8, R0, UR6, RZ ;  /* 0x0000000600087c24 */ /* 0x000fe4000f8e02ff */
[--C-:B------:R-:W-:Y:S01]  /*0170*/  IMAD.IADD R0, R3, 0x1, R2.reuse ;  /* 0x0000000103007824 */ /* 0x100fe200078e0202 */
[----:B------:R-:W-:Y:S01]  /*0180*/  SHF.R.S32.HI R4, RZ, 0x1f, R2 ;  /* 0x0000001fff047819 */ /* 0x000fe20000011402 */
[----:B------:R-:W-:Y:S01]  /*0190*/  VIADD R10, R8, UR6 ;  /* 0x00000006080a7c36 */ /* 0x000fe20008000000 */
[----:B-1----:R-:W-:-:S02]  /*01a0*/  IADD3 R6, P0, P1, R2, UR8, R3 ;  /* 0x0000000802067c10 */ /* 0x002fc4000f91e003 */
[----:B------:R-:W-:Y:S02]  /*01b0*/  SHF.R.S32.HI R2, RZ, 0x1f, R8 ;  /* 0x0000001fff027819 */ /* 0x000fe40000011408 */
[----:B------:R-:W-:Y:S02]  /*01c0*/  IADD3.X R7, PT, PT, R4, UR9, RZ, P0, P1 ;  /* 0x0000000904077c10 */ /* 0x000fe400087e24ff */
[--C-:B------:R-:W-:Y:S02]  /*01d0*/  IADD3 R4, P0, P1, R8, UR8, R3.reuse ;  /* 0x0000000808047c10 */ /* 0x100fe4000f91e003 */
[----:B------:R-:W-:Y:S01]  /*01e0*/  IADD3 R8, P2, PT, R0, UR8, RZ ;  /* 0x0000000800087c10 */ /* 0x000fe2000ff5e0ff */
[----:B------:R-:W-:Y:S01]  /*01f0*/  IMAD.IADD R11, R3, 0x1, R10 ;  /* 0x00000001030b7824 */ /* 0x000fe200078e020a */
[----:B------:R-:W-:Y:S01]  /*0200*/  IADD3.X R5, PT, PT, R2, UR9, RZ, P0, P1 ;  /* 0x0000000902057c10 */ /* 0x000fe200087e24ff */
[----:B--2---:R-:W2:Y:S01]  /*0210*/  LDG.E.U8 R12, desc[UR4][R6.64+-0x1] ;  /* 0xffffff04060c7981 */ /* 0x004ea2000c1e1100 */
[----:B------:R-:W-:-:S02]  /*0220*/  IADD3 R2, P0, P1, R10, UR8, R3 ;  /* 0x000000080a027c10 */ /* 0x000fc4000f91e003 */
[C---:B------:R-:W-:Y:S01]  /*0230*/  LEA.HI.X.SX32 R9, R0.reuse, UR9, 0x1, P2 ;  /* 0x0000000900097c11 */ /* 0x040fe200090f0eff */
[----:B------:R-:W2:Y:S01]  /*0240*/  LDG.E.U8 R13, desc[UR4][R6.64+0x1] ;  /* 0x00000104060d7981 */ /* 0x000ea2000c1e1100 */
[----:B------:R-:W-:Y:S02]  /*0250*/  SHF.R.S32.HI R3, RZ, 0x1f, R10 ;  /* 0x0000001fff037819 */ /* 0x000fe4000001140a */
[----:B------:R-:W-:Y:S01]  /*0260*/  IADD3 R10, P2, PT, R11, UR8, RZ ;  /* 0x000000080b0a7c10 */ /* 0x000fe2000ff5e0ff */
[----:B------:R-:W3:Y:S01]  /*0270*/  LDG.E.U8 R8, desc[UR4][R8.64] ;  /* 0x0000000408087981 */ /* 0x000ee2000c1e1100 */
[----:B------:R-:W-:Y:S02]  /*0280*/  IADD3.X R3, PT, PT, R3, UR9, RZ, P0, P1 ;  /* 0x0000000903037c10 */ /* 0x000fe400087e24ff */
[----:B------:R-:W-:Y:S01]  /*0290*/  LEA.HI.X.SX32 R11, R11, UR9, 0x1, P2 ;  /* 0x000000090b0b7c11 */ /* 0x000fe200090f0eff */
[----:B------:R-:W4:Y:S01]  /*02a0*/  LDG.E.U8 R15, desc[UR4][R4.64+-0x1] ;  /* 0xffffff04040f7981 */ /* 0x000f22000c1e1100 */
[----:B------:R-:W0:Y:S03]  /*02b0*/  LDCU.64 UR8, c[0x0][0x390] ;  /* 0x00007200ff0877ac */ /* 0x000e260008000a00 */
[----:B------:R1:W5:Y:S04]  /*02c0*/  LDG.E.U8 R14, desc[UR4][R4.64+0x1] ;  /* 0x00000104040e7981 */ /* 0x000368000c1e1100 */
[----:B------:R-:W5:Y:S04]  /*02d0*/  LDG.E.U8 R6, desc[UR4][R2.64+-0x1] ;  /* 0xffffff0402067981 */ /* 0x000f68000c1e1100 */
[----:B------:R-:W5:Y:S04]  /*02e0*/  LDG.E.U8 R10, desc[UR4][R10.64] ;  /* 0x000000040a0a7981 */ /* 0x000f68000c1e1100 */
[----:B------:R0:W5:Y:S01]  /*02f0*/  LDG.E.U8 R7, desc[UR4][R2.64+0x1] ;  /* 0x0000010402077981 */ /* 0x000162000c1e1100 */
[----:B------:R-:W-:-:S05]  /*0300*/  VIADD R0, R0, UR6 ;  /* 0x0000000600007c36 */ /* 0x000fca0008000000 */
[----:B-1----:R-:W-:Y:S02]  /*0310*/  SHF.R.S32.HI R5, RZ, 0x1f, R0 ;  /* 0x0000001fff057819 */ /* 0x002fe40000011400 */
[----:B0-----:R-:W-:-:S04]  /*0320*/  IADD3 R2, P0, PT, R0, UR10, RZ ;  /* 0x0000000a00027c10 */ /* 0x001fc8000ff1e0ff */
[----:B------:R-:W-:Y:S01]  /*0330*/  IADD3.X R3, PT, PT, R5, UR11, RZ, P0, !PT ;  /* 0x0000000b05037c10 */ /* 0x000fe200087fe4ff */
[----:B--2---:R-:W-:-:S04]  /*0340*/  IMAD.IADD R17, R12, 0x1, R13 ;  /* 0x000000010c117824 */ /* 0x004fc800078e020d */
[----:B---3--:R-:W-:Y:S02]  /*0350*/  IMAD R17, R8, 0x2, R17 ;  /* 0x0000000208117824 */ /* 0x008fe400078e0211 */
[----:B----4-:R-:W-:Y:S02]  /*0360*/  IMAD R15, R15, 0x2, R12 ;  /* 0x000000020f0f7824 */ /* 0x010fe400078e020c */
[----:B-----5:R-:W-:Y:S02]  /*0370*/  IMAD R14, R14, 0x2, R13 ;  /* 0x000000020e0e7824 */ /* 0x020fe400078e020d */
[----:B------:R-:W-:-:S03]  /*0380*/  IMAD.IADD R17, R6, 0x1, -R17 ;  /* 0x0000000106117824 */ /* 0x000fc600078e0a11 */
[----:B------:R-:W-:Y:S01]  /*0390*/  IADD3 R14, PT, PT, R14, -R15, -R6 ;  /* 0x8000000f0e0e7210 */ /* 0x000fe20007ffe806 */
[----:B------:R-:W-:-:S04]  /*03a0*/  IMAD R4, R10, 0x2, R17 ;  /* 0x000000020a047824 */ /* 0x000fc800078e0211 */
[C---:B------:R-:W-:Y:S02]  /*03b0*/  IMAD.IADD R14, R7.reuse, 0x1, R14 ;  /* 0x00000001070e7824 */ /* 0x040fe400078e020e */
[----:B------:R-:W-:-:S03]  /*03c0*/  IMAD.IADD R4, R7, 0x1, R4 ;  /* 0x0000000107047824 */ /* 0x000fc600078e0204 */
[----:B------:R-:W-:Y:S02]  /*03d0*/  IABS R7, R14 ;  /* 0x0000000e00077213 */ /* 0x000fe40000000000 */
[----:B------:R-:W-:Y:S02]  /*03e0*/  IABS R9, R4 ;  /* 0x0000000400097213 */ /* 0x000fe40000000000 */
[----:B------:R-:W-:Y:S02]  /*03f0*/  IADD3 R4, P1, PT, R0, UR8, RZ ;  /* 0x0000000800047c10 */ /* 0x000fe4000ff3e0ff */
[----:B------:R-:W-:Y:S02]  /*0400*/  VIMNMX.U32 R7, PT, PT, R7, 0xff, PT ;  /* 0x000000ff07077848 */ /* 0x000fe40003fe0000 */
[----:B------:R-:W-:Y:S02]  /*0410*/  IADD3.X R5, PT, PT, R5, UR9, RZ, P1, !PT ;  /* 0x0000000905057c10 */ /* 0x000fe40008ffe4ff */
[----:B------:R-:W-:Y:S01]  /*0420*/  VIMNMX.U32 R9, PT, PT, R9, 0xff, PT ;  /* 0x000000ff09097848 */ /* 0x000fe20003fe0000 */
[----:B------:R-:W-:Y:S04]  /*0430*/  STG.E.U8 desc[UR4][R2.64], R7 ;  /* 0x0000000702007986 */ /* 0x000fe8000c101104 */
[----:B------:R-:W-:Y:S01]  /*0440*/  STG.E.U8 desc[UR4][R4.64], R9 ;  /* 0x0000000904007986 */ /* 0x000fe2000c101104 */
[----:B------:R-:W-:Y:S05]  /*0450*/  EXIT ;  /* 0x000000000000794d */ /* 0x000fea0003800000 */
.L_x_48:
        /* <DEDUP_REMOVED lines=10> */
.L_x_133:


//--------------------- .text._ZN7neurova4cuda7imgproc17box_filter_kernelEPKhPhiiii --------------------------
	.section	.text._ZN7neurova4cuda7imgproc17box_filter_kernelEPKhPhiiii,"ax",@progbits
	.align	128
        .global         _ZN7neurova4cuda7imgproc17box_filter_kernelEPKhPhiiii
        .type           _ZN7neurova4cuda7imgproc17box_filter_kernelEPKhPhiiii,@function
        .size           _ZN7neurova4cuda7imgproc17box_filter_kernelEPKhPhiiii,(.L_x_124 - _ZN7neurova4cuda7imgproc17box_filter_kernelEPKhPhiiii)
        .other          _ZN7neurova4cuda7imgproc17box_filter_kernelEPKhPhiiii,@"STO_CUDA_ENTRY STV_DEFAULT"
_ZN7neurova4cuda7imgproc17box_filter_kernelEPKhPhiiii:
.text._ZN7neurova4cuda7imgproc17box_filter_kernelEPKhPhiiii:
        /* <DEDUP_REMOVED lines=15> */
[----:B------:R-:W-:Y:S02]  /*00f0*/  IMAD.MOV.U32 R28, RZ, RZ, RZ ;  /* 0x000000ffff1c7224 */ /* 0x000fe400078e00ff */
[----:B------:R-:W-:Y:S01]  /*0100*/  IMAD.MOV.U32 R7, RZ, RZ, RZ ;  /* 0x000000ffff077224 */ /* 0x000fe200078e00ff */
[C---:B0-----:R-:W-:Y:S02]  /*0110*/  ISETP.GE.AND P0, PT, R5.reuse, -0x1, PT ;  /* 0xffffffff0500780c */ /* 0x041fe40003f06270 */
[----:B------:R-:W-:-:S11]  /*0120*/  LEA.HI R5, R5, R5, RZ, 0x1 ;  /* 0x0000000505057211 */ /* 0x000fd600078f08ff */
[----:B-1----:R-:W-:Y:S05]  /*0130*/  @!P0 BRA `(.L_x_49) ;  /* 0x0000001400048947 */ /* 0x002fea0003800000 */
[----:B------:R-:W-:Y:S01]  /*0140*/  SHF.R.S32.HI R5, RZ, 0x1, R5 ;  /* 0x00000001ff057819 */ /* 0x000fe20000011405 */
[----:B------:R-:W-:Y:S01]  /*0150*/  IMAD.MOV.U32 R28, RZ, RZ, RZ ;  /* 0x000000ffff1c7224 */ /* 0x000fe200078e00ff */
[----:B------:R-:W-:Y:S02]  /*0160*/  UIADD3 UR4, UPT, UPT, UR4, -0x1, URZ ;  /* 0xffffffff04047890 */ /* 0x000fe4000fffe0ff */
[----:B------:R-:W-:Y:S01]  /*0170*/  IABS R2, R5 ;  /* 0x0000000500027213 */ /* 0x000fe20000000000 */
[----:B------:R-:W-:Y:S01]  /*0180*/  IMAD.IADD R10, R0, 0x1, -R5 ;  /* 0x00000001000a7824 */ /* 0x000fe200078e0a05 */
[C---:B------:R-:W-:Y:S01]  /*0190*/  IADD3 R9, PT, PT, -R5.reuse, 0x7, RZ ;  /* 0x0000000705097810 */ /* 0x040fe20007ffe1ff */
[----:B------:R-:W-:Y:S02]  /*01a0*/  UIADD3 UR5, UPT, UPT, UR5, -0x1, URZ ;  /* 0xffffffff05057890 */ /* 0x000fe4000fffe0ff */
[----:B------:R-:W-:-:S04]  /*01b0*/  IMAD.IADD R2, R5, 0x1, R2 ;  /* 0x0000000105027824 */ /* 0x000fc800078e0202 */
[----:B------:R-:W-:-:S05]  /*01c0*/  VIADD R11, R2, 0x1 ;  /* 0x00000001020b7836 */ /* 0x000fca0000000000 */
[C---:B------:R-:W-:Y:S02]  /*01d0*/  LOP3.LUT R6, R11.reuse, 0x7, RZ, 0xc0, !PT ;  /* 0x000000070b067812 */ /* 0x040fe400078ec0ff */
[C---:B------:R-:W-:Y:S02]  /*01e0*/  LOP3.LUT R4, R11.reuse, 0xf, RZ, 0xc0, !PT ;  /* 0x0000000f0b047812 */ /* 0x040fe400078ec0ff */
[C---:B------:R-:W-:Y:S01]  /*01f0*/  LOP3.LUT R13, R11.reuse, 0xfffffff0, RZ, 0xc0, !PT ;  /* 0xfffffff00b0d7812 */ /* 0x040fe200078ec0ff */
[----:B------:R-:W-:Y:S01]  /*0200*/  VIADD R8, R6, 0xffffffff ;  /* 0xffffffff06087836 */ /* 0x000fe20000000000 */
[----:B------:R-:W-:Y:S01]  /*0210*/  LOP3.LUT R11, R11, 0x3, RZ, 0xc0, !PT ;  /* 0x000000030b0b7812 */ /* 0x000fe200078ec0ff */
[----:B------:R-:W-:Y:S02]  /*0220*/  VIADD R7, R4, 0xffffffff ;  /* 0xffffffff04077836 */ /* 0x000fe40000000000 */
[----:B------:R-:W-:Y:S01]  /*0230*/  IMAD.MOV R13, RZ, RZ, -R13 ;  /* 0x000000ffff0d7224 */ /* 0x000fe200078e0a0d */
[----:B------:R-:W-:Y:S01]  /*0240*/  ISETP.GE.U32.AND P1, PT, R8, 0x3, PT ;  /* 0x000000030800780c */ /* 0x000fe20003f26070 */
[----:B------:R-:W-:Y:S01]  /*0250*/  IMAD.MOV R8, RZ, RZ, -R5 ;  /* 0x000000ffff087224 */ /* 0x000fe200078e0a05 */
[----:B------:R-:W-:Y:S01]  /*0260*/  ISETP.GE.U32.AND P0, PT, R7, 0x7, PT ;  /* 0x000000070700780c */ /* 0x000fe20003f06070 */
[----:B------:R-:W-:-:S02]  /*0270*/  IMAD.MOV.U32 R7, RZ, RZ, RZ ;  /* 0x000000ffff077224 */ /* 0x000fc400078e00ff */
[----:B------:R-:W-:-:S10]  /*0280*/  IMAD.MOV.U32 R12, RZ, RZ, R8 ;  /* 0x000000ffff0c7224 */ /* 0x000fd400078e0008 */
.L_x_55:
[----:B------:R-:W-:Y:S01]  /*0290*/  ISETP.GE.U32.AND P3, PT, R2, 0xf, PT ;  /* 0x0000000f0200780c */ /* 0x000fe20003f66070 */
[----:B------:R-:W-:Y:S01]  /*02a0*/  IMAD.MOV.U32 R21, RZ, RZ, R8 ;  /* 0x000000ffff157224 */ /* 0x000fe200078e0008 */
[----:B------:R-:W-:Y:S02]  /*02b0*/  VIADDMNMX R20, R12, R3, RZ, !PT ;  /* 0x000000030c147246 */ /* 0x000fe400078001ff */
        /* <DEDUP_REMOVED lines=10> */
.L_x_51:
[----:B------:R-:W-:-:S04]  /*0360*/  VIMNMX R14, PT, PT, RZ, R21, !PT ;  /* 0x00000015ff0e7248 */ /* 0x000fc80007fe0100 */
[----:B------:R-:W-:-:S05]  /*0370*/  VIMNMX R15, PT, PT, R14, UR4, PT ;  /* 0x000000040e0f7c48 */ /* 0x000fca000bfe0100 */
[----:B0-----:R-:W-:-:S05]  /*0380*/  IMAD R15, R20, UR8, R15 ;  /* 0x00000008140f7c24 */ /* 0x001fca000f8e020f */
[----:B-1----:R-:W-:-:S04]  /*0390*/  IADD3 R18, P3, PT, R15, UR10, RZ ;  /* 0x0000000a0f127c10 */ /* 0x002fc8000ff7e0ff */
[----:B------:R-:W-:-:S05]  /*03a0*/  LEA.HI.X.SX32 R19, R15, UR11, 0x1, P3 ;  /* 0x0000000b0f137c11 */ /* 0x000fca00098f0eff */
[----:B------:R0:W2:Y:S01]  /*03b0*/  LDG.E.U8 R29, desc[UR6][R18.64] ;  /* 0x00000006121d7981 */ /* 0x0000a2000c1e1100 */
[C---:B------:R-:W-:Y:S02]  /*03c0*/  VIADDMNMX R14, R21.reuse, 0x1, RZ, !PT ;  /* 0x00000001150e7846 */ /* 0x040fe400078001ff */
[----:B------:R-:W-:Y:S02]  /*03d0*/  VIADDMNMX R16, R21, 0x2, RZ, !PT ;  /* 0x0000000215107846 */ /* 0x000fe400078001ff */
[----:B------:R-:W-:Y:S02]  /*03e0*/  VIMNMX R15, PT, PT, R14, UR4, PT ;  /* 0x000000040e0f7c48 */ /* 0x000fe4000bfe0100 */
[----:B------:R-:W-:-:S03]  /*03f0*/  VIMNMX R17, PT, PT, R16, UR4, PT ;  /* 0x0000000410117c48 */ /* 0x000fc6000bfe0100 */
[C---:B------:R-:W-:Y:S02]  /*0400*/  IMAD R15, R20.reuse, UR8, R15 ;  /* 0x00000008140f7c24 */ /* 0x040fe4000f8e020f */
[----:B------:R-:W-:-:S03]  /*0410*/  IMAD R17, R20, UR8, R17 ;  /* 0x0000000814117c24 */ /* 0x000fc6000f8e0211 */
[----:B------:R-:W-:-:S04]  /*0420*/  IADD3 R14, P3, PT, R15, UR10, RZ ;  /* 0x0000000a0f0e7c10 */ /* 0x000fc8000ff7e0ff */
[----:B------:R-:W-:Y:S02]  /*0430*/  LEA.HI.X.SX32 R15, R15, UR11, 0x1, P3 ;  /* 0x0000000b0f0f7c11 */ /* 0x000fe400098f0eff */
[----:B------:R-:W-:-:S03]  /*0440*/  IADD3 R16, P3, PT, R17, UR10, RZ ;  /* 0x0000000a11107c10 */ /* 0x000fc6000ff7e0ff */
[----:B------:R1:W3:Y:S01]  /*0450*/  LDG.E.U8 R24, desc[UR6][R14.64] ;  /* 0x000000060e187981 */ /* 0x0002e2000c1e1100 */
[----:B------:R-:W-:Y:S02]  /*0460*/  LEA.HI.X.SX32 R17, R17, UR11, 0x1, P3 ;  /* 0x0000000b11117c11 */ /* 0x000fe400098f0eff */
[----:B0-----:R-:W-:-:S03]  /*0470*/  VIADDMNMX R18, R21, 0x3, RZ, !PT ;  /* 0x0000000315127846 */ /* 0x001fc600078001ff */
[----:B------:R0:W4:Y:S01]  /*0480*/  LDG.E.U8 R25, desc[UR6][R16.64] ;  /* 0x0000000610197981 */ /* 0x000122000c1e1100 */
[----:B------:R-:W-:Y:S02]  /*0490*/  VIMNMX R19, PT, PT, R18, UR4, PT ;  /* 0x0000000412137c48 */ /* 0x000fe4000bfe0100 */
[----:B-1----:R-:W-:-:S03]  /*04a0*/  VIADDMNMX R14, R21, 0x4, RZ, !PT ;  /* 0x00000004150e7846 */ /* 0x002fc600078001ff */
[----:B------:R-:W-:Y:S01]  /*04b0*/  IMAD R19, R20, UR8, R19 ;  /* 0x0000000814137c24 */ /* 0x000fe2000f8e0213 */
[----:B------:R-:W-:-:S04]  /*04c0*/  VIMNMX R15, PT, PT, R14, UR4, PT ;  /* 0x000000040e0f7c48 */ /* 0x000fc8000bfe0100 */
[----:B------:R-:W-:Y:S01]  /*04d0*/  IADD3 R18, P3, PT, R19, UR10, RZ ;  /* 0x0000000a13127c10 */ /* 0x000fe2000ff7e0ff */
[----:B------:R-:W-:-:S03]  /*04e0*/  IMAD R15, R20, UR8, R15 ;  /* 0x00000008140f7c24 */ /* 0x000fc6000f8e020f */
[----:B------:R-:W-:Y:S02]  /*04f0*/  LEA.HI.X.SX32 R19, R19, UR11, 0x1, P3 ;  /* 0x0000000b13137c11 */ /* 0x000fe400098f0eff */
[----:B------:R-:W-:-:S03]  /*0500*/  IADD3 R14, P3, PT, R15, UR10, RZ ;  /* 0x0000000a0f0e7c10 */ /* 0x000fc6000ff7e0ff */
[----:B------:R1:W5:Y:S01]  /*0510*/  LDG.E.U8 R26, desc[UR6][R18.64] ;  /* 0x00000006121a7981 */ /* 0x000362000c1e1100 */
[----:B------:R-:W-:Y:S02]  /*0520*/  LEA.HI.X.SX32 R15, R15, UR11, 0x1, P3 ;  /* 0x0000000b0f0f7c11 */ /* 0x000fe400098f0eff */
[----:B0-----:R-:W-:-:S03]  /*0530*/  VIADDMNMX R16, R21, 0x5, RZ, !PT ;  /* 0x0000000515107846 */ /* 0x001fc600078001ff */
[----:B------:R0:W5:Y:S01]  /*0540*/  LDG.E.U8 R27, desc[UR6][R14.64] ;  /* 0x000000060e1b7981 */ /* 0x000162000c1e1100 */
[----:B------:R-:W-:Y:S02]  /*0550*/  VIMNMX R17, PT, PT, R16, UR4, PT ;  /* 0x0000000410117c48 */ /* 0x000fe4000bfe0100 */
[----:B-1----:R-:W-:-:S03]  /*0560*/  VIADDMNMX R18, R21, 0x6, RZ, !PT ;  /* 0x0000000615127846 */ /* 0x002fc600078001ff */
[----:B------:R-:W-:Y:S01]  /*0570*/  IMAD R17, R20, UR8, R17 ;  /* 0x0000000814117c24 */ /* 0x000fe2000f8e0211 */
[----:B------:R-:W-:-:S04]  /*0580*/  VIMNMX R19, PT, PT, R18, UR4, PT ;  /* 0x0000000412137c48 */ /* 0x000fc8000bfe0100 */
[----:B------:R-:W-:Y:S02]  /*0590*/  IADD3 R16, P3, PT, R17, UR10, RZ ;  /* 0x0000000a11107c10 */ /* 0x000fe4000ff7e0ff */
[----:B0-----:R-:W-:Y:S02]  /*05a0*/  VIADDMNMX R14, R21, 0x7, RZ, !PT ;  /* 0x00000007150e7846 */ /* 0x001fe400078001ff */
[----:B------:R-:W-:Y:S01]  /*05b0*/  LEA.HI.X.SX32 R17, R17, UR11, 0x1, P3 ;  /* 0x0000000b11117c11 */ /* 0x000fe200098f0eff */
[----:B------:R-:W-:Y:S01]  /*05c0*/  IMAD R19, R20, UR8, R19 ;  /* 0x0000000814137c24 */ /* 0x000fe2000f8e0213 */
[----:B------:R-:W-:-:S03]  /*05d0*/  VIMNMX R15, PT, PT, R14, UR4, PT ;  /* 0x000000040e0f7c48 */ /* 0x000fc6000bfe0100 */
[----:B------:R-:W5:Y:S01]  /*05e0*/  LDG.E.U8 R16, desc[UR6][R16.64] ;  /* 0x0000000610107981 */ /* 0x000f62000c1e1100 */
[----:B------:R-:W-:Y:S01]  /*05f0*/  IADD3 R18, P3, PT, R19, UR10, RZ ;  /* 0x0000000a13127c10 */ /* 0x000fe2000ff7e0ff */
[----:B------:R-:W-:-:S03]  /*0600*/  IMAD R15, R20, UR8, R15 ;  /* 0x00000008140f7c24 */ /* 0x000fc6000f8e020f */
[----:B------:R-:W-:Y:S02]  /*0610*/  LEA.HI.X.SX32 R19, R19, UR11, 0x1, P3 ;  /* 0x0000000b13137c11 */ /* 0x000fe400098f0eff */
[----:B------:R-:W-:-:S03]  /*0620*/  IADD3 R14, P3, PT, R15, UR10, RZ ;  /* 0x0000000a0f0e7c10 */ /* 0x000fc6000ff7e0ff */
[----:B------:R-:W5:Y:S01]  /*0630*/  LDG.E.U8 R17, desc[UR6][R18.64] ;  /* 0x0000000612117981 */ /* 0x000f62000c1e1100 */
[----:B------:R-:W-:Y:S02]  /*0640*/  LEA.HI.X.SX32 R15, R15, UR11, 0x1, P3 ;  /* 0x0000000b0f0f7c11 */ /* 0x000fe400098f0eff */
[----:B--2---:R-:W-:-:S05]  /*0650*/  I2FP.F32.U32 R29, R29 ;  /* 0x0000001d001d7245 */ /* 0x004fca0000201000 */
[----:B------:R-:W-:Y:S02]  /*0660*/  FADD R29, R29, R28 ;  /* 0x0000001c1d1d7221 */ /* 0x000fe40000000000 */
[----:B------:R0:W2:Y:S02]  /*0670*/  LDG.E.U8 R28, desc[UR6][R14.64] ;  /* 0x000000060e1c7981 */ /* 0x0000a4000c1e1100 */
[----:B0-----:R-:W-:-:S04]  /*0680*/  VIADDMNMX R14, R21, 0x8, RZ, !PT ;  /* 0x00000008150e7846 */ /* 0x001fc800078001ff */
[----:B------:R-:W-:Y:S02]  /*0690*/  VIMNMX R15, PT, PT, R14, UR4, PT ;  /* 0x000000040e0f7c48 */ /* 0x000fe4000bfe0100 */
[----:B------:R-:W-:Y:S02]  /*06a0*/  VIADDMNMX R14, R21, 0x9, RZ, !PT ;  /* 0x00000009150e7846 */ /* 0x000fe400078001ff */
[----:B---3--:R-:W-:Y:S01]  /*06b0*/  I2FP.F32.U32 R24, R24 ;  /* 0x0000001800187245 */ /* 0x008fe20000201000 */
[----:B------:R-:W-:Y:S01]  /*06c0*/  IMAD R19, R20, UR8, R15 ;  /* 0x0000000814137c24 */ /* 0x000fe2000f8e020f */
[----:B------:R-:W-:Y:S02]  /*06d0*/  VIMNMX R15, PT, PT, R14, UR4, PT ;  /* 0x000000040e0f7c48 */ /* 0x000fe4000bfe0100 */
[----:B----4-:R-:W-:Y:S01]  /*06e0*/  I2FP.F32.U32 R14, R25 ;  /* 0x00000019000e7245 */ /* 0x010fe20000201000 */
[----:B------:R-:W-:Y:S01]  /*06f0*/  FADD R29, R29, R24 ;  /* 0x000000181d1d7221 */ /* 0x000fe20000000000 */
[----:B------:R-:W-:Y:S01]  /*0700*/  IADD3 R18, P3, PT, R19, UR10, RZ ;  /* 0x0000000a13127c10 */ /* 0x000fe2000ff7e0ff */
[----:B------:R-:W-:-:S02]  /*0710*/  IMAD R15, R20, UR8, R15 ;  /* 0x00000008140f7c24 */ /* 0x000fc4000f8e020f */
[----:B------:R-:W-:Y:S01]  /*0720*/  FADD R29, R29, R14 ;  /* 0x0000000e1d1d7221 */ /* 0x000fe20000000000 */
[----:B------:R-:W-:Y:S02]  /*0730*/  LEA.HI.X.SX32 R19, R19, UR11, 0x1, P3 ;  /* 0x0000000b13137c11 */ /* 0x000fe400098f0eff */
[----:B------:R-:W-:-:S03]  /*0740*/  IADD3 R14, P3, PT, R15, UR10, RZ ;  /* 0x0000000a0f0e7c10 */ /* 0x000fc6000ff7e0ff */
[----:B------:R-:W3:Y:S01]  /*0750*/  LDG.E.U8 R24, desc[UR6][R18.64] ;  /* 0x0000000612187981 */ /* 0x000ee2000c1e1100 */
[----:B------:R-:W-:-:S05]  /*0760*/  LEA.HI.X.SX32 R15, R15, UR11, 0x1, P3 ;  /* 0x0000000b0f0f7c11 */ /* 0x000fca00098f0eff */
[----:B------:R0:W4:Y:S01]  /*0770*/  LDG.E.U8 R25, desc[UR6][R14.64] ;  /* 0x000000060e197981 */ /* 0x000122000c1e1100 */
[----:B-----5:R-:W-:-:S05]  /*0780*/  I2FP.F32.U32 R26, R26 ;  /* 0x0000001a001a7245 */ /* 0x020fca0000201000 */
[----:B------:R-:W-:Y:S01]  /*0790*/  FADD R29, R29, R26 ;  /* 0x0000001a1d1d7221 */ /* 0x000fe20000000000 */
[----:B0-----:R-:W-:-:S04]  /*07a0*/  VIADDMNMX R14, R21, 0xa, RZ, !PT ;  /* 0x0000000a150e7846 */ /* 0x001fc800078001ff */
[----:B------:R-:W-:Y:S02]  /*07b0*/  VIMNMX R15, PT, PT, R14, UR4, PT ;  /* 0x000000040e0f7c48 */ /* 0x000fe4000bfe0100 */
[----:B------:R-:W-:-:S03]  /*07c0*/  VIADDMNMX R14, R21, 0xb, RZ, !PT ;  /* 0x0000000b150e7846 */ /* 0x000fc600078001ff */
[----:B------:R-:W-:Y:S01]  /*07d0*/  IMAD R19, R20, UR8, R15 ;  /* 0x0000000814137c24 */ /* 0x000fe2000f8e020f */
[----:B------:R-:W-:Y:S02]  /*07e0*/  VIMNMX R15, PT, PT, R14, UR4, PT ;  /* 0x000000040e0f7c48 */ /* 0x000fe4000bfe0100 */
[----:B------:R-:W-:Y:S02]  /*07f0*/  I2FP.F32.U32 R14, R27 ;  /* 0x0000001b000e7245 */ /* 0x000fe40000201000 */
[----:B------:R-:W-:Y:S01]  /*0800*/  IADD3 R18, P3, PT, R19, UR10, RZ ;  /* 0x0000000a13127c10 */ /* 0x000fe2000ff7e0ff */
[----:B------:R-:W-:Y:S02]  /*0810*/  IMAD R15, R20, UR8, R15 ;  /* 0x00000008140f7c24 */ /* 0x000fe4000f8e020f */
[----:B------:R-:W-:Y:S01]  /*0820*/  FADD R29, R29, R14 ;  /* 0x0000000e1d1d7221 */ /* 0x000fe20000000000 */
[----:B------:R-:W-:Y:S02]  /*0830*/  LEA.HI.X.SX32 R19, R19, UR11, 0x1, P3 ;  /* 0x0000000b13137c11 */ /* 0x000fe400098f0eff */
[----:B------:R-:W-:-:S02]  /*0840*/  IADD3 R14, P3, PT, R15, UR10, RZ ;  /* 0x0000000a0f0e7c10 */ /* 0x000fc4000ff7e0ff */
[----:B------:R-:W-:Y:S01]  /*0850*/  I2FP.F32.U32 R16, R16 ;  /* 0x0000001000107245 */ /* 0x000fe20000201000 */
[----:B------:R-:W5:Y:S01]  /*0860*/  LDG.E.U8 R26, desc[UR6][R18.64] ;  /* 0x00000006121a7981 */ /* 0x000f62000c1e1100 */
[----:B------:R-:W-:-:S05]  /*0870*/  LEA.HI.X.SX32 R15, R15, UR11, 0x1, P3 ;  /* 0x0000000b0f0f7c11 */ /* 0x000fca00098f0eff */
[----:B------:R0:W5:Y:S01]  /*0880*/  LDG.E.U8 R27, desc[UR6][R14.64] ;  /* 0x000000060e1b7981 */ /* 0x000162000c1e1100 */
[----:B------:R-:W-:Y:S01]  /*0890*/  FADD R29, R29, R16 ;  /* 0x000000101d1d7221 */ /* 0x000fe20000000000 */
[----:B0-----:R-:W-:-:S04]  /*08a0*/  VIADDMNMX R14, R21, 0xc, RZ, !PT ;  /* 0x0000000c150e7846 */ /* 0x001fc800078001ff */
[----:B------:R-:W-:-:S05]  /*08b0*/  VIMNMX R15, PT, PT, R14, UR4, PT ;  /* 0x000000040e0f7c48 */ /* 0x000fca000bfe0100 */
[----:B------:R-:W-:Y:S01]  /*08c0*/  IMAD R19, R20, UR8, R15 ;  /* 0x0000000814137c24 */ /* 0x000fe2000f8e020f */
[----:B------:R-:W-:-:S04]  /*08d0*/  VIADDMNMX R16, R21, 0xd, RZ, !PT ;  /* 0x0000000d15107846 */ /* 0x000fc800078001ff */
[C---:B------:R-:W-:Y:S02]  /*08e0*/  IADD3 R18, P3, PT, R19.reuse, UR10, RZ ;  /* 0x0000000a13127c10 */ /* 0x040fe4000ff7e0ff */
[----:B------:R-:W-:Y:S02]  /*08f0*/  VIMNMX R15, PT, PT, R16, UR4, PT ;  /* 0x00000004100f7c48 */ /* 0x000fe4000bfe0100 */
[----:B------:R-:W-:Y:S02]  /*0900*/  LEA.HI.X.SX32 R19, R19, UR11, 0x1, P3 ;  /* 0x0000000b13137c11 */ /* 0x000fe400098f0eff */
[----:B------:R-:W-:Y:S02]  /*0910*/  I2FP.F32.U32 R16, R17 ;  /* 0x0000001100107245 */ /* 0x000fe40000201000 */
[----:B------:R-:W-:Y:S01]  /*0920*/  VIADDMNMX R17, R21, 0xe, RZ, !PT ;  /* 0x0000000e15117846 */ /* 0x000fe200078001ff */
[----:B------:R2:W5:Y:S01]  /*0930*/  LDG.E.U8 R18, desc[UR6][R18.64] ;  /* 0x0000000612127981 */ /* 0x000562000c1e1100 */
[----:B------:R-:W-:-:S02]  /*0940*/  IMAD R15, R20, UR8, R15 ;  /* 0x00000008140f7c24 */ /* 0x000fc4000f8e020f */
[----:B------:R-:W-:Y:S01]  /*0950*/  FADD R16, R29, R16 ;  /* 0x000000101d107221 */ /* 0x000fe20000000000 */
[----:B------:R-:W-:Y:S02]  /*0960*/  VIMNMX R17, PT, PT, R17, UR4, PT ;  /* 0x0000000411117c48 */ /* 0x000fe4000bfe0100 */
[----:B------:R-:W-:-:S03]  /*0970*/  IADD3 R14, P3, PT, R15, UR10, RZ ;  /* 0x0000000a0f0e7c10 */ /* 0x000fc6000ff7e0ff */
[----:B------:R-:W-:Y:S01]  /*0980*/  IMAD R17, R20, UR8, R17 ;  /* 0x0000000814117c24 */ /* 0x000fe2000f8e0211 */
[----:B------:R-:W-:-:S05]  /*0990*/  LEA.HI.X.SX32 R15, R15, UR11, 0x1, P3 ;  /* 0x0000000b0f0f7c11 */ /* 0x000fca00098f0eff */
[----:B------:R0:W5:Y:S01]  /*09a0*/  LDG.E.U8 R29, desc[UR6][R14.64] ;  /* 0x000000060e1d7981 */ /* 0x000162000c1e1100 */
[----:B--2---:R-:W-:Y:S02]  /*09b0*/  I2FP.F32.U32 R19, R28 ;  /* 0x0000001c00137245 */ /* 0x004fe40000201000 */
[----:B------:R-:W-:-:S03]  /*09c0*/  VIADDMNMX R28, R21, 0xf, RZ, !PT ;  /* 0x0000000f151c7846 */ /* 0x000fc600078001ff */
[----:B------:R-:W-:Y:S01]  /*09d0*/  FADD R19, R16, R19 ;  /* 0x0000001310137221 */ /* 0x000fe20000000000 */
[----:B------:R-:W-:Y:S02]  /*09e0*/  VIMNMX R28, PT, PT, R28, UR4, PT ;  /* 0x000000041c1c7c48 */ /* 0x000fe4000bfe0100 */
[----:B------:R-:W-:-:S03]  /*09f0*/  IADD3 R16, P3, PT, R17, UR10, RZ ;  /* 0x0000000a11107c10 */ /* 0x000fc6000ff7e0ff */
[----:B------:R-:W-:Y:S01]  /*0a00*/  IMAD R28, R20, UR8, R28 ;  /* 0x00000008141c7c24 */ /* 0x000fe2000f8e021c */
[----:B------:R-:W-:-:S04]  /*0a10*/  LEA.HI.X.SX32 R17, R17, UR11, 0x1, P3 ;  /* 0x0000000b11117c11 */ /* 0x000fc800098f0eff */
[C---:B0-----:R-:W-:Y:S01]  /*0a20*/  IADD3 R14, P3, PT, R28.reuse, UR10, RZ ;  /* 0x0000000a1c0e7c10 */ /* 0x041fe2000ff7e0ff */
[----:B------:R-:W2:Y:S03]  /*0a30*/  LDG.E.U8 R16, desc[UR6][R16.64] ;  /* 0x0000000610107981 */ /* 0x000ea6000c1e1100 */
[----:B------:R-:W-:-:S05]  /*0a40*/  LEA.HI.X.SX32 R15, R28, UR11, 0x1, P3 ;  /* 0x0000000b1c0f7c11 */ /* 0x000fca00098f0eff */
[----:B------:R2:W2:Y:S01]  /*0a50*/  LDG.E.U8 R14, desc[UR6][R14.64] ;  /* 0x000000060e0e7981 */ /* 0x0004a2000c1e1100 */
[----:B---3--:R-:W-:-:S05]  /*0a60*/  I2FP.F32.U32 R24, R24 ;  /* 0x0000001800187245 */ /* 0x008fca0000201000 */
[----:B------:R-:W-:Y:S01]  /*0a70*/  FADD R19, R19, R24 ;  /* 0x0000001813137221 */ /* 0x000fe20000000000 */
[----:B----4-:R-:W-:Y:S01]  /*0a80*/  I2FP.F32.U32 R24, R25 ;  /* 0x0000001900187245 */ /* 0x010fe20000201000 */
[----:B------:R-:W-:-:S04]  /*0a90*/  VIADD R22, R22, 0x10 ;  /* 0x0000001016167836 */ /* 0x000fc80000000000 */
[----:B------:R-:W-:Y:S01]  /*0aa0*/  FADD R19, R19, R24 ;  /* 0x0000001813137221 */ /* 0x000fe20000000000 */
[----:B------:R-:W-:Y:S01]  /*0ab0*/  ISETP.NE.AND P3, PT, R22, RZ, PT ;  /* 0x000000ff1600720c */ /* 0x000fe20003f65270 */
[----:B------:R-:W-:Y:S01]  /*0ac0*/  VIADD R7, R7, 0x10 ;  /* 0x0000001007077836 */ /* 0x000fe20000000000 */
[----:B-----5:R-:W-:-:S05]  /*0ad0*/  I2FP.F32.U32 R26, R26 ;  /* 0x0000001a001a7245 */ /* 0x020fca0000201000 */
[----:B------:R-:W-:Y:S01]  /*0ae0*/  FADD R19, R19, R26 ;  /* 0x0000001a13137221 */ /* 0x000fe20000000000 */
[----:B------:R-:W-:-:S05]  /*0af0*/  I2FP.F32.U32 R24, R27 ;  /* 0x0000001b00187245 */ /* 0x000fca0000201000 */
[----:B------:R-:W-:Y:S01]  /*0b00*/  FADD R19, R19, R24 ;  /* 0x0000001813137221 */ /* 0x000fe20000000000 */
[----:B------:R-:W-:Y:S02]  /*0b10*/  VIADD R23, R23, 0x10 ;  /* 0x0000001017177836 */ /* 0x000fe40000000000 */
[----:B------:R-:W-:Y:S01]  /*0b20*/  VIADD R21, R21, 0x10 ;  /* 0x0000001015157836 */ /* 0x000fe20000000000 */
[----:B------:R-:W-:-:S05]  /*0b30*/  I2FP.F32.U32 R18, R18 ;  /* 0x0000001200127245 */ /* 0x000fca0000201000 */
[----:B------:R-:W-:Y:S01]  /*0b40*/  FADD R18, R19, R18 ;  /* 0x0000001213127221 */ /* 0x000fe20000000000 */
[----:B------:R-:W-:-:S05]  /*0b50*/  I2FP.F32.U32 R29, R29 ;  /* 0x0000001d001d7245 */ /* 0x000fca0000201000 */
[----:B------:R-:W-:Y:S01]  /*0b60*/  FADD R18, R18, R29 ;  /* 0x0000001d12127221 */ /* 0x000fe20000000000 */
[----:B--2---:R-:W-:-:S05]  /*0b70*/  I2FP.F32.U32 R15, R16 ;  /* 0x00000010000f7245 */ /* 0x004fca0000201000 */
[----:B------:R-:W-:Y:S01]  /*0b80*/  FADD R15, R18, R15 ;  /* 0x0000000f120f7221 */ /* 0x000fe20000000000 */
[----:B------:R-:W-:-:S05]  /*0b90*/  I2FP.F32.U32 R14, R14 ;  /* 0x0000000e000e7245 */ /* 0x000fca0000201000 */
[----:B------:R-:W-:Y:S01]  /*0ba0*/  FADD R28, R15, R14 ;  /* 0x0000000e0f1c7221 */ /* 0x000fe20000000000 */
[----:B------:R-:W-:Y:S06]  /*0bb0*/  @P3 BRA `(.L_x_51) ;  /* 0xfffffff400e83947 */ /* 0x000fec000383ffff */
[----:B------:R-:W-:-:S07]  /*0bc0*/  VIADD R21, R23, 0xfffffff9 ;  /* 0xfffffff917157836 */ /* 0x000fce0000000000 */
.L_x_50:
[----:B------:R-:W-:-:S13]  /*0bd0*/  ISETP.NE.AND P3, PT, R4, RZ, PT ;  /* 0x000000ff0400720c */ /* 0x000fda0003f65270 */
[----:B------:R-:W-:Y:S05]  /*0be0*/  @!P3 BRA `(.L_x_52) ;  /* 0x000000080050b947 */ /* 0x000fea0003800000 */
[----:B------:R-:W-:Y:S01]  /*0bf0*/  ISETP.NE.AND P3, PT, R6, RZ, PT ;  /* 0x000000ff0600720c */ /* 0x000fe20003f65270 */
[----:B------:R-:W-:Y:S01]  /*0c00*/  IMAD.MOV.U32 R22, RZ, RZ, R7 ;  /* 0x000000ffff167224 */ /* 0x000fe200078e0007 */
[----:B------:R-:W-:Y:S11]  /*0c10*/  @!P0 BRA `(.L_x_53) ;  /* 0x0000000400188947 */ /* 0x000ff60003800000 */
[----:B------:R-:W0:Y:S01]  /*0c20*/  LDCU UR8, c[0x0][0x398] ;  /* 0x00007300ff0877ac */ /* 0x000e220008000800 */
[----:B------:R-:W-:Y:S01]  /*0c30*/  IMAD.IADD R26, R0, 0x1, R21 ;  /* 0x00000001001a7824 */ /* 0x000fe200078e0215 */
[----:B------:R-:W1:Y:S04]  /*0c40*/  LDCU.64 UR10, c[0x0][0x380] ;  /* 0x00007000ff0a77ac */ /* 0x000e680008000a00 */
[----:B------:R-:W-:Y:S02]  /*0c50*/  VIMNMX R7, PT, PT, RZ, R26, !PT ;  /* 0x0000001aff077248 */ /* 0x000fe40007fe0100 */
[----:B------:R-:W-:Y:S02]  /*0c60*/  VIADDMNMX R14, R26, 0x1, RZ, !PT ;  /* 0x000000011a0e7846 */ /* 0x000fe400078001ff */
[----:B------:R-:W-:-:S02]  /*0c70*/  VIMNMX R7, PT, PT, R7, UR4, PT ;  /* 0x0000000407077c48 */ /* 0x000fc4000bfe0100 */
[----:B------:R-:W-:Y:S02]  /*0c80*/  VIMNMX R15, PT, PT, R14, UR4, PT ;  /* 0x000000040e0f7c48 */ /* 0x000fe4000bfe0100 */
[C---:B------:R-:W-:Y:S02]  /*0c90*/  VIADDMNMX R17, R26.reuse, 0x2, RZ, !PT ;  /* 0x000000021a117846 */ /* 0x040fe400078001ff */
[----:B------:R-:W-:Y:S01]  /*0ca0*/  VIADDMNMX R18, R26, 0x3, RZ, !PT ;  /* 0x000000031a127846 */ /* 0x000fe200078001ff */
[C---:B0-----:R-:W-:Y:S01]  /*0cb0*/  IMAD R7, R20.reuse, UR8, R7 ;  /* 0x0000000814077c24 */ /* 0x041fe2000f8e0207 */
[----:B------:R-:W-:Y:S01]  /*0cc0*/  VIMNMX R17, PT, PT, R17, UR4, PT ;  /* 0x0000000411117c48 */ /* 0x000fe2000bfe0100 */
[----:B------:R-:W-:Y:S01]  /*0cd0*/  IMAD R16, R20, UR8, R15 ;  /* 0x0000000814107c24 */ /* 0x000fe2000f8e020f */
[----:B------:R-:W-:Y:S02]  /*0ce0*/  VIMNMX R27, PT, PT, R18, UR4, PT ;  /* 0x00000004121b7c48 */ /* 0x000fe4000bfe0100 */
[C---:B-1----:R-:W-:Y:S01]  /*0cf0*/  IADD3 R14, P4, PT, R7.reuse, UR10, RZ ;  /* 0x0000000a070e7c10 */ /* 0x042fe2000ff9e0ff */
[----:B------:R-:W-:Y:S01]  /*0d00*/  IMAD R17, R20, UR8, R17 ;  /* 0x0000000814117c24 */ /* 0x000fe2000f8e0211 */
[----:B------:R-:W-:Y:S01]  /*0d10*/  IADD3 R24, P5, PT, R16, UR10, RZ ;  /* 0x0000000a10187c10 */ /* 0x000fe2000ffbe0ff */
[----:B------:R-:W-:Y:S01]  /*0d20*/  IMAD R27, R20, UR8, R27 ;  /* 0x00000008141b7c24 */ /* 0x000fe2000f8e021b */
[----:B------:R-:W-:-:S02]  /*0d30*/  LEA.HI.X.SX32 R15, R7, UR11, 0x1, P4 ;  /* 0x0000000b070f7c11 */ /* 0x000fc4000a0f0eff */
[----:B------:R-:W-:Y:S02]  /*0d40*/  LEA.HI.X.SX32 R25, R16, UR11, 0x1, P5 ;  /* 0x0000000b10197c11 */ /* 0x000fe4000a8f0eff */
[----:B------:R-:W-:Y:S01]  /*0d50*/  IADD3 R18, P4, PT, R17, UR10, RZ ;  /* 0x0000000a11127c10 */ /* 0x000fe2000ff9e0ff */
[----:B------:R-:W2:Y:S01]  /*0d60*/  LDG.E.U8 R23, desc[UR6][R14.64] ;  /* 0x000000060e177981 */ /* 0x000ea2000c1e1100 */
[----:B------:R-:W-:Y:S02]  /*0d70*/  IADD3 R16, P5, PT, R27, UR10, RZ ;  /* 0x0000000a1b107c10 */ /* 0x000fe4000ffbe0ff */
[----:B------:R-:W-:Y:S02]  /*0d80*/  VIADDMNMX R7, R26, 0x4, RZ, !PT ;  /* 0x000000041a077846 */ /* 0x000fe400078001ff */
[----:B------:R-:W-:Y:S02]  /*0d90*/  LEA.HI.X.SX32 R19, R17, UR11, 0x1, P4 ;  /* 0x0000000b11137c11 */ /* 0x000fe4000a0f0eff */
[----:B------:R-:W-:-:S02]  /*0da0*/  LEA.HI.X.SX32 R17, R27, UR11, 0x1, P5 ;  /* 0x0000000b1b117c11 */ /* 0x000fc4000a8f0eff */
[----:B------:R-:W-:Y:S01]  /*0db0*/  VIADDMNMX R27, R26, 0x5, RZ, !PT ;  /* 0x000000051a1b7846 */ /* 0x000fe200078001ff */
[----:B------:R0:W3:Y:S01]  /*0dc0*/  LDG.E.U8 R18, desc[UR6][R18.64] ;  /* 0x0000000612127981 */ /* 0x0000e2000c1e1100 */
[----:B------:R-:W-:-:S03]  /*0dd0*/  VIMNMX R29, PT, PT, R7, UR4, PT ;  /* 0x00000004071d7c48 */ /* 0x000fc6000bfe0100 */
[----:B------:R1:W4:Y:S02]  /*0de0*/  LDG.E.U8 R7, desc[UR6][R24.64] ;  /* 0x0000000618077981 */ /* 0x000324000c1e1100 */
[C---:B------:R-:W-:Y:S01]  /*0df0*/  IMAD R29, R20.reuse, UR8, R29 ;  /* 0x00000008141d7c24 */ /* 0x040fe2000f8e021d */
[----:B0-----:R-:W-:Y:S02]  /*0e00*/  VIMNMX R19, PT, PT, R27, UR4, PT ;  /* 0x000000041b137c48 */ /* 0x001fe4000bfe0100 */
[----:B------:R0:W5:Y:S02]  /*0e10*/  LDG.E.U8 R27, desc[UR6][R16.64] ;  /* 0x00000006101b7981 */ /* 0x000164000c1e1100 */
[----:B------:R-:W-:Y:S01]  /*0e20*/  IADD3 R14, P4, PT, R29, UR10, RZ ;  /* 0x0000000a1d0e7c10 */ /* 0x000fe2000ff9e0ff */
[----:B-1----:R-:W-:Y:S01]  /*0e30*/  IMAD R25, R20, UR8, R19 ;  /* 0x0000000814197c24 */ /* 0x002fe2000f8e0213 */
[C---:B0-----:R-:W-:Y:S02]  /*0e40*/  VIADDMNMX R16, R26.reuse, 0x6, RZ, !PT ;  /* 0x000000061a107846 */ /* 0x041fe400078001ff */
[----:B------:R-:W-:-:S02]  /*0e50*/  VIADDMNMX R26, R26, 0x7, RZ, !PT ;  /* 0x000000071a1a7846 */ /* 0x000fc400078001ff */
[----:B------:R-:W-:Y:S02]  /*0e60*/  VIMNMX R19, PT, PT, R16, UR4, PT ;  /* 0x0000000410137c48 */ /* 0x000fe4000bfe0100 */
[----:B------:R-:W-:Y:S02]  /*0e70*/  LEA.HI.X.SX32 R15, R29, UR11, 0x1, P4 ;  /* 0x0000000b1d0f7c11 */ /* 0x000fe4000a0f0eff */
[C---:B------:R-:W-:Y:S01]  /*0e80*/  IADD3 R24, P4, PT, R25.reuse, UR10, RZ ;  /* 0x0000000a19187c10 */ /* 0x040fe2000ff9e0ff */
[----:B------:R-:W-:Y:S01]  /*0e90*/  IMAD R19, R20, UR8, R19 ;  /* 0x0000000814137c24 */ /* 0x000fe2000f8e0213 */
[----:B------:R-:W-:Y:S01]  /*0ea0*/  VIMNMX R26, PT, PT, R26, UR4, PT ;  /* 0x000000041a1a7c48 */ /* 0x000fe2000bfe0100 */
[----:B------:R0:W5:Y:S01]  /*0eb0*/  LDG.E.U8 R29, desc[UR6][R14.64] ;  /* 0x000000060e1d7981 */ /* 0x000162000c1e1100 */
[----:B------:R-:W-:Y:S02]  /*0ec0*/  LEA.HI.X.SX32 R25, R25, UR11, 0x1, P4 ;  /* 0x0000000b19197c11 */ /* 0x000fe4000a0f0eff */
[----:B------:R-:W-:Y:S01]  /*0ed0*/  IADD3 R16, P4, PT, R19, UR10, RZ ;  /* 0x0000000a13107c10 */ /* 0x000fe2000ff9e0ff */
[----:B------:R-:W-:-:S02]  /*0ee0*/  IMAD R26, R20, UR8, R26 ;  /* 0x00000008141a7c24 */ /* 0x000fc4000f8e021a */
[----:B------:R-:W5:Y:S01]  /*0ef0*/  LDG.E.U8 R24, desc[UR6][R24.64] ;  /* 0x0000000618187981 */ /* 0x000f62000c1e1100 */
[----:B------:R-:W-:Y:S02]  /*0f00*/  LEA.HI.X.SX32 R17, R19, UR11, 0x1, P4 ;  /* 0x0000000b13117c11 */ /* 0x000fe4000a0f0eff */
[----:B0-----:R-:W-:-:S03]  /*0f10*/  IADD3 R14, P4, PT, R26, UR10, RZ ;  /* 0x0000000a1a0e7c10 */ /* 0x001fc6000ff9e0ff */
[----:B------:R-:W5:Y:S01]  /*0f20*/  LDG.E.U8 R16, desc[UR6][R16.64] ;  /* 0x0000000610107981 */ /* 0x000f62000c1e1100 */
[----:B------:R-:W-:-:S05]  /*0f30*/  LEA.HI.X.SX32 R15, R26, UR11, 0x1, P4 ;  /* 0x0000000b1a0f7c11 */ /* 0x000fca000a0f0eff */
[----:B------:R0:W5:Y:S01]  /*0f40*/  LDG.E.U8 R14, desc[UR6][R14.64] ;  /* 0x000000060e0e7981 */ /* 0x000162000c1e1100 */
[----:B------:R-:W-:Y:S01]  /*0f50*/  VIADD R21, R21, 0x8 ;  /* 0x0000000815157836 */ /* 0x000fe20000000000 */
[----:B--2---:R-:W-:-:S05]  /*0f60*/  I2FP.F32.U32 R23, R23 ;  /* 0x0000001700177245 */ /* 0x004fca0000201000 */
[----:B------:R-:W-:Y:S01]  /*0f70*/  FADD R23, R28, R23 ;  /* 0x000000171c177221 */ /* 0x000fe20000000000 */
[----:B---3--:R-:W-:Y:S02]  /*0f80*/  I2FP.F32.U32 R18, R18 ;  /* 0x0000001200127245 */ /* 0x008fe40000201000 */
[----:B----4-:R-:W-:-:S05]  /*0f90*/  I2FP.F32.U32 R26, R7 ;  /* 0x00000007001a7245 */ /* 0x010fca0000201000 */
[----:B------:R-:W-:Y:S01]  /*0fa0*/  FADD R23, R23, R26 ;  /* 0x0000001a17177221 */ /* 0x000fe20000000000 */
[----:B-----5:R-:W-:-:S03]  /*0fb0*/  I2FP.F32.U32 R27, R27 ;  /* 0x0000001b001b7245 */ /* 0x020fc60000201000 */
[----:B------:R-:W-:-:S04]  /*0fc0*/  FADD R18, R23, R18 ;  /* 0x0000001217127221 */ /* 0x000fc80000000000 */
[----:B------:R-:W-:Y:S01]  /*0fd0*/  FADD R18, R18, R27 ;  /* 0x0000001b12127221 */ /* 0x000fe20000000000 */
[----:B------:R-:W-:-:S05]  /*0fe0*/  I2FP.F32.U32 R29, R29 ;  /* 0x0000001d001d7245 */ /* 0x000fca0000201000 */
[----:B------:R-:W-:Y:S01]  /*0ff0*/  FADD R18, R18, R29 ;  /* 0x0000001d12127221 */ /* 0x000fe20000000000 */
[----:B------:R-:W-:-:S05]  /*1000*/  I2FP.F32.U32 R7, R24 ;  /* 0x0000001800077245 */ /* 0x000fca0000201000 */
[----:B------:R-:W-:Y:S01]  /*1010*/  FADD R18, R18, R7 ;  /* 0x0000000712127221 */ /* 0x000fe20000000000 */
[----:B0-----:R-:W-:Y:S01]  /*1020*/  I2FP.F32.U32 R15, R16 ;  /* 0x00000010000f7245 */ /* 0x001fe20000201000 */
[----:B------:R-:W-:-:S04]  /*1030*/  VIADD R7, R22, 0x8 ;  /* 0x0000000816077836 */ /* 0x000fc80000000000 */
[----:B------:R-:W-:Y:S01]  /*1040*/  FADD R15, R18, R15 ;  /* 0x0000000f120f7221 */ /* 0x000fe20000000000 */
[----:B------:R-:W-:Y:S01]  /*1050*/  I2FP.F32.U32 R14, R14 ;  /* 0x0000000e000e7245 */ /* 0x000fe20000201000 */
[----:B------:R-:W-:-:S04]  /*1060*/  IMAD.MOV.U32 R22, RZ, RZ, R7 ;  /* 0x000000ffff167224 */ /* 0x000fc800078e0007 */
[----:B------:R-:W-:-:S07]  /*1070*/  FADD R28, R15, R14 ;  /* 0x0000000e0f1c7221 */ /* 0x000fce0000000000 */
.L_x_53:
        /* <DEDUP_REMOVED lines=9> */
[C---:B------:R-:W-:Y:S02]  /*1110*/  VIADDMNMX R14, R7.reuse, 0x2, RZ, !PT ;  /* 0x00000002070e7846 */ /* 0x040fe400078001ff */
[----:B------:R-:W-:Y:S02]  /*1120*/  VIMNMX R17, PT, PT, R16, UR4, PT ;  /* 0x0000000410117c48 */ /* 0x000fe4000bfe0100 */
[----:B------:R-:W-:Y:S01]  /*1130*/  VIADDMNMX R16, R7, 0x3, RZ, !PT ;  /* 0x0000000307107846 */ /* 0x000fe200078001ff */
[----:B0-----:R-:W-:Y:S01]  /*1140*/  IMAD R15, R20, UR8, R15 ;  /* 0x00000008140f7c24 */ /* 0x001fe2000f8e020f */
[----:B------:R-:W-:Y:S01]  /*1150*/  VIMNMX R7, PT, PT, R14, UR4, PT ;  /* 0x000000040e077c48 */ /* 0x000fe2000bfe0100 */
[----:B------:R-:W-:Y:S01]  /*1160*/  IMAD R17, R20, UR8, R17 ;  /* 0x0000000814117c24 */ /* 0x000fe2000f8e0211 */
[----:B------:R-:W-:Y:S02]  /*1170*/  VIMNMX R19, PT, PT, R16, UR4, PT ;  /* 0x0000000410137c48 */ /* 0x000fe4000bfe0100 */
[----:B-1----:R-:W-:Y:S01]  /*1180*/  IADD3 R24, P5, PT, R15, UR10, RZ ;  /* 0x0000000a0f187c10 */ /* 0x002fe2000ffbe0ff */
[----:B------:R-:W-:Y:S01]  /*1190*/  IMAD R7, R20, UR8, R7 ;  /* 0x0000000814077c24 */ /* 0x000fe2000f8e0207 */
[----:B------:R-:W-:-:S02]  /*11a0*/  IADD3 R18, P4, PT, R17, UR10, RZ ;  /* 0x0000000a11127c10 */ /* 0x000fc4000ff9e0ff */
[----:B------:R-:W-:Y:S01]  /*11b0*/  LEA.HI.X.SX32 R25, R15, UR11, 0x1, P5 ;  /* 0x0000000b0f197c11 */ /* 0x000fe2000a8f0eff */
[----:B------:R-:W-:Y:S01]  /*11c0*/  IMAD R15, R20, UR8, R19 ;  /* 0x00000008140f7c24 */ /* 0x000fe2000f8e0213 */
[----:B------:R-:W-:Y:S02]  /*11d0*/  IADD3 R16, P5, PT, R7, UR10, RZ ;  /* 0x0000000a07107c10 */ /* 0x000fe4000ffbe0ff */
[----:B------:R-:W-:Y:S01]  /*11e0*/  LEA.HI.X.SX32 R19, R17, UR11, 0x1, P4 ;  /* 0x0000000b11137c11 */ /* 0x000fe2000a0f0eff */
[----:B------:R-:W2:Y:S01]  /*11f0*/  LDG.E.U8 R24, desc[UR6][R24.64] ;  /* 0x0000000618187981 */ /* 0x000ea2000c1e1100 */
[----:B------:R-:W-:Y:S02]  /*1200*/  IADD3 R14, P4, PT, R15, UR10, RZ ;  /* 0x0000000a0f0e7c10 */ /* 0x000fe4000ff9e0ff */
[----:B------:R-:W-:Y:S01]  /*1210*/  LEA.HI.X.SX32 R17, R7, UR11, 0x1, P5 ;  /* 0x0000000b07117c11 */ /* 0x000fe2000a8f0eff */
[----:B------:R-:W3:Y:S01]  /*1220*/  LDG.E.U8 R18, desc[UR6][R18.64] ;  /* 0x0000000612127981 */ /* 0x000ee2000c1e1100 */
[----:B------:R-:W-:-:S03]  /*1230*/  LEA.HI.X.SX32 R15, R15, UR11, 0x1, P4 ;  /* 0x0000000b0f0f7c11 */ /* 0x000fc6000a0f0eff */
[----:B------:R-:W4:Y:S04]  /*1240*/  LDG.E.U8 R16, desc[UR6][R16.64] ;  /* 0x0000000610107981 */ /* 0x000f28000c1e1100 */
[----:B------:R-:W5:Y:S01]  /*1250*/  LDG.E.U8 R14, desc[UR6][R14.64] ;  /* 0x000000060e0e7981 */ /* 0x000f62000c1e1100 */
[----:B------:R-:W-:Y:S01]  /*1260*/  VIADD R21, R21, 0x4 ;  /* 0x0000000415157836 */ /* 0x000fe20000000000 */
[----:B--2---:R-:W-:Y:S02]  /*1270*/  I2FP.F32.U32 R7, R24 ;  /* 0x0000001800077245 */ /* 0x004fe40000201000 */
[----:B---3--:R-:W-:-:S03]  /*1280*/  I2FP.F32.U32 R26, R18 ;  /* 0x00000012001a7245 */ /* 0x008fc60000201000 */
[----:B------:R-:W-:Y:S01]  /*1290*/  FADD R7, R28, R7 ;  /* 0x000000071c077221 */ /* 0x000fe20000000000 */
[----:B----4-:R-:W-:-:S03]  /*12a0*/  I2FP.F32.U32 R23, R16 ;  /* 0x0000001000177245 */ /* 0x010fc60000201000 */
[----:B------:R-:W-:Y:S01]  /*12b0*/  FADD R26, R7, R26 ;  /* 0x0000001a071a7221 */ /* 0x000fe20000000000 */
[----:B------:R-:W-:Y:S01]  /*12c0*/  VIADD R7, R22, 0x4 ;  /* 0x0000000416077836 */ /* 0x000fe20000000000 */
[----:B-----5:R-:W-:Y:S02]  /*12d0*/  I2FP.F32.U32 R28, R14 ;  /* 0x0000000e001c7245 */ /* 0x020fe40000201000 */
[----:B------:R-:W-:Y:S01]  /*12e0*/  FADD R23, R26, R23 ;  /* 0x000000171a177221 */ /* 0x000fe20000000000 */
[----:B------:R-:W-:-:S03]  /*12f0*/  IMAD.MOV.U32 R22, RZ, RZ, R7 ;  /* 0x000000ffff167224 */ /* 0x000fc600078e0007 */
[----:B------:R-:W-:-:S07]  /*1300*/  FADD R28, R23, R28 ;  /* 0x0000001c171c7221 */ /* 0x000fce0000000000 */
.L_x_54:
        /* <DEDUP_REMOVED lines=10> */
[----:B------:R-:W-:Y:S01]  /*13b0*/  ISETP.NE.AND P3, PT, R11, 0x1, PT ;  /* 0x000000010b00780c */ /* 0x000fe20003f65270 */
[----:B------:R-:W-:Y:S01]  /*13c0*/  VIADD R7, R22, 0x1 ;  /* 0x0000000116077836 */ /* 0x000fe20000000000 */
[----:B--2---:R-:W-:-:S05]  /*13d0*/  I2FP.F32.U32 R17, R14 ;  /* 0x0000000e00117245 */ /* 0x004fca0000201000 */
[----:B------:R-:W-:-:S06]  /*13e0*/  FADD R28, R28, R17 ;  /* 0x000000111c1c7221 */ /* 0x000fcc0000000000 */
[----:B------:R-:W-:Y:S05]  /*13f0*/  @!P3 BRA `(.L_x_52) ;  /* 0x00000000004cb947 */ /* 0x000fea0003800000 */
[----:B------:R-:W-:Y:S02]  /*1400*/  ISETP.NE.AND P3, PT, R11, 0x2, PT ;  /* 0x000000020b00780c */ /* 0x000fe40003f65270 */
[----:B------:R-:W-:-:S04]  /*1410*/  VIADDMNMX R7, R16, 0x1, RZ, !PT ;  /* 0x0000000110077846 */ /* 0x000fc800078001ff */
[----:B------:R-:W-:-:S05]  /*1420*/  VIMNMX R7, PT, PT, R7, UR4, PT ;  /* 0x0000000407077c48 */ /* 0x000fca000bfe0100 */
[----:B------:R-:W-:Y:S02]  /*1430*/  IMAD R7, R20, UR8, R7 ;  /* 0x0000000814077c24 */ /* 0x000fe4000f8e0207 */
[----:B------:R-:W-:-:S03]  /*1440*/  @P3 VIADDMNMX R14, R16, 0x2, RZ, !PT ;  /* 0x00000002100e3846 */ /* 0x000fc600078001ff */
[C---:B------:R-:W-:Y:S02]  /*1450*/  IADD3 R16, P4, PT, R7.reuse, UR10, RZ ;  /* 0x0000000a07107c10 */ /* 0x040fe4000ff9e0ff */
[----:B------:R-:W-:Y:S02]  /*1460*/  @P3 VIMNMX R15, PT, PT, R14, UR4, PT ;  /* 0x000000040e0f3c48 */ /* 0x000fe4000bfe0100 */
[----:B------:R-:W-:-:S03]  /*1470*/  LEA.HI.X.SX32 R17, R7, UR11, 0x1, P4 ;  /* 0x0000000b07117c11 */ /* 0x000fc6000a0f0eff */
[----:B------:R-:W-:Y:S02]  /*1480*/  @P3 IMAD R15, R20, UR8, R15 ;  /* 0x00000008140f3c24 */ /* 0x000fe4000f8e020f */
[----:B------:R-:W2:Y:S03]  /*1490*/  LDG.E.U8 R16, desc[UR6][R16.64] ;  /* 0x0000000610107981 */ /* 0x000ea6000c1e1100 */
[----:B------:R-:W-:-:S04]  /*14a0*/  @P3 IADD3 R14, P4, PT, R15, UR10, RZ ;  /* 0x0000000a0f0e3c10 */ /* 0x000fc8000ff9e0ff */
[----:B------:R-:W-:-:S05]  /*14b0*/  @P3 LEA.HI.X.SX32 R15, R15, UR11, 0x1, P4 ;  /* 0x0000000b0f0f3c11 */ /* 0x000fca000a0f0eff */
[----:B------:R-:W3:Y:S01]  /*14c0*/  @P3 LDG.E.U8 R14, desc[UR6][R14.64] ;  /* 0x000000060e0e3981 */ /* 0x000ee2000c1e1100 */
[C---:B------:R-:W-:Y:S02]  /*14d0*/  VIADD R7, R22.reuse, 0x2 ;  /* 0x0000000216077836 */ /* 0x040fe40000000000 */
[----:B------:R-:W-:Y:S01]  /*14e0*/  @P3 VIADD R7, R22, 0x3 ;  /* 0x0000000316073836 */ /* 0x000fe20000000000 */
[----:B--2---:R-:W-:-:S05]  /*14f0*/  I2FP.F32.U32 R19, R16 ;  /* 0x0000001000137245 */ /* 0x004fca0000201000 */
[----:B------:R-:W-:Y:S01]  /*1500*/  FADD R28, R28, R19 ;  /* 0x000000131c1c7221 */ /* 0x000fe20000000000 */
[----:B---3--:R-:W-:-:S05]  /*1510*/  @P3 I2FP.F32.U32 R21, R14 ;  /* 0x0000000e00153245 */ /* 0x008fca0000201000 */
[----:B------:R-:W-:-:S07]  /*1520*/  @P3 FADD R28, R28, R21 ;  /* 0x000000151c1c3221 */ /* 0x000fce0000000000 */
.L_x_52:
[----:B------:R-:W-:Y:S05]  /*1530*/  @P2 BRA `(.L_x_55) ;  /* 0xffffffec00542947 */ /* 0x000fea000383ffff */
[----:B------:R-:W-:-:S07]  /*1540*/  I2FP.F32.S32 R7, R7 ;  /* 0x0000000700077245 */ /* 0x000fce0000201400 */
.L_x_49:
[----:B------:R-:W0:Y:S01]  /*1550*/  MUFU.RCP R2, R7 ;  /* 0x0000000700027308 */ /* 0x000e220000001000 */
[----:B------:R-:W-:Y:S07]  /*1560*/  BSSY.RECONVERGENT B0, `(.L_x_56) ;  /* 0x000000c000007945 */ /* 0x000fee0003800200 */
[----:B------:R-:W1:Y:S01]  /*1570*/  FCHK P0, R28, R7 ;  /* 0x000000071c007302 */ /* 0x000e620000000000 */
[----:B0-----:R-:W-:-:S04]  /*1580*/  FFMA R5, R2, -R7, 1 ;  /* 0x3f80000002057423 */ /* 0x001fc80000000807 */
[----:B------:R-:W-:-:S04]  /*1590*/  FFMA R5, R2, R5, R2 ;  /* 0x0000000502057223 */ /* 0x000fc80000000002 */
[----:B------:R-:W-:-:S04]  /*15a0*/  FFMA R9, R5, R28, RZ ;  /* 0x0000001c05097223 */ /* 0x000fc800000000ff */
[----:B------:R-:W-:-:S04]  /*15b0*/  FFMA R2, R9, -R7, R28 ;  /* 0x8000000709027223 */ /* 0x000fc8000000001c */
[----:B------:R-:W-:Y:S01]  /*15c0*/  FFMA R5, R5, R2, R9 ;  /* 0x0000000205057223 */ /* 0x000fe20000000009 */
[----:B-1----:R-:W-:Y:S06]  /*15d0*/  @!P0 BRA `(.L_x_57) ;  /* 0x0000000000108947 */ /* 0x002fec0003800000 */
[----:B------:R-:W-:Y:S01]  /*15e0*/  IMAD.MOV.U32 R5, RZ, RZ, R7 ;  /* 0x000000ffff057224 */ /* 0x000fe200078e0007 */
[----:B------:R-:W-:-:S07]  /*15f0*/  MOV R4, 0x1610 ;  /* 0x0000161000047802 */ /* 0x000fce0000000f00 */
[----:B------:R-:W-:Y:S05]  /*1600*/  CALL.REL.NOINC `($__internal_1_$__cuda_sm3x_div_rn_noftz_f32_slowpath) ;  /* 0x0000000000287944 */ /* 0x000fea0003c00000 */
[----:B------:R-:W-:-:S07]  /*1610*/  IMAD.MOV.U32 R5, RZ, RZ, R2 ;  /* 0x000000ffff057224 */ /* 0x000fce00078e0002 */
.L_x_57:
[----:B------:R-:W-:Y:S05]  /*1620*/  BSYNC.RECONVERGENT B0 ;  /* 0x0000000000007941 */ /* 0x000fea0003800200 */
.L_x_56:
[----:B------:R-:W0:Y:S01]  /*1630*/  LDCU UR8, c[0x0][0x398] ;  /* 0x00007300ff0877ac */ /* 0x000e220008000800 */
[----:B------:R-:W1:Y:S01]  /*1640*/  F2I.U32.TRUNC.NTZ R5, R5 ;  /* 0x0000000500057305 */ /* 0x000e62000020f000 */
[----:B------:R-:W2:Y:S01]  /*1650*/  LDCU.64 UR4, c[0x0][0x388] ;  /* 0x00007100ff0477ac */ /* 0x000ea20008000a00 */
[----:B0-----:R-:W-:-:S05]  /*1660*/  IMAD R0, R3, UR8, R0 ;  /* 0x0000000803007c24 */ /* 0x001fca000f8e0200 */
[----:B--2---:R-:W-:-:S04]  /*1670*/  IADD3 R2, P0, PT, R0, UR4, RZ ;  /* 0x0000000400027c10 */ /* 0x004fc8000ff1e0ff */
[----:B------:R-:W-:-:S05]  /*1680*/  LEA.HI.X.SX32 R3, R0, UR5, 0x1, P0 ;  /* 0x0000000500037c11 */ /* 0x000fca00080f0eff */
[----:B-1----:R-:W-:Y:S01]  /*1690*/  STG.E.U8 desc[UR6][R2.64], R5 ;  /* 0x0000000502007986 */ /* 0x002fe2000c101106 */
[----:B------:R-:W-:Y:S05]  /*16a0*/  EXIT ;  /* 0x000000000000794d */ /* 0x000fea0003800000 */
        .weak           $__internal_1_$__cuda_sm3x_div_rn_noftz_f32_slowpath
        .type           $__internal_1_$__cuda_sm3x_div_rn_noftz_f32_slowpath,@function
        .size           $__internal_1_$__cuda_sm3x_div_rn_noftz_f32_slowpath,(.L_x_124 - $__internal_1_$__cuda_sm3x_div_rn_noftz_f32_slowpath)
$__internal_1_$__cuda_sm3x_div_rn_noftz_f32_slowpath:
[----:B------:R-:W-:Y:S01]  /*16b0*/  SHF.R.U32.HI R6, RZ, 0x17, R5 ;  /* 0x00000017ff067819 */ /* 0x000fe20000011605 */
[----:B------:R-:W-:Y:S01]  /*16c0*/  BSSY.RECONVERGENT B1, `(.L_x_58) ;  /* 0x0000062000017945 */ /* 0x000fe20003800200 */
        /* <DEDUP_REMOVED lines=32> */
.L_x_59:
[----:B------:R-:W-:Y:S01]  /*18d0*/  LEA R2, R12, 0xc0800000, 0x17 ;  /* 0xc08000000c027811 */ /* 0x000fe200078eb8ff */
[----:B------:R-:W-:Y:S04]  /*18e0*/  BSSY.RECONVERGENT B2, `(.L_x_64) ;  /* 0x0000036000027945 */ /* 0x000fe80003800200 */
        /* <DEDUP_REMOVED lines=28> */
[-CC-:B------:R-:W-:Y:S01]  /*1ab0*/  FFMA.RM R6, R13, R9.reuse, R8.reuse ;  /* 0x000000090d067223 */ /* 0x180fe20000004008 */
[C---:B------:R-:W-:Y:S02]  /*1ac0*/  ISETP.NE.AND P2, PT, R10.reuse, RZ, PT ;  /* 0x000000ff0a00720c */ /* 0x040fe40003f45270 */
[C---:B------:R-:W-:Y:S02]  /*1ad0*/  ISETP.NE.AND P1, PT, R10.reuse, RZ, PT ;  /* 0x000000ff0a00720c */ /* 0x040fe40003f25270 */
        /* <DEDUP_REMOVED lines=18> */
.L_x_66:
[----:B------:R-:W-:-:S04]  /*1c00*/  LOP3.LUT R2, R2, 0x80000000, RZ, 0xc0, !PT ;  /* 0x8000000002027812 */ /* 0x000fc800078ec0ff */
[----:B------:R-:W-:Y:S01]  /*1c10*/  LOP3.LUT R2, R2, 0x7f800000, RZ, 0xfc, !PT ;  /* 0x7f80000002027812 */ /* 0x000fe200078efcff */
[----:B------:R-:W-:Y:S06]  /*1c20*/  BRA `(.L_x_67) ;  /* 0x0000000000047947 */ /* 0x000fec0003800000 */
.L_x_65:
[----:B------:R-:W-:-:S07]  /*1c30*/  IMAD R2, R7, 0x800000, R2 ;  /* 0x0080000007027824 */ /* 0x000fce00078e0202 */
.L_x_67:
[----:B------:R-:W-:Y:S05]  /*1c40*/  BSYNC.RECONVERGENT B2 ;  /* 0x0000000000027941 */ /* 0x000fea0003800200 */
.L_x_64:
[----:B------:R-:W-:Y:S05]  /*1c50*/  BRA `(.L_x_68) ;  /* 0x0000000000207947 */ /* 0x000fea0003800000 */
.L_x_63:
[----:B------:R-:W-:-:S04]  /*1c60*/  LOP3.LUT R2, R5, 0x80000000, R28, 0x48, !PT ;  /* 0x8000000005027812 */ /* 0x000fc800078e481c */
[----:B------:R-:W-:Y:S01]  /*1c70*/  LOP3.LUT R2, R2, 0x7f800000, RZ, 0xfc, !PT ;  /* 0x7f80000002027812 */ /* 0x000fe200078efcff */
[----:B------:R-:W-:Y:S06]  /*1c80*/  BRA `(.L_x_68) ;  /* 0x0000000000147947 */ /* 0x000fec0003800000 */
.L_x_62:
[----:B------:R-:W-:Y:S01]  /*1c90*/  LOP3.LUT R2, R5, 0x80000000, R28, 0x48, !PT ;  /* 0x8000000005027812 */ /* 0x000fe200078e481c */
[----:B------:R-:W-:Y:S06]  /*1ca0*/  BRA `(.L_x_68) ;  /* 0x00000000000c7947 */ /* 0x000fec0003800000 */
.L_x_61:
[----:B------:R-:W0:Y:S01]  /*1cb0*/  MUFU.RSQ R2, -QNAN ;  /* 0xffc0000000027908 */ /* 0x000e220000001400 */
[----:B------:R-:W-:Y:S05]  /*1cc0*/  BRA `(.L_x_68) ;  /* 0x0000000000047947 */ /* 0x000fea0003800000 */
.L_x_60:
[----:B------:R-:W-:-:S07]  /*1cd0*/  FADD.FTZ R2, R28, R5 ;  /* 0x000000051c027221 */ /* 0x000fce0000010000 */
.L_x_68:
[----:B------:R-:W-:Y:S05]  /*1ce0*/  BSYNC.RECONVERGENT B1 ;  /* 0x0000000000017941 */ /* 0x000fea0003800200 */
.L_x_58:
[----:B------:R-:W-:-:S04]  /*1cf0*/  IMAD.MOV.U32 R5, RZ, RZ, 0x0 ;  /* 0x00000000ff057424 */ /* 0x000fc800078e00ff */
[----:B0-----:R-:W-:Y:S05]  /*1d00*/  RET.REL.NODEC R4 `(_ZN7neurova4cuda7imgproc17box_filter_kernelEPKhPhiiii) ;  /* 0xffffffe004bc7950 */ /* 0x001fea0003c3ffff */
.L_x_69:
        /* <DEDUP_REMOVED lines=15> */
.L_x_124:


//--------------------- .text._ZN7neurova4cuda7imgproc29gaussian_blur_vertical_kernelEPKfPhiiii --------------------------
	.section	.text._ZN7neurova4cuda7imgproc29gaussian_blur_vertical_kernelEPKfPhiiii,"ax",@progbits
	.align	128
        .global         _ZN7neurova4cuda7imgproc29gaussian_blur_vertical_kernelEPKfPhiiii
        .type           _ZN7neurova4cuda7imgproc29gaussian_blur_vertical_kernelEPKfPhiiii,@function
        .size           _ZN7neurova4cuda7imgproc29gaussian_blur_vertical_kernelEPKfPhiiii,(.L_x_135 - _ZN7neurova4cuda7imgproc29gaussian_blur_vertical_kernelEPKfPhiiii)
        .other          _ZN7neurova4cuda7imgproc29gaussian_blur_vertical_kernelEPKfPhiiii,@"STO_CUDA_ENTRY STV_DEFAULT"
_ZN7neurova4cuda7imgproc29gaussian_blur_vertical_kernelEPKfPhiiii:
.text._ZN7neurova4cuda7imgproc29gaussian_blur_vertical_kernelEPKfPhiiii:
        /* <DEDUP_REMOVED lines=15> */
[----:B------:R-:W-:Y:S01]  /*00f0*/  IMAD.MOV.U32 R20, RZ, RZ, RZ ;  /* 0x000000ffff147224 */ /* 0x000fe200078e00ff */
[C---:B0-----:R-:W-:Y:S02]  /*0100*/  ISETP.GE.AND P0, PT, R17.reuse, -0x1, PT ;  /* 0xffffffff1100780c */ /* 0x041fe40003f06270 */
[----:B------:R-:W-:-:S11]  /*0110*/  LEA.HI R17, R17, R17, RZ, 0x1 ;  /* 0x0000001111117211 */ /* 0x000fd600078f08ff */
[----:B-1----:R-:W-:Y:S05]  /*0120*/  @!P0 BRA `(.L_x_70) ;  /* 0x0000000800648947 */ /* 0x002fea0003800000 */
[----:B------:R-:W-:Y:S01]  /*0130*/  SHF.R.S32.HI R17, RZ, 0x1, R17 ;  /* 0x00000001ff117819 */ /* 0x000fe20000011411 */
[----:B------:R-:W-:Y:S01]  /*0140*/  UIADD3 UR5, UPT, UPT, UR15, -0x1, URZ ;  /* 0xffffffff0f057890 */ /* 0x000fe2000fffe0ff */
[----:B------:R-:W-:Y:S02]  /*0150*/  IMAD.MOV.U32 R20, RZ, RZ, RZ ;  /* 0x000000ffff147224 */ /* 0x000fe400078e00ff */
[----:B------:R-:W-:Y:S02]  /*0160*/  IABS R16, R17 ;  /* 0x0000001100107213 */ /* 0x000fe40000000000 */
[----:B------:R-:W-:-:S03]  /*0170*/  IADD3 R14, PT, PT, -R17, RZ, RZ ;  /* 0x000000ff110e7210 */ /* 0x000fc60007ffe1ff */
[----:B------:R-:W-:-:S05]  /*0180*/  IMAD.IADD R16, R17, 0x1, R16 ;  /* 0x0000000111107824 */ /* 0x000fca00078e0210 */
[C---:B------:R-:W-:Y:S02]  /*0190*/  ISETP.GE.U32.AND P0, PT, R16.reuse, 0x7, PT ;  /* 0x000000071000780c */ /* 0x040fe40003f06070 */
[----:B------:R-:W-:-:S04]  /*01a0*/  IADD3 R18, PT, PT, R16, 0x1, RZ ;  /* 0x0000000110127810 */ /* 0x000fc80007ffe0ff */
[----:B------:R-:W-:-:S07]  /*01b0*/  LOP3.LUT R24, R18, 0x7, RZ, 0xc0, !PT ;  /* 0x0000000712187812 */ /* 0x000fce00078ec0ff */
[----:B------:R-:W-:Y:S05]  /*01c0*/  @!P0 BRA `(.L_x_71) ;  /* 0x0000000400208947 */ /* 0x000fea0003800000 */
[----:B------:R-:W0:Y:S01]  /*01d0*/  LDC.64 R2, c[0x0][0x380] ;  /* 0x0000e000ff027b82 */ /* 0x000e220000000a00 */
[----:B------:R-:W-:Y:S01]  /*01e0*/  LOP3.LUT R19, R18, 0xfffffff8, RZ, 0xc0, !PT ;  /* 0xfffffff812137812 */ /* 0x000fe200078ec0ff */
[----:B------:R-:W-:Y:S01]  /*01f0*/  HFMA2 R20, -RZ, RZ, 0, 0 ;  /* 0x00000000ff147431 */ /* 0x000fe200000001ff */
[----:B------:R-:W-:Y:S01]  /*0200*/  IADD3 R14, PT, PT, -R17, 0x3, RZ ;  /* 0x00000003110e7810 */ /* 0x000fe20007ffe1ff */
[----:B------:R-:W-:Y:S01]  /*0210*/  IMAD.IADD R25, R0, 0x1, -R17 ;  /* 0x0000000100197824 */ /* 0x000fe200078e0a11 */
[----:B------:R-:W-:Y:S01]  /*0220*/  UMOV UR6, 0x3 ;  /* 0x0000000300067882 */ /* 0x000fe20000000000 */
[----:B------:R-:W-:-:S07]  /*0230*/  IMAD.MOV R19, RZ, RZ, -R19 ;  /* 0x000000ffff137224 */ /* 0x000fce00078e0a13 */
.L_x_72:
[----:B------:R-:W-:Y:S02]  /*0240*/  VIMNMX R4, PT, PT, RZ, R25, !PT ;  /* 0x00000019ff047248 */ /* 0x000fe40007fe0100 */
[C---:B------:R-:W-:Y:S02]  /*0250*/  VIADDMNMX R5, R25.reuse, 0x1, RZ, !PT ;  /* 0x0000000119057846 */ /* 0x040fe400078001ff */
[----:B------:R-:W-:Y:S02]  /*0260*/  VIMNMX.U32 R4, PT, PT, R4, UR5, PT ;  /* 0x0000000504047c48 */ /* 0x000fe4000bfe0000 */
[----:B------:R-:W-:Y:S02]  /*0270*/  VIADDMNMX R7, R25, 0x2, RZ, !PT ;  /* 0x0000000219077846 */ /* 0x000fe400078001ff */
[----:B------:R-:W-:Y:S01]  /*0280*/  VIMNMX.U32 R6, PT, PT, R5, UR5, PT ;  /* 0x0000000505067c48 */ /* 0x000fe2000bfe0000 */
[----:B------:R-:W-:Y:S01]  /*0290*/  IMAD R9, R4, UR14, R15 ;  /* 0x0000000e04097c24 */ /* 0x000fe2000f8e020f */
[----:B------:R-:W-:-:S02]  /*02a0*/  VIMNMX.U32 R4, PT, PT, R7, UR5, PT ;  /* 0x0000000507047c48 */ /* 0x000fc4000bfe0000 */
[----:B------:R-:W-:Y:S01]  /*02b0*/  VIADDMNMX R10, R25, 0x3, RZ, !PT ;  /* 0x00000003190a7846 */ /* 0x000fe200078001ff */
[----:B------:R-:W-:Y:S02]  /*02c0*/  IMAD R5, R6, UR14, R15 ;  /* 0x0000000e06057c24 */ /* 0x000fe4000f8e020f */
[----:B0-----:R-:W-:Y:S01]  /*02d0*/  IMAD.WIDE R8, R9, 0x4, R2 ;  /* 0x0000000409087825 */ /* 0x001fe200078e0202 */
[----:B------:R-:W-:Y:S02]  /*02e0*/  VIADDMNMX R11, R25, 0x4, RZ, !PT ;  /* 0x00000004190b7846 */ /* 0x000fe400078001ff */
[----:B------:R-:W-:Y:S01]  /*02f0*/  VIMNMX.U32 R10, PT, PT, R10, UR5, PT ;  /* 0x000000050a0a7c48 */ /* 0x000fe2000bfe0000 */
[----:B------:R-:W-:Y:S01]  /*0300*/  IMAD R7, R4, UR14, R15 ;  /* 0x0000000e04077c24 */ /* 0x000fe2000f8e020f */
[----:B------:R0:W2:Y:S01]  /*0310*/  LDG.E R21, desc[UR12][R8.64] ;  /* 0x0000000c08157981 */ /* 0x0000a2000c1e1900 */
[----:B------:R-:W-:Y:S01]  /*0320*/  IMAD.WIDE R4, R5, 0x4, R2 ;  /* 0x0000000405047825 */ /* 0x000fe200078e0202 */
[----:B------:R-:W-:-:S02]  /*0330*/  VIADDMNMX R13, R25, 0x5, RZ, !PT ;  /* 0x00000005190d7846 */ /* 0x000fc400078001ff */
[----:B------:R-:W-:Y:S01]  /*0340*/  VIMNMX.U32 R12, PT, PT, R11, UR5, PT ;  /* 0x000000050b0c7c48 */ /* 0x000fe2000bfe0000 */
[----:B------:R-:W-:Y:S01]  /*0350*/  IMAD R11, R10, UR14, R15 ;  /* 0x0000000e0a0b7c24 */ /* 0x000fe2000f8e020f */
[----:B------:R1:W3:Y:S01]  /*0360*/  LDG.E R22, desc[UR12][R4.64] ;  /* 0x0000000c04167981 */ /* 0x0002e2000c1e1900 */
[----:B------:R-:W-:Y:S01]  /*0370*/  IMAD.WIDE R6, R7, 0x4, R2 ;  /* 0x0000000407067825 */ /* 0x000fe200078e0202 */
[----:B------:R-:W-:Y:S02]  /*0380*/  VIADDMNMX R26, R25, 0x6, RZ, !PT ;  /* 0x00000006191a7846 */ /* 0x000fe400078001ff */
[----:B------:R-:W-:Y:S01]  /*0390*/  VIMNMX.U32 R10, PT, PT, R13, UR5, PT ;  /* 0x000000050d0a7c48 */ /* 0x000fe2000bfe0000 */
[----:B------:R-:W-:Y:S01]  /*03a0*/  IMAD R13, R12, UR14, R15 ;  /* 0x0000000e0c0d7c24 */ /* 0x000fe2000f8e020f */
[----:B------:R4:W5:Y:S01]  /*03b0*/  LDG.E R23, desc[UR12][R6.64] ;  /* 0x0000000c06177981 */ /* 0x000962000c1e1900 */
[----:B0-----:R-:W-:Y:S01]  /*03c0*/  IMAD.WIDE R8, R11, 0x4, R2 ;  /* 0x000000040b087825 */ /* 0x001fe200078e0202 */
[----:B------:R-:W-:-:S02]  /*03d0*/  VIMNMX.U32 R26, PT, PT, R26, UR5, PT ;  /* 0x000000051a1a7c48 */ /* 0x000fc4000bfe0000 */
[----:B------:R-:W-:Y:S01]  /*03e0*/  VIADDMNMX R12, R25, 0x7, RZ, !PT ;  /* 0x00000007190c7846 */ /* 0x000fe200078001ff */
[----:B------:R-:W-:Y:S02]  /*03f0*/  IMAD R11, R10, UR14, R15 ;  /* 0x0000000e0a0b7c24 */ /* 0x000fe4000f8e020f */
[----:B-1----:R-:W-:Y:S01]  /*0400*/  IMAD.WIDE R4, R13, 0x4, R2 ;  /* 0x000000040d047825 */ /* 0x002fe200078e0202 */
[----:B------:R-:W5:Y:S01]  /*0410*/  LDG.E R8, desc[UR12][R8.64] ;  /* 0x0000000c08087981 */ /* 0x000f62000c1e1900 */
[----:B------:R-:W-:Y:S02]  /*0420*/  VIMNMX.U32 R12, PT, PT, R12, UR5, PT ;  /* 0x000000050c0c7c48 */ /* 0x000fe4000bfe0000 */
[----:B------:R-:W-:Y:S02]  /*0430*/  IMAD R13, R26, UR14, R15 ;  /* 0x0000000e1a0d7c24 */ /* 0x000fe4000f8e020f */
[--C-:B----4-:R-:W-:Y:S01]  /*0440*/  IMAD.WIDE R6, R11, 0x4, R2.reuse ;  /* 0x000000040b067825 */ /* 0x110fe200078e0202 */
[----:B------:R-:W4:Y:S03]  /*0450*/  LDG.E R4, desc[UR12][R4.64] ;  /* 0x0000000c04047981 */ /* 0x000f26000c1e1900 */
[----:B------:R-:W-:-:S02]  /*0460*/  IMAD.WIDE R10, R13, 0x4, R2 ;  /* 0x000000040d0a7825 */ /* 0x000fc400078e0202 */
[----:B------:R-:W4:Y:S02]  /*0470*/  LDG.E R6, desc[UR12][R6.64] ;  /* 0x0000000c06067981 */ /* 0x000f24000c1e1900 */
[----:B------:R-:W-:Y:S02]  /*0480*/  IMAD R13, R12, UR14, R15 ;  /* 0x0000000e0c0d7c24 */ /* 0x000fe4000f8e020f */
[----:B------:R-:W4:Y:S02]  /*0490*/  LDG.E R11, desc[UR12][R10.64] ;  /* 0x0000000c0a0b7981 */ /* 0x000f24000c1e1900 */
[----:B------:R-:W-:-:S06]  /*04a0*/  IMAD.WIDE R12, R13, 0x4, R2 ;  /* 0x000000040d0c7825 */ /* 0x000fcc00078e0202 */
[----:B------:R-:W4:Y:S01]  /*04b0*/  LDG.E R13, desc[UR12][R12.64] ;  /* 0x0000000c0c0d7981 */ /* 0x000f22000c1e1900 */
[----:B------:R-:W-:-:S04]  /*04c0*/  UIADD3 UR4, UPT, UPT, UR6, -0x3, URZ ;  /* 0xfffffffd06047890 */ /* 0x000fc8000fffe0ff */
[----:B------:R-:W-:-:S12]  /*04d0*/  USHF.L.U32 UR4, UR4, 0x2, URZ ;  /* 0x0000000204047899 */ /* 0x000fd800080006ff */
[----:B------:R-:W2:Y:S01]  /*04e0*/  LDCU UR7, c[0x3][UR4] ;  /* 0x00c00000040777ac */ /* 0x000ea20008000800 */
[----:B------:R-:W3:Y:S01]  /*04f0*/  LDCU UR8, c[0x3][UR4+0x4] ;  /* 0x00c00080040877ac */ /* 0x000ee20008000800 */
[----:B------:R-:W5:Y:S01]  /*0500*/  LDCU UR9, c[0x3][UR4+0x8] ;  /* 0x00c00100040977ac */ /* 0x000f620008000800 */
[----:B------:R-:W0:Y:S01]  /*0510*/  LDCU UR10, c[0x3][UR4+0xc] ;  /* 0x00c00180040a77ac */ /* 0x000e220008000800 */
[----:B------:R-:W4:Y:S01]  /*0520*/  LDCU UR11, c[0x3][UR4+0x10] ;  /* 0x00c00200040b77ac */ /* 0x000f220008000800 */
[----:B------:R-:W-:-:S04]  /*0530*/  IADD3 R19, PT, PT, R19, 0x8, RZ ;  /* 0x0000000813137810 */ /* 0x000fc80007ffe0ff */
[----:B------:R-:W-:Y:S01]  /*0540*/  ISETP.NE.AND P0, PT, R19, RZ, PT ;  /* 0x000000ff1300720c */ /* 0x000fe20003f05270 */
[----:B------:R-:W-:Y:S01]  /*0550*/  UIADD3 UR6, UPT, UPT, UR6, 0x8, URZ ;  /* 0x0000000806067890 */ /* 0x000fe2000fffe0ff */
[----:B------:R-:W-:Y:S01]  /*0560*/  VIADD R14, R14, 0x8 ;  /* 0x000000080e0e7836 */ /* 0x000fe20000000000 */
[----:B------:R-:W-:Y:S01]  /*0570*/  IADD3 R25, PT, PT, R25, 0x8, RZ ;  /* 0x0000000819197810 */ /* 0x000fe20007ffe0ff */
[----:B--2---:R-:W-:Y:S01]  /*0580*/  FFMA R21, R21, UR7, R20 ;  /* 0x0000000715157c23 */ /* 0x004fe20008000014 */
[----:B------:R-:W1:Y:S03]  /*0590*/  LDCU UR7, c[0x3][UR4+0x14] ;  /* 0x00c00280040777ac */ /* 0x000e660008000800 */
[----:B---3--:R-:W-:Y:S01]  /*05a0*/  FFMA R22, R22, UR8, R21 ;  /* 0x0000000816167c23 */ /* 0x008fe20008000015 */
[----:B------:R-:W2:Y:S03]  /*05b0*/  LDCU UR8, c[0x3][UR4+0x18] ;  /* 0x00c00300040877ac */ /* 0x000ea60008000800 */
[----:B-----5:R-:W-:Y:S01]  /*05c0*/  FFMA R23, R23, UR9, R22 ;  /* 0x0000000917177c23 */ /* 0x020fe20008000016 */
[----:B------:R-:W3:Y:S03]  /*05d0*/  LDCU UR4, c[0x3][UR4+0x1c] ;  /* 0x00c00380040477ac */ /* 0x000ee60008000800 */
[----:B0-----:R-:W-:-:S04]  /*05e0*/  FFMA R23, R8, UR10, R23 ;  /* 0x0000000a08177c23 */ /* 0x001fc80008000017 */
[----:B----4-:R-:W-:-:S04]  /*05f0*/  FFMA R23, R4, UR11, R23 ;  /* 0x0000000b04177c23 */ /* 0x010fc80008000017 */
[----:B-1----:R-:W-:-:S04]  /*0600*/  FFMA R6, R6, UR7, R23 ;  /* 0x0000000706067c23 */ /* 0x002fc80008000017 */
[----:B--2---:R-:W-:-:S04]  /*0610*/  FFMA R6, R11, UR8, R6 ;  /* 0x000000080b067c23 */ /* 0x004fc80008000006 */
[----:B---3--:R-:W-:Y:S01]  /*0620*/  FFMA R20, R13, UR4, R6 ;  /* 0x000000040d147c23 */ /* 0x008fe20008000006 */
[----:B------:R-:W-:Y:S06]  /*0630*/  @P0 BRA `(.L_x_72) ;  /* 0xfffffffc00000947 */ /* 0x000fec000383ffff */
[----:B------:R-:W-:-:S07]  /*0640*/  VIADD R14, R14, 0xfffffffd ;  /* 0xfffffffd0e0e7836 */ /* 0x000fce0000000000 */
.L_x_71:
[----:B------:R-:W-:-:S13]  /*0650*/  ISETP.NE.AND P0, PT, R24, RZ, PT ;  /* 0x000000ff1800720c */ /* 0x000fda0003f05270 */
[----:B------:R-:W-:Y:S05]  /*0660*/  @!P0 BRA `(.L_x_70) ;  /* 0x0000000400148947 */ /* 0x000fea0003800000 */
[----:B------:R-:W-:Y:S02]  /*0670*/  ISETP.GE.U32.AND P0, PT, R24, 0x4, PT ;  /* 0x000000041800780c */ /* 0x000fe40003f06070 */
[----:B------:R-:W-:-:S11]  /*0680*/  LOP3.LUT P1, R18, R18, 0x3, RZ, 0xc0, !PT ;  /* 0x0000000312127812 */ /* 0x000fd6000782c0ff */
[----:B------:R-:W-:Y:S05]  /*0690*/  @!P0 BRA `(.L_x_73) ;  /* 0x0000000000848947 */ /* 0x000fea0003800000 */
[----:B------:R-:W0:Y:S01]  /*06a0*/  LDC.64 R2, c[0x0][0x380] ;  /* 0x0000e000ff027b82 */ /* 0x000e220000000a00 */
[----:B------:R-:W-:-:S04]  /*06b0*/  IADD3 R4, PT, PT, R0, R14, RZ ;  /* 0x0000000e00047210 */ /* 0x000fc80007ffe0ff */
        /* <DEDUP_REMOVED lines=8> */
[--C-:B------:R-:W-:Y:S02]  /*0740*/  IMAD R7, R8, UR14, R15.reuse ;  /* 0x0000000e08077c24 */ /* 0x100fe4000f8e020f */
[----:B------:R-:W-:Y:S01]  /*0750*/  IMAD R9, R6, UR14, R15 ;  /* 0x0000000e06097c24 */ /* 0x000fe2000f8e020f */
[----:B------:R-:W-:Y:S01]  /*0760*/  VIMNMX.U32 R10, PT, PT, R10, UR5, PT ;  /* 0x000000050a0a7c48 */ /* 0x000fe2000bfe0000 */
[----:B0-----:R-:W-:-:S04]  /*0770*/  IMAD.WIDE R4, R5, 0x4, R2 ;  /* 0x0000000405047825 */ /* 0x001fc800078e0202 */
[----:B------:R-:W-:Y:S02]  /*0780*/  IMAD.WIDE R6, R7, 0x4, R2 ;  /* 0x0000000407067825 */ /* 0x000fe400078e0202 */
[----:B------:R0:W2:Y:S02]  /*0790*/  LDG.E R5, desc[UR12][R4.64] ;  /* 0x0000000c04057981 */ /* 0x0000a4000c1e1900 */
[----:B------:R-:W-:Y:S02]  /*07a0*/  IMAD R11, R10, UR14, R15 ;  /* 0x0000000e0a0b7c24 */ /* 0x000fe4000f8e020f */
[--C-:B------:R-:W-:Y:S01]  /*07b0*/  IMAD.WIDE R8, R9, 0x4, R2.reuse ;  /* 0x0000000409087825 */ /* 0x100fe200078e0202 */
[----:B------:R-:W3:Y:S03]  /*07c0*/  LDG.E R6, desc[UR12][R6.64] ;  /* 0x0000000c06067981 */ /* 0x000ee6000c1e1900 */
[----:B------:R-:W-:-:S02]  /*07d0*/  IMAD.WIDE R2, R11, 0x4, R2 ;  /* 0x000000040b027825 */ /* 0x000fc400078e0202 */
[----:B------:R-:W4:Y:S04]  /*07e0*/  LDG.E R8, desc[UR12][R8.64] ;  /* 0x0000000c08087981 */ /* 0x000f28000c1e1900 */
[----:B------:R-:W5:Y:S01]  /*07f0*/  LDG.E R3, desc[UR12][R2.64] ;  /* 0x0000000c02037981 */ /* 0x000f62000c1e1900 */
[----:B------:R-:W-:Y:S02]  /*0800*/  IMAD.IADD R10, R17, 0x1, R14 ;  /* 0x00000001110a7824 */ /* 0x000fe400078e020e */
[----:B------:R-:W-:-:S03]  /*0810*/  VIADD R14, R14, 0x4 ;  /* 0x000000040e0e7836 */ /* 0x000fc60000000000 */
[----:B------:R-:W-:-:S04]  /*0820*/  SHF.L.U32 R10, R10, 0x2, RZ ;  /* 0x000000020a0a7819 */ /* 0x000fc800000006ff */
[----:B------:R-:W2:Y:S08]  /*0830*/  LDC R11, c[0x3][R10] ;  /* 0x00c000000a0b7b82 */ /* 0x000eb00000000800 */
[----:B------:R-:W3:Y:S08]  /*0840*/  LDC R12, c[0x3][R10+0x4] ;  /* 0x00c001000a0c7b82 */ /* 0x000ef00000000800 */
[----:B0-----:R-:W4:Y:S08]  /*0850*/  LDC R4, c[0x3][R10+0x8] ;  /* 0x00c002000a047b82 */ /* 0x001f300000000800 */
[----:B------:R-:W5:Y:S01]  /*0860*/  LDC R13, c[0x3][R10+0xc] ;  /* 0x00c003000a0d7b82 */ /* 0x000f620000000800 */
[----:B--2---:R-:W-:-:S04]  /*0870*/  FFMA R5, R5, R11, R20 ;  /* 0x0000000b05057223 */ /* 0x004fc80000000014 */
[----:B---3--:R-:W-:-:S04]  /*0880*/  FFMA R5, R6, R12, R5 ;  /* 0x0000000c06057223 */ /* 0x008fc80000000005 */
[----:B----4-:R-:W-:-:S04]  /*0890*/  FFMA R4, R8, R4, R5 ;  /* 0x0000000408047223 */ /* 0x010fc80000000005 */
[----:B-----5:R-:W-:-:S07]  /*08a0*/  FFMA R20, R3, R13, R4 ;  /* 0x0000000d03147223 */ /* 0x020fce0000000004 */
.L_x_73:
[----:B------:R-:W-:Y:S05]  /*08b0*/  @!P1 BRA `(.L_x_70) ;  /* 0x0000000000809947 */ /* 0x000fea0003800000 */
[----:B------:R-:W-:Y:S02]  /*08c0*/  ISETP.NE.AND P0, PT, R18, 0x1, PT ;  /* 0x000000011200780c */ /* 0x000fe40003f05270 */
[----:B------:R-:W-:-:S04]  /*08d0*/  LOP3.LUT R16, R16, 0x1, RZ, 0xc0, !PT ;  /* 0x0000000110107812 */ /* 0x000fc800078ec0ff */
[----:B------:R-:W-:-:S07]  /*08e0*/  ISETP.NE.U32.AND P1, PT, R16, 0x1, PT ;  /* 0x000000011000780c */ /* 0x000fce0003f25070 */
[----:B------:R-:W0:Y:S01]  /*08f0*/  @P0 LDC.64 R4, c[0x0][0x380] ;  /* 0x0000e000ff040b82 */ /* 0x000e220000000a00 */
[----:B------:R-:W-:Y:S01]  /*0900*/  @P0 IADD3 R6, PT, PT, R0, R14, RZ ;  /* 0x0000000e00060210 */ /* 0x000fe20007ffe0ff */
[----:B------:R-:W-:Y:S01]  /*0910*/  @P0 IMAD.IADD R10, R17, 0x1, R14 ;  /* 0x00000001110a0824 */ /* 0x000fe200078e020e */
[----:B------:R-:W-:Y:S02]  /*0920*/  @P0 IADD3 R14, PT, PT, R14, 0x2, RZ ;  /* 0x000000020e0e0810 */ /* 0x000fe40007ffe0ff */
[----:B------:R-:W-:Y:S02]  /*0930*/  @P0 VIMNMX R7, PT, PT, RZ, R6, !PT ;  /* 0x00000006ff070248 */ /* 0x000fe40007fe0100 */
[----:B------:R-:W-:Y:S01]  /*0940*/  @P0 VIADDMNMX R6, R6, 0x1, RZ, !PT ;  /* 0x0000000106060846 */ /* 0x000fe200078001ff */
[----:B------:R-:W1:Y:S01]  /*0950*/  @P1 LDC.64 R2, c[0x0][0x380] ;  /* 0x0000e000ff021b82 */ /* 0x000e620000000a00 */
[----:B------:R-:W-:Y:S02]  /*0960*/  @P0 VIMNMX.U32 R8, PT, PT, R7, UR5, PT ;  /* 0x0000000507080c48 */ /* 0x000fe4000bfe0000 */
[----:B------:R-:W-:-:S02]  /*0970*/  @P0 VIMNMX.U32 R12, PT, PT, R6, UR5, PT ;  /* 0x00000005060c0c48 */ /* 0x000fc4000bfe0000 */
[----:B------:R-:W-:Y:S01]  /*0980*/  @P1 VIADDMNMX R6, R14, R0, RZ, !PT ;  /* 0x000000000e061246 */ /* 0x000fe200078001ff */
[--C-:B------:R-:W-:Y:S02]  /*0990*/  @P0 IMAD R7, R8, UR14, R15.reuse ;  /* 0x0000000e08070c24 */ /* 0x100fe4000f8e020f */
[----:B------:R-:W-:Y:S01]  /*09a0*/  @P0 IMAD R9, R12, UR14, R15 ;  /* 0x0000000e0c090c24 */ /* 0x000fe2000f8e020f */
[----:B------:R-:W-:Y:S01]  /*09b0*/  @P1 VIMNMX.U32 R8, PT, PT, R6, UR5, PT ;  /* 0x0000000506081c48 */ /* 0x000fe2000bfe0000 */
[----:B0-----:R-:W-:-:S04]  /*09c0*/  @P0 IMAD.WIDE R6, R7, 0x4, R4 ;  /* 0x0000000407060825 */ /* 0x001fc800078e0204 */
[----:B------:R-:W-:Y:S02]  /*09d0*/  @P0 IMAD.WIDE R4, R9, 0x4, R4 ;  /* 0x0000000409040825 */ /* 0x000fe400078e0204 */
[----:B------:R-:W2:Y:S02]  /*09e0*/  @P0 LDG.E R7, desc[UR12][R6.64] ;  /* 0x0000000c06070981 */ /* 0x000ea4000c1e1900 */
[----:B------:R-:W-:Y:S02]  /*09f0*/  @P1 IMAD R9, R8, UR14, R15 ;  /* 0x0000000e08091c24 */ /* 0x000fe4000f8e020f */
[----:B------:R-:W3:Y:S02]  /*0a00*/  @P0 LDG.E R5, desc[UR12][R4.64] ;  /* 0x0000000c04050981 */ /* 0x000ee4000c1e1900 */
[----:B-1----:R-:W-:-:S06]  /*0a10*/  @P1 IMAD.WIDE R2, R9, 0x4, R2 ;  /* 0x0000000409021825 */ /* 0x002fcc00078e0202 */
[----:B------:R-:W4:Y:S01]  /*0a20*/  @P1 LDG.E R3, desc[UR12][R2.64] ;  /* 0x0000000c02031981 */ /* 0x000f22000c1e1900 */
[----:B------:R-:W-:Y:S01]  /*0a30*/  @P0 IMAD.SHL.U32 R10, R10, 0x4, RZ ;  /* 0x000000040a0a0824 */ /* 0x000fe200078e00ff */
[----:B------:R-:W-:-:S03]  /*0a40*/  @P1 IADD3 R14, PT, PT, R17, R14, RZ ;  /* 0x0000000e110e1210 */ /* 0x000fc60007ffe0ff */
[----:B------:R-:W2:Y:S02]  /*0a50*/  @P0 LDC R8, c[0x3][R10] ;  /* 0x00c000000a080b82 */ /* 0x000ea40000000800 */
[----:B------:R-:W-:-:S06]  /*0a60*/  @P1 IMAD.SHL.U32 R14, R14, 0x4, RZ ;  /* 0x000000040e0e1824 */ /* 0x000fcc00078e00ff */
[----:B------:R-:W3:Y:S08]  /*0a70*/  @P0 LDC R9, c[0x3][R10+0x4] ;  /* 0x00c001000a090b82 */ /* 0x000ef00000000800 */
[----:B------:R-:W4:Y:S01]  /*0a80*/  @P1 LDC R14, c[0x3][R14] ;  /* 0x00c000000e0e1b82 */ /* 0x000f220000000800 */
[----:B--2---:R-:W-:-:S04]  /*0a90*/  @P0 FFMA R8, R7, R8, R20 ;  /* 0x0000000807080223 */ /* 0x004fc80000000014 */
[----:B---3--:R-:W-:-:S04]  /*0aa0*/  @P0 FFMA R20, R5, R9, R8 ;  /* 0x0000000905140223 */ /* 0x008fc80000000008 */
[----:B----4-:R-:W-:-:S07]  /*0ab0*/  @P1 FFMA R20, R3, R14, R20 ;  /* 0x0000000e03141223 */ /* 0x010fce0000000014 */
.L_x_70:
[----:B------:R-:W0:Y:S01]  /*0ac0*/  LDCU UR4, c[0x0][0x398] ;  /* 0x00007300ff0477ac */ /* 0x000e220008000800 */
[----:B------:R-:W-:Y:S01]  /*0ad0*/  FMNMX R20, RZ, R20, !PT ;  /* 0x00000014ff147209 */ /* 0x000fe20007800000 */
[----:B------:R-:W1:Y:S03]  /*0ae0*/  LDCU.64 UR6, c[0x0][0x388] ;  /* 0x00007100ff0677ac */ /* 0x000e660008000a00 */
[----:B------:R-:W-:-:S04]  /*0af0*/  FMNMX R20, R20, 255, PT ;  /* 0x437f000014147809 */ /* 0x000fc80003800000 */
[----:B------:R-:W2:Y:S01]  /*0b00*/  F2I.U32.TRUNC.NTZ R5, R20 ;  /* 0x0000001400057305 */ /* 0x000ea2000020f000 */
[----:B0-----:R-:W-:-:S05]  /*0b10*/  IMAD R0, R0, UR4, R15 ;  /* 0x0000000400007c24 */ /* 0x001fca000f8e020f */
[----:B-1----:R-:W-:-:S04]  /*0b20*/  IADD3 R2, P0, PT, R0, UR6, RZ ;  /* 0x0000000600027c10 */ /* 0x002fc8000ff1e0ff */
[----:B------:R-:W-:-:S05]  /*0b30*/  LEA.HI.X.SX32 R3, R0, UR7, 0x1, P0 ;  /* 0x0000000700037c11 */ /* 0x000fca00080f0eff */
[----:B--2---:R-:W-:Y:S01]  /*0b40*/  STG.E.U8 desc[UR12][R2.64], R5 ;  /* 0x0000000502007986 */ /* 0x004fe2000c10110c */
[----:B------:R-:W-:Y:S05]  /*0b50*/  EXIT ;  /* 0x000000000000794d */ /* 0x000fea0003800000 */
.L_x_74:
        /* <DEDUP_REMOVED lines=10> */
.L_x_135:


//--------------------- .text._ZN7neurova4cuda7imgproc31gaussian_blur_horizontal_kernelEPKhPfiiii --------------------------
	.section	.text._ZN7neurova4cuda7imgproc31gaussian_blur_horizontal_kernelEPKhPfiiii,"ax",@progbits
	.align	128
        .global         _ZN7neurova4cuda7imgproc31gaussian_blur_horizontal_kernelEPKhPfiiii
        .type           _ZN7neurova4cuda7imgproc31gaussian_blur_horizontal_kernelEPKhPfiiii,@function
        .size           _ZN7neurova4cuda7imgproc31gaussian_blur_horizontal_kernelEPKhPfiiii,(.L_x_136 - _ZN7neurova4cuda7imgproc31gaussian_blur_horizontal_kernelEPKhPfiiii)
        .other          _ZN7neurova4cuda7imgproc31gaussian_blur_horizontal_kernelEPKhPfiiii,@"STO_CUDA_ENTRY STV_DEFAULT"
_ZN7neurova4cuda7imgproc31gaussian_blur_horizontal_kernelEPKhPfiiii:
.text._ZN7neurova4cuda7imgproc31gaussian_blur_horizontal_kernelEPKhPfiiii:
        /* <DEDUP_REMOVED lines=22> */
[----:B------:R-:W-:Y:S01]  /*0160*/  IABS R13, R12 ;  /* 0x0000000c000d7213 */ /* 0x000fe20000000000 */
[----:B------:R-:W-:-:S04]  /*0170*/  IMAD.MOV R10, RZ, RZ, -R12 ;  /* 0x000000ffff0a7224 */ /* 0x000fc800078e0a0c */
[----:B------:R-:W-:-:S04]  /*0180*/  IMAD.IADD R13, R12, 0x1, R13 ;  /* 0x000000010c0d7824 */ /* 0x000fc800078e020d */
[C---:B------:R-:W-:Y:S01]  /*0190*/  VIADD R14, R13.reuse, 0x1 ;  /* 0x000000010d0e7836 */ /* 0x040fe20000000000 */
[----:B------:R-:W-:-:S04]  /*01a0*/  ISETP.GE.U32.AND P0, PT, R13, 0x7, PT ;  /* 0x000000070d00780c */ /* 0x000fc80003f06070 */
[----:B------:R-:W-:-:S09]  /*01b0*/  LOP3.LUT R21, R14, 0x7, RZ, 0xc0, !PT ;  /* 0x000000070e157812 */ /* 0x000fd200078ec0ff */
[----:B------:R-:W-:Y:S05]  /*01c0*/  @!P0 BRA `(.L_x_76) ;  /* 0x0000000400648947 */ /* 0x000fea0003800000 */
[----:B------:R-:W-:Y:S01]  /*01d0*/  LOP3.LUT R15, R14, 0xfffffff8, RZ, 0xc0, !PT ;  /* 0xfffffff80e0f7812 */ /* 0x000fe200078ec0ff */
[----:B------:R-:W-:Y:S01]  /*01e0*/  IMAD.IADD R22, R11, 0x1, -R12 ;  /* 0x000000010b167824 */ /* 0x000fe200078e0a0c */
[----:B------:R-:W-:Y:S01]  /*01f0*/  IADD3 R10, PT, PT, -R12, 0x3, RZ ;  /* 0x000000030c0a7810 */ /* 0x000fe20007ffe1ff */
[----:B------:R-:W-:Y:S01]  /*0200*/  IMAD.MOV.U32 R16, RZ, RZ, RZ ;  /* 0x000000ffff107224 */ /* 0x000fe200078e00ff */
[----:B------:R-:W0:Y:S01]  /*0210*/  LDCU UR11, c[0x0][0x398] ;  /* 0x00007300ff0b77ac */ /* 0x000e220008000800 */
[----:B------:R-:W-:Y:S01]  /*0220*/  IMAD.MOV R15, RZ, RZ, -R15 ;  /* 0x000000ffff0f7224 */ /* 0x000fe200078e0a0f */
[----:B------:R-:W1:Y:S01]  /*0230*/  LDCU.64 UR16, c[0x0][0x380] ;  /* 0x00007000ff1077ac */ /* 0x000e620008000a00 */
[----:B------:R-:W-:-:S05]  /*0240*/  UMOV UR6, 0x3 ;  /* 0x0000000300067882 */ /* 0x000fca0000000000 */
.L_x_77:
[----:B------:R-:W-:Y:S02]  /*0250*/  VIMNMX R2, PT, PT, RZ, R22, !PT ;  /* 0x00000016ff027248 */ /* 0x000fe40007fe0100 */
[----:B------:R-:W-:Y:S02]  /*0260*/  VIADDMNMX R4, R22, 0x1, RZ, !PT ;  /* 0x0000000116047846 */ /* 0x000fe400078001ff */
[----:B------:R-:W-:Y:S02]  /*0270*/  VIMNMX R3, PT, PT, R2, UR5, PT ;  /* 0x0000000502037c48 */ /* 0x000fe4000bfe0100 */
[----:B------:R-:W-:Y:S02]  /*0280*/  VIADDMNMX R2, R22, 0x2, RZ, !PT ;  /* 0x0000000216027846 */ /* 0x000fe400078001ff */
[----:B------:R-:W-:Y:S01]  /*0290*/  VIMNMX R5, PT, PT, R4, UR5, PT ;  /* 0x0000000504057c48 */ /* 0x000fe2000bfe0100 */
[----:B0-----:R-:W-:Y:S01]  /*02a0*/  IMAD R3, R0, UR11, R3 ;  /* 0x0000000b00037c24 */ /* 0x001fe2000f8e0203 */
[----:B------:R-:W-:-:S02]  /*02b0*/  VIMNMX R7, PT, PT, R2, UR5, PT ;  /* 0x0000000502077c48 */ /* 0x000fc4000bfe0100 */
[----:B------:R-:W-:Y:S01]  /*02c0*/  VIADDMNMX R8, R22, 0x3, RZ, !PT ;  /* 0x0000000316087846 */ /* 0x000fe200078001ff */
[C---:B------:R-:W-:Y:S01]  /*02d0*/  IMAD R6, R0.reuse, UR11, R5 ;  /* 0x0000000b00067c24 */ /* 0x040fe2000f8e0205 */
[C---:B-1----:R-:W-:Y:S01]  /*02e0*/  IADD3 R4, P0, PT, R3.reuse, UR16, RZ ;  /* 0x0000001003047c10 */ /* 0x042fe2000ff1e0ff */
[----:B------:R-:W-:Y:S01]  /*02f0*/  IMAD R7, R0, UR11, R7 ;  /* 0x0000000b00077c24 */ /* 0x000fe2000f8e0207 */
[----:B------:R-:W-:Y:S02]  /*0300*/  VIMNMX R9, PT, PT, R8, UR5, PT ;  /* 0x0000000508097c48 */ /* 0x000fe4000bfe0100 */
[----:B------:R-:W-:Y:S02]  /*0310*/  IADD3 R18, P1, PT, R6, UR16, RZ ;  /* 0x0000001006127c10 */ /* 0x000fe4000ff3e0ff */
[----:B------:R-:W-:Y:S02]  /*0320*/  LEA.HI.X.SX32 R5, R3, UR17, 0x1, P0 ;  /* 0x0000001103057c11 */ /* 0x000fe400080f0eff */
[----:B------:R-:W-:-:S02]  /*0330*/  IADD3 R2, P0, PT, R7, UR16, RZ ;  /* 0x0000001007027c10 */ /* 0x000fc4000ff1e0ff */
[----:B------:R-:W-:Y:S01]  /*0340*/  LEA.HI.X.SX32 R19, R6, UR17, 0x1, P1 ;  /* 0x0000001106137c11 */ /* 0x000fe200088f0eff */
[----:B------:R0:W2:Y:S01]  /*0350*/  LDG.E.U8 R17, desc[UR12][R4.64] ;  /* 0x0000000c04117981 */ /* 0x0000a2000c1e1100 */
[----:B------:R-:W-:Y:S01]  /*0360*/  VIADDMNMX R6, R22, 0x4, RZ, !PT ;  /* 0x0000000416067846 */ /* 0x000fe200078001ff */
[----:B------:R-:W-:Y:S01]  /*0370*/  IMAD R9, R0, UR11, R9 ;  /* 0x0000000b00097c24 */ /* 0x000fe2000f8e0209 */
[----:B------:R-:W-:Y:S01]  /*0380*/  LEA.HI.X.SX32 R3, R7, UR17, 0x1, P0 ;  /* 0x0000001107037c11 */ /* 0x000fe200080f0eff */
[----:B------:R-:W3:Y:S01]  /*0390*/  LDG.E.U8 R18, desc[UR12][R18.64] ;  /* 0x0000000c12127981 */ /* 0x000ee2000c1e1100 */
[----:B------:R-:W-:Y:S02]  /*03a0*/  VIADDMNMX R23, R22, 0x5, RZ, !PT ;  /* 0x0000000516177846 */ /* 0x000fe400078001ff */
[----:B------:R-:W-:Y:S01]  /*03b0*/  VIMNMX R7, PT, PT, R6, UR5, PT ;  /* 0x0000000506077c48 */ /* 0x000fe2000bfe0100 */
[----:B------:R1:W4:Y:S01]  /*03c0*/  LDG.E.U8 R20, desc[UR12][R2.64] ;  /* 0x0000000c02147981 */ /* 0x000322000c1e1100 */
[----:B------:R-:W-:-:S02]  /*03d0*/  VIADDMNMX R6, R22, 0x6, RZ, !PT ;  /* 0x0000000616067846 */ /* 0x000fc400078001ff */
[----:B------:R-:W-:Y:S01]  /*03e0*/  VIMNMX R23, PT, PT, R23, UR5, PT ;  /* 0x0000000517177c48 */ /* 0x000fe2000bfe0100 */
[----:B------:R-:W-:Y:S01]  /*03f0*/  IMAD R7, R0, UR11, R7 ;  /* 0x0000000b00077c24 */ /* 0x000fe2000f8e0207 */
[C---:B------:R-:W-:Y:S02]  /*0400*/  IADD3 R8, P0, PT, R9.reuse, UR16, RZ ;  /* 0x0000001009087c10 */ /* 0x040fe4000ff1e0ff */
[----:B0-----:R-:W-:Y:S01]  /*0410*/  VIMNMX R5, PT, PT, R6, UR5, PT ;  /* 0x0000000506057c48 */ /* 0x001fe2000bfe0100 */
[----:B------:R-:W-:Y:S01]  /*0420*/  IMAD R23, R0, UR11, R23 ;  /* 0x0000000b00177c24 */ /* 0x000fe2000f8e0217 */
[----:B------:R-:W-:Y:S02]  /*0430*/  LEA.HI.X.SX32 R9, R9, UR17, 0x1, P0 ;  /* 0x0000001109097c11 */ /* 0x000fe400080f0eff */
[----:B------:R-:W-:Y:S02]  /*0440*/  VIADDMNMX R24, R22, 0x7, RZ, !PT ;  /* 0x0000000716187846 */ /* 0x000fe400078001ff */
[----:B------:R-:W-:Y:S01]  /*0450*/  IADD3 R4, P0, PT, R7, UR16, RZ ;  /* 0x0000001007047c10 */ /* 0x000fe2000ff1e0ff */
[----:B-1----:R-:W-:Y:S01]  /*0460*/  IMAD R3, R0, UR11, R5 ;  /* 0x0000000b00037c24 */ /* 0x002fe2000f8e0205 */
[----:B------:R-:W-:Y:S01]  /*0470*/  VIMNMX R25, PT, PT, R24, UR5, PT ;  /* 0x0000000518197c48 */ /* 0x000fe2000bfe0100 */
[----:B------:R0:W5:Y:S01]  /*0480*/  LDG.E.U8 R19, desc[UR12][R8.64] ;  /* 0x0000000c08137981 */ /* 0x000162000c1e1100 */
[----:B------:R-:W-:-:S02]  /*0490*/  IADD3 R6, P1, PT, R23, UR16, RZ ;  /* 0x0000001017067c10 */ /* 0x000fc4000ff3e0ff */
[----:B------:R-:W-:Y:S01]  /*04a0*/  LEA.HI.X.SX32 R5, R7, UR17, 0x1, P0 ;  /* 0x0000001107057c11 */ /* 0x000fe200080f0eff */
[----:B------:R-:W-:Y:S01]  /*04b0*/  IMAD R25, R0, UR11, R25 ;  /* 0x0000000b00197c24 */ /* 0x000fe2000f8e0219 */
[----:B------:R-:W-:Y:S02]  /*04c0*/  IADD3 R2, P0, PT, R3, UR16, RZ ;  /* 0x0000001003027c10 */ /* 0x000fe4000ff1e0ff */
[----:B------:R-:W-:Y:S01]  /*04d0*/  LEA.HI.X.SX32 R7, R23, UR17, 0x1, P1 ;  /* 0x0000001117077c11 */ /* 0x000fe200088f0eff */
[----:B------:R-:W5:Y:S01]  /*04e0*/  LDG.E.U8 R4, desc[UR12][R4.64] ;  /* 0x0000000c04047981 */ /* 0x000f62000c1e1100 */
[----:B------:R-:W-:Y:S02]  /*04f0*/  LEA.HI.X.SX32 R3, R3, UR17, 0x1, P0 ;  /* 0x0000001103037c11 */ /* 0x000fe400080f0eff */
[C---:B0-----:R-:W-:Y:S01]  /*0500*/  IADD3 R8, P0, PT, R25.reuse, UR16, RZ ;  /* 0x0000001019087c10 */ /* 0x041fe2000ff1e0ff */
[----:B------:R-:W5:Y:S03]  /*0510*/  LDG.E.U8 R6, desc[UR12][R6.64] ;  /* 0x0000000c06067981 */ /* 0x000f66000c1e1100 */
[----:B------:R-:W-:Y:S01]  /*0520*/  LEA.HI.X.SX32 R9, R25, UR17, 0x1, P0 ;  /* 0x0000001119097c11 */ /* 0x000fe200080f0eff */
[----:B------:R0:W5:Y:S04]  /*0530*/  LDG.E.U8 R2, desc[UR12][R2.64] ;  /* 0x0000000c02027981 */ /* 0x000168000c1e1100 */
[----:B------:R-:W5:Y:S01]  /*0540*/  LDG.E.U8 R8, desc[UR12][R8.64] ;  /* 0x0000000c08087981 */ /* 0x000f62000c1e1100 */
[----:B------:R-:W-:Y:S01]  /*0550*/  UIADD3 UR4, UPT, UPT, UR6, -0x3, URZ ;  /* 0xfffffffd06047890 */ /* 0x000fe2000fffe0ff */
[----:B------:R-:W-:Y:S01]  /*0560*/  VIADD R15, R15, 0x8 ;  /* 0x000000080f0f7836 */ /* 0x000fe20000000000 */
[----:B------:R-:W-:Y:S01]  /*0570*/  UIADD3 UR6, UPT, UPT, UR6, 0x8, URZ ;  /* 0x0000000806067890 */ /* 0x000fe2000fffe0ff */
[----:B------:R-:W-:Y:S01]  /*0580*/  VIADD R10, R10, 0x8 ;  /* 0x000000080a0a7836 */ /* 0x000fe20000000000 */
[----:B------:R-:W-:Y:S01]  /*0590*/  USHF.L.U32 UR4, UR4, 0x2, URZ ;  /* 0x0000000204047899 */ /* 0x000fe200080006ff */
[----:B------:R-:W-:Y:S01]  /*05a0*/  VIADD R22, R22, 0x8 ;  /* 0x0000000816167836 */ /* 0x000fe20000000000 */
[----:B------:R-:W-:-:S10]  /*05b0*/  ISETP.NE.AND P0, PT, R15, RZ, PT ;  /* 0x000000ff0f00720c */ /* 0x000fd40003f05270 */
[----:B------:R-:W1:Y:S01]  /*05c0*/  LDCU UR7, c[0x3][UR4] ;  /* 0x00c00000040777ac */ /* 0x000e620008000800 */
[----:B------:R-:W0:Y:S01]  /*05d0*/  LDCU UR8, c[0x3][UR4+0x4] ;  /* 0x00c00080040877ac */ /* 0x000e220008000800 */
[----:B------:R-:W0:Y:S01]  /*05e0*/  LDCU UR9, c[0x3][UR4+0x8] ;  /* 0x00c00100040977ac */ /* 0x000e220008000800 */
[----:B------:R-:W5:Y:S01]  /*05f0*/  LDCU UR10, c[0x3][UR4+0xc] ;  /* 0x00c00180040a77ac */ /* 0x000f620008000800 */
[----:B--2---:R-:W-:Y:S02]  /*0600*/  I2FP.F32.U32 R17, R17 ;  /* 0x0000001100117245 */ /* 0x004fe40000201000 */
[----:B---3--:R-:W-:-:S03]  /*0610*/  I2FP.F32.U32 R18, R18 ;  /* 0x0000001200127245 */ /* 0x008fc60000201000 */
[----:B-1----:R-:W-:Y:S01]  /*0620*/  FFMA R17, R17, UR7, R16 ;  /* 0x0000000711117c23 */ /* 0x002fe20008000010 */
[----:B------:R-:W1:Y:S01]  /*0630*/  LDCU UR7, c[0x3][UR4+0x10] ;  /* 0x00c00200040777ac */ /* 0x000e620008000800 */
[----:B----4-:R-:W-:Y:S02]  /*0640*/  I2FP.F32.U32 R20, R20 ;  /* 0x0000001400147245 */ /* 0x010fe40000201000 */
[----:B0-----:R-:W-:Y:S01]  /*0650*/  FFMA R17, R18, UR8, R17 ;  /* 0x0000000812117c23 */ /* 0x001fe20008000011 */
[----:B------:R-:W0:Y:S03]  /*0660*/  LDCU UR8, c[0x3][UR4+0x14] ;  /* 0x00c00280040877ac */ /* 0x000e260008000800 */
[----:B------:R-:W-:Y:S01]  /*0670*/  FFMA R17, R20, UR9, R17 ;  /* 0x0000000914117c23 */ /* 0x000fe20008000011 */
[----:B------:R-:W2:Y:S01]  /*0680*/  LDCU UR9, c[0x3][UR4+0x18] ;  /* 0x00c00300040977ac */ /* 0x000ea20008000800 */
[----:B------:R-:W3:Y:S01]  /*0690*/  LDCU UR4, c[0x3][UR4+0x1c] ;  /* 0x00c00380040477ac */ /* 0x000ee20008000800 */
[----:B-----5:R-:W-:-:S05]  /*06a0*/  I2FP.F32.U32 R16, R19 ;  /* 0x0000001300107245 */ /* 0x020fca0000201000 */
[----:B------:R-:W-:Y:S01]  /*06b0*/  FFMA R16, R16, UR10, R17 ;  /* 0x0000000a10107c23 */ /* 0x000fe20008000011 */
[----:B------:R-:W-:Y:S02]  /*06c0*/  I2FP.F32.U32 R3, R4 ;  /* 0x0000000400037245 */ /* 0x000fe40000201000 */
[----:B------:R-:W-:-:S03]  /*06d0*/  I2FP.F32.U32 R6, R6 ;  /* 0x0000000600067245 */ /* 0x000fc60000201000 */
[----:B-1----:R-:W-:Y:S01]  /*06e0*/  FFMA R3, R3, UR7, R16 ;  /* 0x0000000703037c23 */ /* 0x002fe20008000010 */
[----:B------:R-:W-:-:S03]  /*06f0*/  I2FP.F32.U32 R2, R2 ;  /* 0x0000000200027245 */ /* 0x000fc60000201000 */
[----:B0-----:R-:W-:-:S04]  /*0700*/  FFMA R3, R6, UR8, R3 ;  /* 0x0000000806037c23 */ /* 0x001fc80008000003 */
[----:B--2---:R-:W-:Y:S01]  /*0710*/  FFMA R2, R2, UR9, R3 ;  /* 0x0000000902027c23 */ /* 0x004fe20008000003 */
[----:B------:R-:W-:-:S05]  /*0720*/  I2FP.F32.U32 R3, R8 ;  /* 0x0000000800037245 */ /* 0x000fca0000201000 */
[----:B---3--:R-:W-:Y:S01]  /*0730*/  FFMA R16, R3, UR4, R2 ;  /* 0x0000000403107c23 */ /* 0x008fe20008000002 */
[----:B------:R-:W-:Y:S06]  /*0740*/  @P0 BRA `(.L_x_77) ;  /* 0xfffffff800c00947 */ /* 0x000fec000383ffff */
[----:B------:R-:W-:-:S07]  /*0750*/  VIADD R10, R10, 0xfffffffd ;  /* 0xfffffffd0a0a7836 */ /* 0x000fce0000000000 */
.L_x_76:
[----:B------:R-:W-:-:S13]  /*0760*/  ISETP.NE.AND P0, PT, R21, RZ, PT ;  /* 0x000000ff1500720c */ /* 0x000fda0003f05270 */
[----:B------:R-:W-:Y:S05]  /*0770*/  @!P0 BRA `(.L_x_75) ;  /* 0x0000000400608947 */ /* 0x000fea0003800000 */
[----:B------:R-:W-:Y:S02]  /*0780*/  ISETP.GE.U32.AND P1, PT, R21, 0x4, PT ;  /* 0x000000041500780c */ /* 0x000fe40003f26070 */
[----:B------:R-:W-:-:S11]  /*0790*/  LOP3.LUT P0, R14, R14, 0x3, RZ, 0xc0, !PT ;  /* 0x000000030e0e7812 */ /* 0x000fd6000780c0ff */
[----:B------:R-:W-:Y:S05]  /*07a0*/  @!P1 BRA `(.L_x_78) ;  /* 0x0000000000a89947 */ /* 0x000fea0003800000 */
        /* <DEDUP_REMOVED lines=8> */
[----:B------:R-:W-:Y:S01]  /*0830*/  VIADDMNMX R2, R2, 0x3, RZ, !PT ;  /* 0x0000000302027846 */ /* 0x000fe200078001ff */
[----:B0-----:R-:W-:Y:S01]  /*0840*/  IMAD R3, R0, UR4, R3 ;  /* 0x0000000400037c24 */ /* 0x001fe2000f8e0203 */
[----:B------:R-:W-:Y:S01]  /*0850*/  VIMNMX R7, PT, PT, R6, UR5, PT ;  /* 0x0000000506077c48 */ /* 0x000fe2000bfe0100 */
[----:B------:R-:W-:Y:S01]  /*0860*/  IMAD R5, R0, UR4, R5 ;  /* 0x0000000400057c24 */ /* 0x000fe2000f8e0205 */
[----:B------:R-:W-:Y:S02]  /*0870*/  VIMNMX R15, PT, PT, R2, UR5, PT ;  /* 0x00000005020f7c48 */ /* 0x000fe4000bfe0100 */
[----:B-1----:R-:W-:Y:S01]  /*0880*/  IADD3 R6, P2, PT, R3, UR6, RZ ;  /* 0x0000000603067c10 */ /* 0x002fe2000ff5e0ff */
[C---:B------:R-:W-:Y:S01]  /*0890*/  IMAD R9, R0.reuse, UR4, R7 ;  /* 0x0000000400097c24 */ /* 0x040fe2000f8e0207 */
[----:B------:R-:W-:Y:S01]  /*08a0*/  IADD3 R2, P1, PT, R5, UR6, RZ ;  /* 0x0000000605027c10 */ /* 0x000fe2000ff3e0ff */
[----:B------:R-:W-:Y:S01]  /*08b0*/  IMAD R15, R0, UR4, R15 ;  /* 0x00000004000f7c24 */ /* 0x000fe2000f8e020f */
[----:B------:R-:W-:-:S02]  /*08c0*/  LEA.HI.X.SX32 R7, R3, UR7, 0x1, P2 ;  /* 0x0000000703077c11 */ /* 0x000fc400090f0eff */
        /* <DEDUP_REMOVED lines=9> */
[----:B------:R-:W-:Y:S02]  /*0960*/  IMAD.IADD R15, R12, 0x1, R10 ;  /* 0x000000010c0f7824 */ /* 0x000fe400078e020a */
[----:B------:R-:W-:Y:S02]  /*0970*/  VIADD R10, R10, 0x4 ;  /* 0x000000040a0a7836 */ /* 0x000fe40000000000 */
[----:B------:R-:W-:-:S04]  /*0980*/  IMAD.SHL.U32 R15, R15, 0x4, RZ ;  /* 0x000000040f0f7824 */ /* 0x000fc800078e00ff */
[----:B------:R-:W0:Y:S08]  /*0990*/  LDC R17, c[0x3][R15] ;  /* 0x00c000000f117b82 */ /* 0x000e300000000800 */
[----:B------:R-:W1:Y:S08]  /*09a0*/  LDC R18, c[0x3][R15+0x4] ;  /* 0x00c001000f127b82 */ /* 0x000e700000000800 */
[----:B------:R-:W5:Y:S08]  /*09b0*/  LDC R19, c[0x3][R15+0x8] ;  /* 0x00c002000f137b82 */ /* 0x000f700000000800 */
[----:B------:R-:W5:Y:S01]  /*09c0*/  LDC R20, c[0x3][R15+0xc] ;  /* 0x00c003000f147b82 */ /* 0x000f620000000800 */
[----:B--2---:R-:W-:-:S02]  /*09d0*/  I2FP.F32.U32 R7, R6 ;  /* 0x0000000600077245 */ /* 0x004fc40000201000 */
[----:B---3--:R-:W-:-:S03]  /*09e0*/  I2FP.F32.U32 R2, R2 ;  /* 0x0000000200027245 */ /* 0x008fc60000201000 */
[----:B0-----:R-:W-:Y:S01]  /*09f0*/  FFMA R7, R7, R17, R16 ;  /* 0x0000001107077223 */ /* 0x001fe20000000010 */
[----:B----4-:R-:W-:-:S03]  /*0a00*/  I2FP.F32.U32 R3, R4 ;  /* 0x0000000400037245 */ /* 0x010fc60000201000 */
[----:B-1----:R-:W-:Y:S01]  /*0a10*/  FFMA R2, R2, R18, R7 ;  /* 0x0000001202027223 */ /* 0x002fe20000000007 */
[----:B-----5:R-:W-:-:S03]  /*0a20*/  I2FP.F32.U32 R5, R8 ;  /* 0x0000000800057245 */ /* 0x020fc60000201000 */
[----:B------:R-:W-:-:S04]  /*0a30*/  FFMA R2, R3, R19, R2 ;  /* 0x0000001303027223 */ /* 0x000fc80000000002 */
[----:B------:R-:W-:-:S07]  /*0a40*/  FFMA R16, R5, R20, R2 ;  /* 0x0000001405107223 */ /* 0x000fce0000000002 */
.L_x_78:
[----:B------:R-:W-:Y:S05]  /*0a50*/  @!P0 BRA `(.L_x_75) ;  /* 0x0000000000a88947 */ /* 0x000fea0003800000 */
[----:B------:R-:W-:Y:S02]  /*0a60*/  ISETP.NE.AND P1, PT, R14, 0x1, PT ;  /* 0x000000010e00780c */ /* 0x000fe40003f25270 */
[----:B------:R-:W-:-:S04]  /*0a70*/  LOP3.LUT R13, R13, 0x1, RZ, 0xc0, !PT ;  /* 0x000000010d0d7812 */ /* 0x000fc800078ec0ff */
[----:B------:R-:W-:-:S07]  /*0a80*/  ISETP.NE.U32.AND P0, PT, R13, 0x1, PT ;  /* 0x000000010d00780c */ /* 0x000fce0003f05070 */
[----:B------:R-:W-:Y:S06]  /*0a90*/  @!P1 BRA `(.L_x_79) ;  /* 0x0000000000609947 */ /* 0x000fec0003800000 */
[----:B------:R-:W0:Y:S01]  /*0aa0*/  LDCU UR4, c[0x0][0x398] ;  /* 0x00007300ff0477ac */ /* 0x000e220008000800 */
[----:B------:R-:W-:Y:S01]  /*0ab0*/  IMAD.IADD R2, R11, 0x1, R10 ;  /* 0x000000010b027824 */ /* 0x000fe200078e020a */
[----:B------:R-:W1:Y:S04]  /*0ac0*/  LDCU.64 UR6, c[0x0][0x380] ;  /* 0x00007000ff0677ac */ /* 0x000e680008000a00 */
[----:B------:R-:W-:Y:S02]  /*0ad0*/  VIMNMX R3, PT, PT, RZ, R2, !PT ;  /* 0x00000002ff037248 */ /* 0x000fe40007fe0100 */
[----:B------:R-:W-:Y:S02]  /*0ae0*/  VIADDMNMX R2, R2, 0x1, RZ, !PT ;  /* 0x0000000102027846 */ /* 0x000fe400078001ff */
[----:B------:R-:W-:-:S02]  /*0af0*/  VIMNMX R3, PT, PT, R3, UR5, PT ;  /* 0x0000000503037c48 */ /* 0x000fc4000bfe0100 */
[----:B------:R-:W-:-:S03]  /*0b00*/  VIMNMX R5, PT, PT, R2, UR5, PT ;  /* 0x0000000502057c48 */ /* 0x000fc6000bfe0100 */
[C---:B0-----:R-:W-:Y:S02]  /*0b10*/  IMAD R3, R0.reuse, UR4, R3 ;  /* 0x0000000400037c24 */ /* 0x041fe4000f8e0203 */
[----:B------:R-:W-:-:S03]  /*0b20*/  IMAD R5, R0, UR4, R5 ;  /* 0x0000000400057c24 */ /* 0x000fc6000f8e0205 */
[----:B-1----:R-:W-:Y:S02]  /*0b30*/  IADD3 R2, P1, PT, R3, UR6, RZ ;  /* 0x0000000603027c10 */ /* 0x002fe4000ff3e0ff */
[----:B------:R-:W-:Y:S02]  /*0b40*/  IADD3 R4, P2, PT, R5, UR6, RZ ;  /* 0x0000000605047c10 */ /* 0x000fe4000ff5e0ff */
[----:B------:R-:W-:Y:S02]  /*0b50*/  LEA.HI.X.SX32 R3, R3, UR7, 0x1, P1 ;  /* 0x0000000703037c11 */ /* 0x000fe400088f0eff */
[----:B------:R-:W-:-:S03]  /*0b60*/  LEA.HI.X.SX32 R5, R5, UR7, 0x1, P2 ;  /* 0x0000000705057c11 */ /* 0x000fc600090f0eff */
[----:B------:R-:W2:Y:S04]  /*0b70*/  LDG.E.U8 R2, desc[UR12][R2.64] ;  /* 0x0000000c02027981 */ /* 0x000ea8000c1e1100 */
[----:B------:R-:W3:Y:S01]  /*0b80*/  LDG.E.U8 R4, desc[UR12][R4.64] ;  /* 0x0000000c04047981 */ /* 0x000ee2000c1e1100 */
[----:B------:R-:W-:Y:S02]  /*0b90*/  IMAD.IADD R6, R12, 0x1, R10 ;  /* 0x000000010c067824 */ /* 0x000fe400078e020a */
[----:B------:R-:W-:Y:S02]  /*0ba0*/  VIADD R10, R10, 0x2 ;  /* 0x000000020a0a7836 */ /* 0x000fe40000000000 */
[----:B------:R-:W-:-:S04]  /*0bb0*/  IMAD.SHL.U32 R6, R6, 0x4, RZ ;  /* 0x0000000406067824 */ /* 0x000fc800078e00ff */
[----:B------:R-:W0:Y:S08]  /*0bc0*/  LDC R8, c[0x3][R6] ;  /* 0x00c0000006087b82 */ /* 0x000e300000000800 */
[----:B------:R-:W1:Y:S01]  /*0bd0*/  LDC R9, c[0x3][R6+0x4] ;  /* 0x00c0010006097b82 */ /* 0x000e620000000800 */
[----:B--2---:R-:W-:Y:S02]  /*0be0*/  I2FP.F32.U32 R7, R2 ;  /* 0x0000000200077245 */ /* 0x004fe40000201000 */
[----:B---3--:R-:W-:-:S03]  /*0bf0*/  I2FP.F32.U32 R14, R4 ;  /* 0x00000004000e7245 */ /* 0x008fc60000201000 */
[----:B0-----:R-:W-:-:S04]  /*0c00*/  FFMA R7, R7, R8, R16 ;  /* 0x0000000807077223 */ /* 0x001fc80000000010 */
[----:B-1----:R-:W-:-:S07]  /*0c10*/  FFMA R16, R14, R9, R7 ;  /* 0x000000090e107223 */ /* 0x002fce0000000007 */
.L_x_79:
[----:B------:R-:W-:Y:S05]  /*0c20*/  @!P0 BRA `(.L_x_75) ;  /* 0x0000000000348947 */ /* 0x000fea0003800000 */
[----:B------:R-:W0:Y:S01]  /*0c30*/  LDCU UR4, c[0x0][0x398] ;  /* 0x00007300ff0477ac */ /* 0x000e220008000800 */
[----:B------:R-:W-:Y:S01]  /*0c40*/  VIADDMNMX R2, R10, R11, RZ, !PT ;  /* 0x0000000b0a027246 */ /* 0x000fe200078001ff */
[----:B------:R-:W1:Y:S03]  /*0c50*/  LDCU.64 UR6, c[0x0][0x380] ;  /* 0x00007000ff0677ac */ /* 0x000e660008000a00 */
[----:B------:R-:W-:-:S05]  /*0c60*/  VIMNMX R3, PT, PT, R2, UR5, PT ;  /* 0x0000000502037c48 */ /* 0x000fca000bfe0100 */
[----:B0-----:R-:W-:-:S05]  /*0c70*/  IMAD R3, R0, UR4, R3 ;  /* 0x0000000400037c24 */ /* 0x001fca000f8e0203 */
[----:B-1----:R-:W-:-:S04]  /*0c80*/  IADD3 R2, P0, PT, R3, UR6, RZ ;  /* 0x0000000603027c10 */ /* 0x002fc8000ff1e0ff */
[----:B------:R-:W-:-:S05]  /*0c90*/  LEA.HI.X.SX32 R3, R3, UR7, 0x1, P0 ;  /* 0x0000000703037c11 */ /* 0x000fca00080f0eff */
[----:B------:R-:W2:Y:S01]  /*0ca0*/  LDG.E.U8 R2, desc[UR12][R2.64] ;  /* 0x0000000c02027981 */ /* 0x000ea2000c1e1100 */
[----:B------:R-:W-:-:S04]  /*0cb0*/  IMAD.IADD R10, R12, 0x1, R10 ;  /* 0x000000010c0a7824 */ /* 0x000fc800078e020a */
[----:B------:R-:W-:-:S06]  /*0cc0*/  IMAD.SHL.U32 R10, R10, 0x4, RZ ;  /* 0x000000040a0a7824 */ /* 0x000fcc00078e00ff */
[----:B------:R-:W0:Y:S01]  /*0cd0*/  LDC R10, c[0x3][R10] ;  /* 0x00c000000a0a7b82 */ /* 0x000e220000000800 */
[----:B--2---:R-:W-:-:S05]  /*0ce0*/  I2FP.F32.U32 R5, R2 ;  /* 0x0000000200057245 */ /* 0x004fca0000201000 */
[----:B0-----:R-:W-:-:S07]  /*0cf0*/  FFMA R16, R5, R10, R16 ;  /* 0x0000000a05107223 */ /* 0x001fce0000000010 */
.L_x_75:
[----:B------:R-:W0:Y:S01]  /*0d00*/  LDC.64 R2, c[0x0][0x388] ;  /* 0x0000e200ff027b82 */ /* 0x000e220000000a00 */
[----:B------:R-:W-:-:S04]  /*0d10*/  IMAD R11, R0, UR14, R11 ;  /* 0x0000000e000b7c24 */ /* 0x000fc8000f8e020b */
[----:B0-----:R-:W-:-:S05]  /*0d20*/  IMAD.WIDE R2, R11, 0x4, R2 ;  /* 0x000000040b027825 */ /* 0x001fca00078e0202 */
[----:B------:R-:W-:Y:S01]  /*0d30*/  STG.E desc[UR12][R2.64], R16 ;  /* 0x0000001002007986 */ /* 0x000fe2000c10190c */
[----:B------:R-:W-:Y:S05]  /*0d40*/  EXIT ;  /* 0x000000000000794d */ /* 0x000fea0003800000 */
.L_x_80:
        /* <DEDUP_REMOVED lines=11> */
.L_x_136:


//--------------------- .text._ZN7neurova4cuda7imgproc17rgb_to_hsv_kernelEPKhPhiii --------------------------
	.section	.text._ZN7neurova4cuda7imgproc17rgb_to_hsv_kernelEPKhPhiii,"ax",@progbits
	.align	128
        .global         _ZN7neurova4cuda7imgproc17rgb_to_hsv_kernelEPKhPhiii
        .type           _ZN7neurova4cuda7imgproc17rgb_to_hsv_kernelEPKhPhiii,@function
        .size           _ZN7neurova4cuda7imgproc17rgb_to_hsv_kernelEPKhPhiii,(.L_x_125 - _ZN7neurova4cuda7imgproc17rgb_to_hsv_kernelEPKhPhiii)
        .other          _ZN7neurova4cuda7imgproc17rgb_to_hsv_kernelEPKhPhiii,@"STO_CUDA_ENTRY STV_DEFAULT"
_ZN7neurova4cuda7imgproc17rgb_to_hsv_kernelEPKhPhiii:
.text._ZN7neurova4cuda7imgproc17rgb_to_hsv_kernelEPKhPhiii:
        /* <DEDUP_REMOVED lines=14> */
[----:B------:R-:W1:Y:S01]  /*00e0*/  LDCU.64 UR6, c[0x0][0x380] ;  /* 0x00007000ff0677ac */ /* 0x000e620008000a00 */
[----:B0-----:R-:W-:Y:S01]  /*00f0*/  IMAD R0, R0, UR4, RZ ;  /* 0x0000000400007c24 */ /* 0x001fe2000f8e02ff */
[----:B------:R-:W0:Y:S03]  /*0100*/  LDCU.64 UR4, c[0x0][0x358] ;  /* 0x00006b00ff0477ac */ /* 0x000e260008000a00 */
[----:B------:R-:W-:-:S05]  /*0110*/  IMAD R3, R3, 0x3, R0 ;  /* 0x0000000303037824 */ /* 0x000fca00078e0200 */
[----:B------:R-:W-:Y:S02]  /*0120*/  SHF.R.S32.HI R12, RZ, 0x1f, R3 ;  /* 0x0000001fff0c7819 */ /* 0x000fe40000011403 */
[----:B-1----:R-:W-:-:S04]  /*0130*/  IADD3 R4, P0, PT, R3, UR6, RZ ;  /* 0x0000000603047c10 */ /* 0x002fc8000ff1e0ff */
[----:B------:R-:W-:-:S05]  /*0140*/  IADD3.X R5, PT, PT, R12, UR7, RZ, P0, !PT ;  /* 0x000000070c057c10 */ /* 0x000fca00087fe4ff */
[----:B0-----:R-:W2:Y:S01]  /*0150*/  LDG.E.U8 R0, desc[UR4][R4.64] ;  /* 0x0000000404007981 */ /* 0x001ea2000c1e1100 */
[----:B------:R-:W-:Y:S01]  /*0160*/  IMAD.MOV.U32 R7, RZ, RZ, 0x3b808081 ;  /* 0x3b808081ff077424 */ /* 0x000fe200078e00ff */
[----:B------:R-:W-:Y:S01]  /*0170*/  BSSY.RECONVERGENT B0, `(.L_x_81) ;  /* 0x000000f000007945 */ /* 0x000fe20003800200 */
[----:B------:R-:W-:-:S04]  /*0180*/  IMAD.MOV.U32 R2, RZ, RZ, 0x437f0000 ;  /* 0x437f0000ff027424 */ /* 0x000fc800078e00ff */
[----:B------:R-:W-:-:S04]  /*0190*/  FFMA R2, R7, -R2, 1 ;  /* 0x3f80000007027423 */ /* 0x000fc80000000802 */
[----:B------:R-:W-:Y:S01]  /*01a0*/  FFMA R7, R2, R7, 0.0039215688593685626984 ;  /* 0x3b80808102077423 */ /* 0x000fe20000000007 */
[----:B--2---:R-:W-:-:S04]  /*01b0*/  I2FP.F32.U32 R0, R0 ;  /* 0x0000000000007245 */ /* 0x004fc80000201000 */
[----:B------:R-:W0:Y:S01]  /*01c0*/  FCHK P0, R0, 255 ;  /* 0x437f000000007902 */ /* 0x000e220000000000 */
[----:B------:R-:W-:-:S04]  /*01d0*/  FFMA R6, R0, R7, RZ ;  /* 0x0000000700067223 */ /* 0x000fc800000000ff */
[----:B------:R-:W-:-:S04]  /*01e0*/  FFMA R2, R6, -255, R0 ;  /* 0xc37f000006027823 */ /* 0x000fc80000000000 */
[----:B------:R-:W-:Y:S01]  /*01f0*/  FFMA R6, R7, R2, R6 ;  /* 0x0000000207067223 */ /* 0x000fe20000000006 */
[----:B0-----:R-:W-:Y:S06]  /*0200*/  @!P0 BRA `(.L_x_82) ;  /* 0x0000000000148947 */ /* 0x001fec0003800000 */
[----:B------:R-:W-:Y:S01]  /*0210*/  MOV R2, R0 ;  /* 0x0000000000027202 */ /* 0x000fe20000000f00 */
[----:B------:R-:W-:Y:S01]  /*0220*/  IMAD.MOV.U32 R0, RZ, RZ, 0x437f0000 ;  /* 0x437f0000ff007424 */ /* 0x000fe200078e00ff */
[----:B------:R-:W-:-:S07]  /*0230*/  MOV R8, 0x250 ;  /* 0x0000025000087802 */ /* 0x000fce0000000f00 */
[----:B------:R-:W-:Y:S05]  /*0240*/  CALL.REL.NOINC `($__internal_2_$__cuda_sm3x_div_rn_noftz_f32_slowpath) ;  /* 0x0000000800f07944 */ /* 0x000fea0003c00000 */
[----:B------:R-:W-:-:S07]  /*0250*/  IMAD.MOV.U32 R6, RZ, RZ, R2 ;  /* 0x000000ffff067224 */ /* 0x000fce00078e0002 */
.L_x_82:
[----:B------:R-:W-:Y:S05]  /*0260*/  BSYNC.RECONVERGENT B0 ;  /* 0x0000000000007941 */ /* 0x000fea0003800200 */
.L_x_81:
[----:B------:R-:W2:Y:S01]  /*0270*/  LDG.E.U8 R0, desc[UR4][R4.64+0x1] ;  /* 0x0000010404007981 */ /* 0x000ea2000c1e1100 */
[----:B------:R-:W-:Y:S02]  /*0280*/  HFMA2 R7, -RZ, RZ, 0.9375, -7.688999176025390625e-06 ;  /* 0x3b808081ff077431 */ /* 0x000fe400000001ff */
[----:B------:R-:W-:Y:S01]  /*0290*/  IMAD.MOV.U32 R2, RZ, RZ, 0x437f0000 ;  /* 0x437f0000ff027424 */ /* 0x000fe200078e00ff */
[----:B------:R-:W-:Y:S03]  /*02a0*/  BSSY.RECONVERGENT B0, `(.L_x_83) ;  /* 0x000000d000007945 */ /* 0x000fe60003800200 */
[----:B------:R-:W-:Y:S01]  /*02b0*/  FFMA R8, R7, -R2, 1 ;  /* 0x3f80000007087423 */ /* 0x000fe20000000802 */
[----:B--2---:R-:W-:-:S03]  /*02c0*/  I2FP.F32.U32 R2, R0 ;  /* 0x0000000000027245 */ /* 0x004fc60000201000 */
[----:B------:R-:W-:Y:S01]  /*02d0*/  FFMA R0, R8, R7, 0.0039215688593685626984 ;  /* 0x3b80808108007423 */ /* 0x000fe20000000007 */
[----:B------:R-:W0:Y:S03]  /*02e0*/  FCHK P0, R2, 255 ;  /* 0x437f000002007902 */ /* 0x000e260000000000 */
[----:B------:R-:W-:-:S04]  /*02f0*/  FFMA R7, R0, R2, RZ ;  /* 0x0000000200077223 */ /* 0x000fc800000000ff */
[----:B------:R-:W-:-:S04]  /*0300*/  FFMA R8, R7, -255, R2 ;  /* 0xc37f000007087823 */ /* 0x000fc80000000002 */
[----:B------:R-:W-:Y:S01]  /*0310*/  FFMA R7, R0, R8, R7 ;  /* 0x0000000800077223 */ /* 0x000fe20000000007 */
[----:B0-----:R-:W-:Y:S06]  /*0320*/  @!P0 BRA `(.L_x_84) ;  /* 0x0000000000108947 */ /* 0x001fec0003800000 */
[----:B------:R-:W-:Y:S01]  /*0330*/  IMAD.MOV.U32 R0, RZ, RZ, 0x437f0000 ;  /* 0x437f0000ff007424 */ /* 0x000fe200078e00ff */
[----:B------:R-:W-:-:S07]  /*0340*/  MOV R8, 0x360 ;  /* 0x0000036000087802 */ /* 0x000fce0000000f00 */
[----:B------:R-:W-:Y:S05]  /*0350*/  CALL.REL.NOINC `($__internal_2_$__cuda_sm3x_div_rn_noftz_f32_slowpath) ;  /* 0x0000000800ac7944 */ /* 0x000fea0003c00000 */
[----:B------:R-:W-:-:S07]  /*0360*/  MOV R7, R2 ;  /* 0x0000000200077202 */ /* 0x000fce0000000f00 */
.L_x_84:
[----:B------:R-:W-:Y:S05]  /*0370*/  BSYNC.RECONVERGENT B0 ;  /* 0x0000000000007941 */ /* 0x000fea0003800200 */
.L_x_83:
[----:B------:R-:W2:Y:S01]  /*0380*/  LDG.E.U8 R4, desc[UR4][R4.64+0x2] ;  /* 0x0000020404047981 */ /* 0x000ea2000c1e1100 */
        /* <DEDUP_REMOVED lines=11> */
[----:B------:R-:W-:Y:S01]  /*0440*/  HFMA2 R0, -RZ, RZ, 3.748046875, 0 ;  /* 0x437f0000ff007431 */ /* 0x000fe200000001ff */
[----:B------:R-:W-:-:S07]  /*0450*/  MOV R8, 0x470 ;  /* 0x0000047000087802 */ /* 0x000fce0000000f00 */
[----:B------:R-:W-:Y:S05]  /*0460*/  CALL.REL.NOINC `($__internal_2_$__cuda_sm3x_div_rn_noftz_f32_slowpath) ;  /* 0x0000000800687944 */ /* 0x000fea0003c00000 */
[----:B------:R-:W-:-:S07]  /*0470*/  IMAD.MOV.U32 R8, RZ, RZ, R2 ;  /* 0x000000ffff087224 */ /* 0x000fce00078e0002 */
.L_x_86:
[----:B------:R-:W-:Y:S05]  /*0480*/  BSYNC.RECONVERGENT B0 ;  /* 0x0000000000007941 */ /* 0x000fea0003800200 */
.L_x_85:
[CCC-:B------:R-:W-:Y:S01]  /*0490*/  FMNMX3 R5, R6.reuse, R7.reuse, R8.reuse, !PT ;  /* 0x0000000706057276 */ /* 0x1c0fe20007800008 */
[----:B------:R-:W-:Y:S01]  /*04a0*/  BSSY.RECONVERGENT B0, `(.L_x_87) ;  /* 0x000008b000007945 */ /* 0x000fe20003800200 */
[----:B------:R-:W-:Y:S01]  /*04b0*/  FMNMX3 R0, R6, R7, R8, PT ;  /* 0x0000000706007276 */ /* 0x000fe20003800008 */
[----:B------:R-:W-:Y:S01]  /*04c0*/  IMAD.MOV.U32 R9, RZ, RZ, RZ ;  /* 0x000000ffff097224 */ /* 0x000fe200078e00ff */
[----:B------:R-:W-:Y:S02]  /*04d0*/  MOV R4, RZ ;  /* 0x000000ff00047202 */ /* 0x000fe40000000f00 */
[----:B------:R-:W-:-:S13]  /*04e0*/  FSETP.GT.AND P0, PT, R5, R0, PT ;  /* 0x000000000500720b */ /* 0x000fda0003f04000 */
[----:B------:R-:W-:Y:S05]  /*04f0*/  @!P0 BRA `(.L_x_88) ;  /* 0x0000000800148947 */ /* 0x000fea0003800000 */
[C---:B------:R-:W-:Y:S01]  /*0500*/  FSETP.NEU.AND P0, PT, R5.reuse, R6, PT ;  /* 0x000000060500720b */ /* 0x040fe20003f0d000 */
[----:B------:R-:W-:Y:S01]  /*0510*/  BSSY.RECONVERGENT B1, `(.L_x_89) ;  /* 0x0000070000017945 */ /* 0x000fe20003800200 */
[----:B------:R-:W-:-:S11]  /*0520*/  FADD R0, R5, -R0 ;  /* 0x8000000005007221 */ /* 0x000fd60000000000 */
[----:B------:R-:W-:Y:S05]  /*0530*/  @P0 BRA `(.L_x_90) ;  /* 0x0000000400280947 */ /* 0x000fea0003800000 */
[----:B------:R-:W0:Y:S01]  /*0540*/  MUFU.RCP R9, R0 ;  /* 0x0000000000097308 */ /* 0x000e220000001000 */
[----:B------:R-:W-:Y:S01]  /*0550*/  FADD R2, -R8, R7 ;  /* 0x0000000708027221 */ /* 0x000fe20000000100 */
[----:B------:R-:W-:Y:S06]  /*0560*/  BSSY.RECONVERGENT B2, `(.L_x_91) ;  /* 0x000000b000027945 */ /* 0x000fec0003800200 */
[----:B------:R-:W1:Y:S01]  /*0570*/  FCHK P0, R2, R0 ;  /* 0x0000000002007302 */ /* 0x000e620000000000 */
[----:B0-----:R-:W-:-:S04]  /*0580*/  FFMA R4, -R0, R9, 1 ;  /* 0x3f80000000047423 */ /* 0x001fc80000000109 */
[----:B------:R-:W-:-:S04]  /*0590*/  FFMA R9, R9, R4, R9 ;  /* 0x0000000409097223 */ /* 0x000fc80000000009 */
[----:B------:R-:W-:-:S04]  /*05a0*/  FFMA R4, R2, R9, RZ ;  /* 0x0000000902047223 */ /* 0x000fc800000000ff */
[----:B------:R-:W-:-:S04]  /*05b0*/  FFMA R6, -R0, R4, R2 ;  /* 0x0000000400067223 */ /* 0x000fc80000000102 */
[----:B------:R-:W-:Y:S01]  /*05c0*/  FFMA R4, R9, R6, R4 ;  /* 0x0000000609047223 */ /* 0x000fe20000000004 */
[----:B-1----:R-:W-:Y:S06]  /*05d0*/  @!P0 BRA `(.L_x_92) ;  /* 0x00000000000c8947 */ /* 0x002fec0003800000 */
[----:B------:R-:W-:-:S07]  /*05e0*/  MOV R8, 0x600 ;  /* 0x0000060000087802 */ /* 0x000fce0000000f00 */
[----:B------:R-:W-:Y:S05]  /*05f0*/  CALL.REL.NOINC `($__internal_2_$__cuda_sm3x_div_rn_noftz_f32_slowpath) ;  /* 0x0000000800047944 */ /* 0x000fea0003c00000 */
[----:B------:R-:W-:-:S07]  /*0600*/  MOV R4, R2 ;  /* 0x0000000200047202 */ /* 0x000fce0000000f00 */
.L_x_92:
[----:B------:R-:W-:Y:S05]  /*0610*/  BSYNC.RECONVERGENT B2 ;  /* 0x0000000000027941 */ /* 0x000fea0003800200 */
.L_x_91:
[C---:B------:R-:W-:Y:S01]  /*0620*/  FSETP.GEU.AND P0, PT, |R4|.reuse, 6, PT ;  /* 0x40c000000400780b */ /* 0x040fe20003f0e200 */
[----:B------:R-:W-:Y:S01]  /*0630*/  BSSY.RECONVERGENT B2, `(.L_x_93) ;  /* 0x0000036000027945 */ /* 0x000fe20003800200 */
[----:B------:R-:W-:-:S11]  /*0640*/  FADD R7, |R4|, -RZ ;  /* 0x800000ff04077221 */ /* 0x000fd60000000200 */
[----:B------:R-:W-:Y:S05]  /*0650*/  @!P0 BRA `(.L_x_94) ;  /* 0x0000000000cc8947 */ /* 0x000fea0003800000 */
[----:B------:R-:W-:-:S13]  /*0660*/  FSETP.GTU.AND P0, PT, R7, 50331648, PT ;  /* 0x4c4000000700780b */ /* 0x000fda0003f0c000 */
[----:B------:R-:W-:Y:S05]  /*0670*/  @P0 BRA `(.L_x_95) ;  /* 0x00000000005c0947 */ /* 0x000fea0003800000 */
[----:B------:R-:W-:Y:S01]  /*0680*/  FMUL R2, R7, 0.16666667163372039795 ;  /* 0x3e2aaaab07027820 */ /* 0x000fe20000400000 */
[----:B------:R-:W-:Y:S05]  /*0690*/  BSSY.RECONVERGENT B3, `(.L_x_96) ;  /* 0x0000013000037945 */ /* 0x000fea0003800200 */
[----:B------:R-:W0:Y:S02]  /*06a0*/  FRND.TRUNC R2, R2 ;  /* 0x0000000200027307 */ /* 0x000e24000020d000 */
[----:B0-----:R-:W-:-:S05]  /*06b0*/  FFMA R9, R2, -6, R7 ;  /* 0xc0c0000002097823 */ /* 0x001fca0000000007 */
[----:B------:R-:W-:-:S13]  /*06c0*/  ISETP.GE.U32.AND P0, PT, R9, 0x40c00000, PT ;  /* 0x40c000000900780c */ /* 0x000fda0003f06070 */
[----:B------:R-:W-:Y:S05]  /*06d0*/  @!P0 BRA `(.L_x_97) ;  /* 0x0000000000388947 */ /* 0x000fea0003800000 */
[----:B------:R-:W-:-:S04]  /*06e0*/  ISETP.GE.U32.AND P0, PT, R9, -0x7fffffff, PT ;  /* 0x800000010900780c */ /* 0x000fc80003f06070 */
[----:B------:R-:W-:-:S09]  /*06f0*/  FSETP.GEU.OR P1, PT, R9, -6, !P0 ;  /* 0xc0c000000900780b */ /* 0x000fd2000472e400 */
[----:B------:R-:W-:-:S04]  /*0700*/  @P0 FADD R6, R2, -1 ;  /* 0xbf80000002060421 */ /* 0x000fc80000000000 */
[----:B------:R-:W-:-:S04]  /*0710*/  @!P1 FADD R6, R6, -1 ;  /* 0xbf80000006069421 */ /* 0x000fc80000000000 */
[----:B------:R-:W-:Y:S01]  /*0720*/  @P0 IMAD.MOV.U32 R2, RZ, RZ, R6 ;  /* 0x000000ffff020224 */ /* 0x000fe200078e0006 */
[----:B------:R-:W-:Y:S06]  /*0730*/  @P0 BRA `(.L_x_97) ;  /* 0x0000000000200947 */ /* 0x000fec0003800000 */
[----:B------:R-:W-:Y:S01]  /*0740*/  FSETP.GE.AND P0, PT, R9, 12, PT ;  /* 0x414000000900780b */ /* 0x000fe20003f06000 */
[----:B------:R-:W-:-:S12]  /*0750*/  FADD R2, R2, 1 ;  /* 0x3f80000002027421 */ /* 0x000fd80000000000 */
[----:B------:R-:W-:-:S05]  /*0760*/  @P0 MOV R6, 0x40c00000 ;  /* 0x40c0000000060802 */ /* 0x000fca0000000f00 */
[----:B------:R-:W-:-:S05]  /*0770*/  @P0 FFMA R6, R6, -3, R9 ;  /* 0xc040000006060823 */ /* 0x000fca0000000009 */
[----:B------:R-:W-:Y:S01]  /*0780*/  FSETP.GE.AND P1, PT, R6, RZ, P0 ;  /* 0x000000ff0600720b */ /* 0x000fe20000726000 */
[----:B------:R-:W-:-:S12]  /*0790*/  @P0 FADD R6, R2, 1 ;  /* 0x3f80000002060421 */ /* 0x000fd80000000000 */
[----:B------:R-:W-:-:S04]  /*07a0*/  @P1 FADD R6, R6, 1 ;  /* 0x3f80000006061421 */ /* 0x000fc80000000000 */
[----:B------:R-:W-:-:S07]  /*07b0*/  @P0 IMAD.MOV.U32 R2, RZ, RZ, R6 ;  /* 0x000000ffff020224 */ /* 0x000fce00078e0006 */
.L_x_97:
[----:B------:R-:W-:Y:S05]  /*07c0*/  BSYNC.RECONVERGENT B3 ;  /* 0x0000000000037941 */ /* 0x000fea0003800200 */
.L_x_96:
[----:B------:R-:W-:Y:S01]  /*07d0*/  FFMA R7, R2, -6, R7 ;  /* 0xc0c0000002077823 */ /* 0x000fe20000000007 */
[----:B------:R-:W-:Y:S06]  /*07e0*/  BRA `(.L_x_94) ;  /* 0x0000000000687947 */ /* 0x000fec0003800000 */
.L_x_95:
[C---:B------:R-:W-:Y:S01]  /*07f0*/  LOP3.LUT R2, R7.reuse, 0xff800000, RZ, 0xc0, !PT ;  /* 0xff80000007027812 */ /* 0x040fe200078ec0ff */
[----:B------:R-:W-:Y:S01]  /*0800*/  IMAD.MOV.U32 R10, RZ, RZ, 0x7fffffff ;  /* 0x7fffffffff0a7424 */ /* 0x000fe200078e00ff */
[C---:B------:R-:W-:Y:S01]  /*0810*/  ISETP.GT.U32.AND P0, PT, R7.reuse, 0x7f7fffff, PT ;  /* 0x7f7fffff0700780c */ /* 0x040fe20003f04070 */
[----:B------:R-:W-:Y:S01]  /*0820*/  BSSY.RECONVERGENT B3, `(.L_x_98) ;  /* 0x0000014000037945 */ /* 0x000fe20003800200 */
[----:B------:R-:W-:Y:S02]  /*0830*/  IADD3 R6, PT, PT, R2, -0x40800000, RZ ;  /* 0xbf80000002067810 */ /* 0x000fe40007ffe0ff */
[----:B------:R-:W-:Y:S02]  /*0840*/  LOP3.LUT R2, R7, 0x7fffff, RZ, 0xc0, !PT ;  /* 0x007fffff07027812 */ /* 0x000fe400078ec0ff */
[----:B------:R-:W-:Y:S02]  /*0850*/  ISETP.NE.AND P1, PT, R6, RZ, PT ;  /* 0x000000ff0600720c */ /* 0x000fe40003f25270 */
[----:B------:R-:W-:-:S02]  /*0860*/  LOP3.LUT R2, R2, 0x3f800000, RZ, 0xfc, !PT ;  /* 0x3f80000002027812 */ /* 0x000fc400078efcff */
[----:B------:R-:W-:-:S09]  /*0870*/  FSEL R10, R10, 33554432, P0 ;  /* 0x4c0000000a0a7808 */ /* 0x000fd20000000000 */
[----:B------:R-:W-:Y:S05]  /*0880*/  @!P1 BRA `(.L_x_99) ;  /* 0x0000000000349947 */ /* 0x000fea0003800000 */
.L_x_100:
[----:B------:R-:W-:-:S04]  /*0890*/  VIMNMX.U32 R7, PT, PT, R6, 0xb800000, PT ;  /* 0x0b80000006077848 */ /* 0x000fc80003fe0000 */
[----:B------:R-:W-:Y:S01]  /*08a0*/  IADD3 R2, PT, PT, R7, R2, RZ ;  /* 0x0000000207027210 */ /* 0x000fe20007ffe0ff */
[----:B------:R-:W-:-:S04]  /*08b0*/  IMAD.IADD R6, R6, 0x1, -R7 ;  /* 0x0000000106067824 */ /* 0x000fc800078e0a07 */
[----:B------:R-:W-:Y:S01]  /*08c0*/  FMUL R9, R2, 0.6666666865348815918 ;  /* 0x3f2aaaab02097820 */ /* 0x000fe20000400000 */
[----:B------:R-:W-:-:S03]  /*08d0*/  ISETP.NE.AND P1, PT, R6, RZ, PT ;  /* 0x000000ff0600720c */ /* 0x000fc60003f25270 */
[----:B------:R-:W-:-:S04]  /*08e0*/  FFMA R8, R9, -1.5, R2 ;  /* 0xbfc0000009087823 */ /* 0x000fc80000000002 */
[----:B------:R-:W-:-:S04]  /*08f0*/  FFMA R9, R8, 0.6666666865348815918, R9 ;  /* 0x3f2aaaab08097823 */ /* 0x000fc80000000009 */
[----:B------:R-:W-:-:S04]  /*0900*/  FFMA R8, R9, -1.5, R2 ;  /* 0xbfc0000009087823 */ /* 0x000fc80000000002 */
[----:B------:R-:W-:-:S04]  /*0910*/  FFMA.RZ R8, R8, 0.6666666865348815918, R9 ;  /* 0x3f2aaaab08087823 */ /* 0x000fc8000000c009 */
[----:B------:R-:W0:Y:S02]  /*0920*/  FRND.TRUNC R9, R8 ;  /* 0x0000000800097307 */ /* 0x000e24000020d000 */
[----:B0-----:R-:W-:-:S05]  /*0930*/  FFMA R2, R9, -1.5, R2 ;  /* 0xbfc0000009027823 */ /* 0x001fca0000000002 */
[----:B------:R-:W-:-:S13]  /*0940*/  ISETP.NE.AND P0, PT, R2, RZ, PT ;  /* 0x000000ff0200720c */ /* 0x000fda0003f05270 */
[----:B------:R-:W-:Y:S05]  /*0950*/  @P0 BRA P1, `(.L_x_100) ;  /* 0xfffffffc00cc0947 */ /* 0x000fea000083ffff */
.L_x_99:
[----:B------:R-:W-:Y:S05]  /*0960*/  BSYNC.RECONVERGENT B3 ;  /* 0x0000000000037941 */ /* 0x000fea0003800200 */
.L_x_98:
[----:B------:R-:W-:-:S04]  /*0970*/  FMUL R7, R2, 1.1920928955078125e-07 ;  /* 0x3400000002077820 */ /* 0x000fc80000400000 */
[----:B------:R-:W-:-:S07]  /*0980*/  FMUL R7, R10, R7 ;  /* 0x000000070a077220 */ /* 0x000fce0000400000 */
.L_x_94:
[----:B------:R-:W-:Y:S05]  /*0990*/  BSYNC.RECONVERGENT B2 ;  /* 0x0000000000027941 */ /* 0x000fea0003800200 */
.L_x_93:
[C---:B------:R-:W-:Y:S02]  /*09a0*/  FSETP.NAN.AND P0, PT, |R7|.reuse, |R7|, PT ;  /* 0x400000070700720b */ /* 0x040fe40003f08200 */
[----:B------:R-:W-:-:S04]  /*09b0*/  LOP3.LUT R4, R7, 0x80000000, R4, 0xb8, !PT ;  /* 0x8000000007047812 */ /* 0x000fc800078eb804 */
[----:B------:R-:W-:Y:S01]  /*09c0*/  FSEL R4, R7, R4, P0 ;  /* 0x0000000407047208 */ /* 0x000fe20000000000 */
[----:B------:R-:W-:Y:S06]  /*09d0*/  BRA `(.L_x_101) ;  /* 0x00000000008c7947 */ /* 0x000fec0003800000 */
.L_x_90:
[----:B------:R-:W-:-:S13]  /*09e0*/  FSETP.NEU.AND P0, PT, R5, R7, PT ;  /* 0x000000070500720b */ /* 0x000fda0003f0d000 */
[----:B------:R-:W-:Y:S05]  /*09f0*/  @P0 BRA `(.L_x_102) ;  /* 0x0000000000440947 */ /* 0x000fea0003800000 */
[----:B------:R-:W0:Y:S01]  /*0a00*/  MUFU.RCP R7, R0 ;  /* 0x0000000000077308 */ /* 0x000e220000001000 */
[----:B------:R-:W-:Y:S01]  /*0a10*/  FADD R9, R8, -R6 ;  /* 0x8000000608097221 */ /* 0x000fe20000000000 */
        /* <DEDUP_REMOVED lines=8> */
[----:B------:R-:W-:Y:S02]  /*0aa0*/  MOV R2, R9 ;  /* 0x0000000900027202 */ /* 0x000fe40000000f00 */
[----:B------:R-:W-:-:S07]  /*0ab0*/  MOV R8, 0xad0 ;  /* 0x00000ad000087802 */ /* 0x000fce0000000f00 */
[----:B------:R-:W-:Y:S05]  /*0ac0*/  CALL.REL.NOINC `($__internal_2_$__cuda_sm3x_div_rn_noftz_f32_slowpath) ;  /* 0x0000000000d07944 */ /* 0x000fea0003c00000 */
[----:B------:R-:W-:-:S07]  /*0ad0*/  IMAD.MOV.U32 R4, RZ, RZ, R2 ;  /* 0x000000ffff047224 */ /* 0x000fce00078e0002 */
.L_x_104:
[----:B------:R-:W-:Y:S05]  /*0ae0*/  BSYNC.RECONVERGENT B2 ;  /* 0x0000000000027941 */ /* 0x000fea0003800200 */
.L_x_103:
[----:B------:R-:W-:Y:S01]  /*0af0*/  FADD R4, R4, 2 ;  /* 0x4000000004047421 */ /* 0x000fe20000000000 */
[----:B------:R-:W-:Y:S06]  /*0b00*/  BRA `(.L_x_101) ;  /* 0x0000000000407947 */ /* 0x000fec0003800000 */
.L_x_102:
        /* <DEDUP_REMOVED lines=14> */
.L_x_106:
[----:B------:R-:W-:Y:S05]  /*0bf0*/  BSYNC.RECONVERGENT B2 ;  /* 0x0000000000027941 */ /* 0x000fea0003800200 */
.L_x_105:
[----:B------:R-:W-:-:S07]  /*0c00*/  FADD R4, R4, 4 ;  /* 0x4080000004047421 */ /* 0x000fce0000000000 */
.L_x_101:
[----:B------:R-:W-:Y:S05]  /*0c10*/  BSYNC.RECONVERGENT B1 ;  /* 0x0000000000017941 */ /* 0x000fea0003800200 */
.L_x_89:
[----:B------:R-:W0:Y:S01]  /*0c20*/  MUFU.RCP R2, R5 ;  /* 0x0000000500027308 */ /* 0x000e220000001000 */
[----:B------:R-:W-:Y:S01]  /*0c30*/  FMUL R4, R4, 60 ;  /* 0x4270000004047820 */ /* 0x000fe20000400000 */
[----:B------:R-:W-:Y:S04]  /*0c40*/  BSSY.RECONVERGENT B1, `(.L_x_107) ;  /* 0x000000f000017945 */ /* 0x000fe80003800200 */
[----:B------:R-:W-:Y:S02]  /*0c50*/  FSETP.GEU.AND P1, PT, R4, RZ, PT ;  /* 0x000000ff0400720b */ /* 0x000fe40003f2e000 */
[----:B------:R-:W1:Y:S01]  /*0c60*/  FCHK P0, R0, R5 ;  /* 0x0000000500007302 */ /* 0x000e620000000000 */
[----:B0-----:R-:W-:-:S10]  /*0c70*/  FFMA R7, -R5, R2, 1 ;  /* 0x3f80000005077423 */ /* 0x001fd40000000102 */
[----:B------:R-:W-:Y:S01]  /*0c80*/  @!P1 FADD R4, R4, 360 ;  /* 0x43b4000004049421 */ /* 0x000fe20000000000 */
[----:B------:R-:W-:-:S03]  /*0c90*/  FFMA R7, R2, R7, R2 ;  /* 0x0000000702077223 */ /* 0x000fc60000000002 */
[----:B------:R-:W-:Y:S01]  /*0ca0*/  FMUL R4, R4, 0.5 ;  /* 0x3f00000004047820 */ /* 0x000fe20000400000 */
[----:B------:R-:W-:-:S04]  /*0cb0*/  FFMA R2, R0, R7, RZ ;  /* 0x0000000700027223 */ /* 0x000fc800000000ff */
[----:B------:R-:W-:-:S04]  /*0cc0*/  FFMA R6, -R5, R2, R0 ;  /* 0x0000000205067223 */ /* 0x000fc80000000100 */
[----:B------:R-:W-:Y:S01]  /*0cd0*/  FFMA R2, R7, R6, R2 ;  /* 0x0000000607027223 */ /* 0x000fe20000000002 */
[----:B-1----:R-:W-:Y:S06]  /*0ce0*/  @!P0 BRA `(.L_x_108) ;  /* 0x0000000000108947 */ /* 0x002fec0003800000 */
[----:B------:R-:W-:Y:S01]  /*0cf0*/  MOV R2, R0 ;  /* 0x0000000000027202 */ /* 0x000fe20000000f00 */
[----:B------:R-:W-:Y:S01]  /*0d00*/  IMAD.MOV.U32 R0, RZ, RZ, R5 ;  /* 0x000000ffff007224 */ /* 0x000fe200078e0005 */
[----:B------:R-:W-:-:S07]  /*0d10*/  MOV R8, 0xd30 ;  /* 0x00000d3000087802 */ /* 0x000fce0000000f00 */
[----:B------:R-:W-:Y:S05]  /*0d20*/  CALL.REL.NOINC `($__internal_2_$__cuda_sm3x_div_rn_noftz_f32_slowpath) ;  /* 0x0000000000387944 */ /* 0x000fea0003c00000 */
.L_x_108:
[----:B------:R-:W-:Y:S05]  /*0d30*/  BSYNC.RECONVERGENT B1 ;  /* 0x0000000000017941 */ /* 0x000fea0003800200 */
.L_x_107:
[----:B------:R-:W-:-:S07]  /*0d40*/  FMUL R9, R2, 255 ;  /* 0x437f000002097820 */ /* 0x000fce0000400000 */
.L_x_88:
[----:B------:R-:W-:Y:S05]  /*0d50*/  BSYNC.RECONVERGENT B0 ;  /* 0x0000000000007941 */ /* 0x000fea0003800200 */
.L_x_87:
[----:B------:R-:W0:Y:S01]  /*0d60*/  LDCU.64 UR6, c[0x0][0x388] ;  /* 0x00007100ff0677ac */ /* 0x000e220008000a00 */
[----:B------:R-:W-:Y:S01]  /*0d70*/  FMUL R5, R5, 255 ;  /* 0x437f000005057820 */ /* 0x000fe20000400000 */
[----:B------:R-:W1:Y:S08]  /*0d80*/  F2I.U32.TRUNC.NTZ R7, R4 ;  /* 0x0000000400077305 */ /* 0x000e70000020f000 */
[----:B------:R-:W2:Y:S08]  /*0d90*/  F2I.U32.TRUNC.NTZ R9, R9 ;  /* 0x0000000900097305 */ /* 0x000eb0000020f000 */
[----:B------:R-:W3:Y:S01]  /*0da0*/  F2I.U32.TRUNC.NTZ R5, R5 ;  /* 0x0000000500057305 */ /* 0x000ee2000020f000 */
[----:B0-----:R-:W-:-:S04]  /*0db0*/  IADD3 R2, P0, PT, R3, UR6, RZ ;  /* 0x0000000603027c10 */ /* 0x001fc8000ff1e0ff */
[----:B------:R-:W-:-:S05]  /*0dc0*/  IADD3.X R3, PT, PT, R12, UR7, RZ, P0, !PT ;  /* 0x000000070c037c10 */ /* 0x000fca00087fe4ff */
[----:B-1----:R-:W-:Y:S04]  /*0dd0*/  STG.E.U8 desc[UR4][R2.64], R7 ;  /* 0x0000000702007986 */ /* 0x002fe8000c101104 */
[----:B--2---:R-:W-:Y:S04]  /*0de0*/  STG.E.U8 desc[UR4][R2.64+0x1], R9 ;  /* 0x0000010902007986 */ /* 0x004fe8000c101104 */
[----:B---3--:R-:W-:Y:S01]  /*0df0*/  STG.E.U8 desc[UR4][R2.64+0x2], R5 ;  /* 0x0000020502007986 */ /* 0x008fe2000c101104 */
[----:B------:R-:W-:Y:S05]  /*0e00*/  EXIT ;  /* 0x000000000000794d */ /* 0x000fea0003800000 */
        .weak           $__internal_2_$__cuda_sm3x_div_rn_noftz_f32_slowpath
        .type           $__internal_2_$__cuda_sm3x_div_rn_noftz_f32_slowpath,@function
        .size           $__internal_2_$__cuda_sm3x_div_rn_noftz_f32_slowpath,(.L_x_125 - $__internal_2_$__cuda_sm3x_div_rn_noftz_f32_slowpath)
$__internal_2_$__cuda_sm3x_div_rn_noftz_f32_slowpath:
[----:B------:R-:W-:Y:S01]  /*0e10*/  SHF.R.U32.HI R10, RZ, 0x17, R0 ;  /* 0x00000017ff0a7819 */ /* 0x000fe20000011600 */
[----:B------:R-:W-:Y:S01]  /*0e20*/  BSSY.RECONVERGENT B3, `(.L_x_109) ;  /* 0x0000063000037945 */ /* 0x000fe20003800200 */
[----:B------:R-:W-:Y:S02]  /*0e30*/  SHF.R.U32.HI R9, RZ, 0x17, R2 ;  /* 0x00000017ff097819 */ /* 0x000fe40000011602 */
[----:B------:R-:W-:Y:S02]  /*0e40*/  LOP3.LUT R10, R10, 0xff, RZ, 0xc0, !PT ;  /* 0x000000ff0a0a7812 */ /* 0x000fe400078ec0ff */
[----:B------:R-:W-:Y:S02]  /*0e50*/  LOP3.LUT R13, R9, 0xff, RZ, 0xc0, !PT ;  /* 0x000000ff090d7812 */ /* 0x000fe400078ec0ff */
[----:B------:R-:W-:Y:S02]  /*0e60*/  IADD3 R15, PT, PT, R10, -0x1, RZ ;  /* 0xffffffff0a0f7810 */ /* 0x000fe40007ffe0ff */
[----:B------:R-:W-:Y:S01]  /*0e70*/  MOV R11, R0 ;  /* 0x00000000000b7202 */ /* 0x000fe20000000f00 */
[----:B------:R-:W-:Y:S01]  /*0e80*/  VIADD R14, R13, 0xffffffff ;  /* 0xffffffff0d0e7836 */ /* 0x000fe20000000000 */
        /* <DEDUP_REMOVED lines=10> */
[----:B------:R-:W-:Y:S02]  /*0f30*/  FSETP.NEU.FTZ.AND P2, PT, |R2|, +INF , PT ;  /* 0x7f8000000200780b */ /* 0x000fe40003f5d200 */
        /* <DEDUP_REMOVED lines=11> */
[----:B------:R-:W-:Y:S01]  /*0ff0*/  @P0 MOV R9, RZ ;  /* 0x000000ff00090202 */ /* 0x000fe20000000f00 */
[----:B------:R-:W-:Y:S02]  /*1000*/  @!P0 IMAD.MOV.U32 R9, RZ, RZ, -0x40 ;  /* 0xffffffc0ff098424 */ /* 0x000fe400078e00ff */
[----:B------:R-:W-:Y:S01]  /*1010*/  @!P0 FFMA R2, R2, 1.84467440737095516160e+19, RZ ;  /* 0x5f80000002028823 */ /* 0x000fe200000000ff */
[----:B------:R-:W-:Y:S02]  /*1020*/  @!P1 FFMA R11, R0, 1.84467440737095516160e+19, RZ ;  /* 0x5f800000000b9823 */ /* 0x000fe400000000ff */
[----:B------:R-:W-:-:S07]  /*1030*/  @!P1 IADD3 R9, PT, PT, R9, 0x40, RZ ;  /* 0x0000004009099810 */ /* 0x000fce0007ffe0ff */
.L_x_110:
[----:B------:R-:W-:Y:S01]  /*1040*/  LEA R14, R10, 0xc0800000, 0x17 ;  /* 0xc08000000a0e7811 */ /* 0x000fe200078eb8ff */
[----:B------:R-:W-:Y:S01]  /*1050*/  BSSY.RECONVERGENT B4, `(.L_x_115) ;  /* 0x0000036000047945 */ /* 0x000fe20003800200 */
[----:B------:R-:W-:-:S03]  /*1060*/  IADD3 R13, PT, PT, R13, -0x7f, RZ ;  /* 0xffffff810d0d7810 */ /* 0x000fc60007ffe0ff */
[----:B------:R-:W-:Y:S02]  /*1070*/  IMAD.IADD R14, R11, 0x1, -R14 ;  /* 0x000000010b0e7824 */ /* 0x000fe400078e0a0e */
[C---:B------:R-:W-:Y:S02]  /*1080*/  IMAD R2, R13.reuse, -0x800000, R2 ;  /* 0xff8000000d027824 */ /* 0x040fe400078e0202 */
[----:B------:R0:W1:Y:S01]  /*1090*/  MUFU.RCP R11, R14 ;  /* 0x0000000e000b7308 */ /* 0x0000620000001000 */
[----:B------:R-:W-:Y:S01]  /*10a0*/  FADD.FTZ R15, -R14, -RZ ;  /* 0x800000ff0e0f7221 */ /* 0x000fe20000010100 */
        /* <DEDUP_REMOVED lines=10> */
[----:B------:R-:W-:-:S04]  /*1150*/  LOP3.LUT R10, R10, 0xff, RZ, 0xc0, !PT ;  /* 0x000000ff0a0a7812 */ /* 0x000fc800078ec0ff */
[----:B------:R-:W-:-:S05]  /*1160*/  IADD3 R17, PT, PT, R10, R9, RZ ;  /* 0x000000090a117210 */ /* 0x000fca0007ffe0ff */
        /* <DEDUP_REMOVED lines=10> */
[-CC-:B------:R-:W-:Y:S01]  /*1210*/  FFMA.RZ R9, R11, R15.reuse, R16.reuse ;  /* 0x0000000f0b097223 */ /* 0x180fe2000000c010 */
[----:B------:R-:W-:Y:S01]  /*1220*/  IADD3 R14, PT, PT, R17, 0x20, RZ ;  /* 0x00000020110e7810 */ /* 0x000fe20007ffe0ff */
[-CC-:B------:R-:W-:Y:S01]  /*1230*/  FFMA.RM R10, R11, R15.reuse, R16.reuse ;  /* 0x0000000f0b0a7223 */ /* 0x180fe20000004010 */
[----:B------:R-:W-:Y:S02]  /*1240*/  ISETP.NE.AND P2, PT, R17, RZ, PT ;  /* 0x000000ff1100720c */ /* 0x000fe40003f45270 */
[----:B------:R-:W-:Y:S01]  /*1250*/  LOP3.LUT R13, R9, 0x7fffff, RZ, 0xc0, !PT ;  /* 0x007fffff090d7812 */ /* 0x000fe200078ec0ff */
[----:B------:R-:W-:Y:S01]  /*1260*/  FFMA.RP R9, R11, R15, R16 ;  /* 0x0000000f0b097223 */ /* 0x000fe20000008010 */
[----:B------:R-:W-:Y:S01]  /*1270*/  IMAD.MOV R11, RZ, RZ, -R17 ;  /* 0x000000ffff0b7224 */ /* 0x000fe200078e0a11 */
[----:B------:R-:W-:Y:S02]  /*1280*/  ISETP.NE.AND P1, PT, R17, RZ, PT ;  /* 0x000000ff1100720c */ /* 0x000fe40003f25270 */
[----:B------:R-:W-:-:S02]  /*1290*/  LOP3.LUT R13, R13, 0x800000, RZ, 0xfc, !PT ;  /* 0x008000000d0d7812 */ /* 0x000fc400078efcff */
[----:B------:R-:W-:Y:S02]  /*12a0*/  FSETP.NEU.FTZ.AND P0, PT, R9, R10, PT ;  /* 0x0000000a0900720b */ /* 0x000fe40003f1d000 */
[----:B------:R-:W-:Y:S02]  /*12b0*/  SHF.L.U32 R14, R13, R14, RZ ;  /* 0x0000000e0d0e7219 */ /* 0x000fe400000006ff */
[----:B------:R-:W-:Y:S02]  /*12c0*/  SEL R10, R11, RZ, P2 ;  /* 0x000000ff0b0a7207 */ /* 0x000fe40001000000 */
[----:B------:R-:W-:Y:S02]  /*12d0*/  ISETP.NE.AND P1, PT, R14, RZ, P1 ;  /* 0x000000ff0e00720c */ /* 0x000fe40000f25270 */
[----:B------:R-:W-:Y:S02]  /*12e0*/  SHF.R.U32.HI R10, RZ, R10, R13 ;  /* 0x0000000aff0a7219 */ /* 0x000fe4000001160d */
[----:B------:R-:W-:-:S02]  /*12f0*/  PLOP3.LUT P0, PT, P0, P1, PT, 0xf8, 0x8f ;  /* 0x00000000008f781c */ /* 0x000fc40000703f70 */
[----:B------:R-:W-:Y:S02]  /*1300*/  SHF.R.U32.HI R14, RZ, 0x1, R10 ;  /* 0x00000001ff0e7819 */ /* 0x000fe4000001160a */
[----:B------:R-:W-:-:S04]  /*1310*/  SEL R9, RZ, 0x1, !P0 ;  /* 0x00000001ff097807 */ /* 0x000fc80004000000 */
[----:B------:R-:W-:-:S04]  /*1320*/  LOP3.LUT R9, R9, 0x1, R14, 0xf8, !PT ;  /* 0x0000000109097812 */ /* 0x000fc800078ef80e */
[----:B------:R-:W-:-:S04]  /*1330*/  LOP3.LUT R9, R9, R10, RZ, 0xc0, !PT ;  /* 0x0000000a09097212 */ /* 0x000fc800078ec0ff */
[----:B------:R-:W-:-:S04]  /*1340*/  IADD3 R9, PT, PT, R14, R9, RZ ;  /* 0x000000090e097210 */ /* 0x000fc80007ffe0ff */
[----:B------:R-:W-:Y:S01]  /*1350*/  LOP3.LUT R2, R9, R2, RZ, 0xfc, !PT ;  /* 0x0000000209027212 */ /* 0x000fe200078efcff */
[----:B------:R-:W-:Y:S06]  /*1360*/  BRA `(.L_x_118) ;  /* 0x0000000000107947 */ /* 0x000fec0003800000 */
.L_x_117:
[----:B------:R-:W-:-:S04]  /*1370*/  LOP3.LUT R2, R2, 0x80000000, RZ, 0xc0, !PT ;  /* 0x8000000002027812 */ /* 0x000fc800078ec0ff */
[----:B------:R-:W-:Y:S01]  /*1380*/  LOP3.LUT R2, R2, 0x7f800000, RZ, 0xfc, !PT ;  /* 0x7f80000002027812 */ /* 0x000fe200078efcff */
[----:B------:R-:W-:Y:S06]  /*1390*/  BRA `(.L_x_118) ;  /* 0x0000000000047947 */ /* 0x000fec0003800000 */
.L_x_116:
[----:B------:R-:W-:-:S07]  /*13a0*/  IMAD R2, R9, 0x800000, R2 ;  /* 0x0080000009027824 */ /* 0x000fce00078e0202 */
.L_x_118:
[----:B------:R-:W-:Y:S05]  /*13b0*/  BSYNC.RECONVERGENT B4 ;  /* 0x0000000000047941 */ /* 0x000fea0003800200 */
.L_x_115:
[----:B------:R-:W-:Y:S05]  /*13c0*/  BRA `(.L_x_119) ;  /* 0x0000000000207947 */ /* 0x000fea0003800000 */
.L_x_114:
[----:B------:R-:W-:-:S04]  /*13d0*/  LOP3.LUT R2, R11, 0x80000000, R2, 0x48, !PT ;  /* 0x800000000b027812 */ /* 0x000fc800078e4802 */
[----:B------:R-:W-:Y:S01]  /*13e0*/  LOP3.LUT R2, R2, 0x7f800000, RZ, 0xfc, !PT ;  /* 0x7f80000002027812 */ /* 0x000fe200078efcff */
[----:B------:R-:W-:Y:S06]  /*13f0*/  BRA `(.L_x_119) ;  /* 0x0000000000147947 */ /* 0x000fec0003800000 */
.L_x_113:
[----:B------:R-:W-:Y:S01]  /*1400*/  LOP3.LUT R2, R11, 0x80000000, R2, 0x48, !PT ;  /* 0x800000000b027812 */ /* 0x000fe200078e4802 */
[----:B------:R-:W-:Y:S06]  /*1410*/  BRA `(.L_x_119) ;  /* 0x00000000000c7947 */ /* 0x000fec0003800000 */
.L_x_112:
[----:B------:R-:W0:Y:S01]  /*1420*/  MUFU.RSQ R2, -QNAN ;  /* 0xffc0000000027908 */ /* 0x000e220000001400 */
[----:B------:R-:W-:Y:S05]  /*1430*/  BRA `(.L_x_119) ;  /* 0x0000000000047947 */ /* 0x000fea0003800000 */
.L_x_111:
[----:B------:R-:W-:-:S07]  /*1440*/  FADD.FTZ R2, R2, R0 ;  /* 0x0000000002027221 */ /* 0x000fce0000010000 */
.L_x_119:
[----:B------:R-:W-:Y:S05]  /*1450*/  BSYNC.RECONVERGENT B3 ;  /* 0x0000000000037941 */ /* 0x000fea0003800200 */
.L_x_109:
[----:B------:R-:W-:-:S04]  /*1460*/  HFMA2 R9, -RZ, RZ, 0, 0 ;  /* 0x00000000ff097431 */ /* 0x000fc800000001ff */
[----:B0-----:R-:W-:Y:S05]  /*1470*/  RET.REL.NODEC R8 `(_ZN7neurova4cuda7imgproc17rgb_to_hsv_kernelEPKhPhiii) ;  /* 0xffffffe808e07950 */ /* 0x001fea0003c3ffff */
.L_x_120:
        /* <DEDUP_REMOVED lines=16> */
.L_x_125:


//--------------------- .text._ZN7neurova4cuda7imgproc17bgr_to_rgb_kernelEPKhPhiii --------------------------
	.section	.text._ZN7neurova4cuda7imgproc17bgr_to_rgb_kernelEPKhPhiii,"ax",@progbits
	.align	128
        .global         _ZN7neurova4cuda7imgproc17bgr_to_rgb_kernelEPKhPhiii
        .type           _ZN7neurova4cuda7imgproc17bgr_to_rgb_kernelEPKhPhiii,@function
        .size           _ZN7neurova4cuda7imgproc17bgr_to_rgb_kernelEPKhPhiii,(.L_x_138 - _ZN7neurova4cuda7imgproc17bgr_to_rgb_kernelEPKhPhiii)
        .other          _ZN7neurova4cuda7imgproc17bgr_to_rgb_kernelEPKhPhiii,@"STO_CUDA_ENTRY STV_DEFAULT"
_ZN7neurova4cuda7imgproc17bgr_to_rgb_kernelEPKhPhiii:
.text._ZN7neurova4cuda7imgproc17bgr_to_rgb_kernelEPKhPhiii:
        /* <DEDUP_REMOVED lines=15> */
[----:B0-----:R-:W-:Y:S01]  /*00f0*/  IMAD R3, R2, UR4, RZ ;  /* 0x0000000402037c24 */ /* 0x001fe2000f8e02ff */
[----:B------:R-:W0:Y:S03]  /*0100*/  LDCU.64 UR4, c[0x0][0x358] ;  /* 0x00006b00ff0477ac */ /* 0x000e260008000a00 */
[----:B------:R-:W-:-:S05]  /*0110*/  IMAD R0, R0, 0x3, R3 ;  /* 0x0000000300007824 */ /* 0x000fca00078e0203 */
[----:B-1----:R-:W-:Y:S02]  /*0120*/  IADD3 R2, P0, PT, R0, UR8, RZ ;  /* 0x0000000800027c10 */ /* 0x002fe4000ff1e0ff */
[----:B------:R-:W-:-:S04]  /*0130*/  SHF.R.S32.HI R5, RZ, 0x1f, R0 ;  /* 0x0000001fff057819 */ /* 0x000fc80000011400 */
[----:B------:R-:W-:-:S05]  /*0140*/  IADD3.X R3, PT, PT, R5, UR9, RZ, P0, !PT ;  /* 0x0000000905037c10 */ /* 0x000fca00087fe4ff */
[----:B0-----:R-:W2:Y:S01]  /*0150*/  LDG.E.U8 R7, desc[UR4][R2.64+0x2] ;  /* 0x0000020402077981 */ /* 0x001ea2000c1e1100 */
[----:B------:R-:W-:-:S04]  /*0160*/  IADD3 R4, P0, PT, R0, UR10, RZ ;  /* 0x0000000a00047c10 */ /* 0x000fc8000ff1e0ff */
[----:B------:R-:W-:-:S05]  /*0170*/  IADD3.X R5, PT, PT, R5, UR11, RZ, P0, !PT ;  /* 0x0000000b05057c10 */ /* 0x000fca00087fe4ff */
[----:B--2---:R-:W-:Y:S04]  /*0180*/  STG.E.U8 desc[UR4][R4.64], R7 ;  /* 0x0000000704007986 */ /* 0x004fe8000c101104 */
[----:B------:R-:W2:Y:S04]  /*0190*/  LDG.E.U8 R9, desc[UR4][R2.64+0x1] ;  /* 0x0000010402097981 */ /* 0x000ea8000c1e1100 */
[----:B--2---:R-:W-:Y:S04]  /*01a0*/  STG.E.U8 desc[UR4][R4.64+0x1], R9 ;  /* 0x0000010904007986 */ /* 0x004fe8000c101104 */
[----:B------:R-:W2:Y:S04]  /*01b0*/  LDG.E.U8 R11, desc[UR4][R2.64] ;  /* 0x00000004020b7981 */ /* 0x000ea8000c1e1100 */
[----:B--2---:R-:W-:Y:S01]  /*01c0*/  STG.E.U8 desc[UR4][R4.64+0x2], R11 ;  /* 0x0000020b04007986 */ /* 0x004fe2000c101104 */
[----:B------:R-:W-:Y:S05]  /*01d0*/  EXIT ;  /* 0x000000000000794d */ /* 0x000fea0003800000 */
.L_x_121:
        /* <DEDUP_REMOVED lines=10> */
.L_x_138:


//--------------------- .text._ZN7neurova4cuda7imgproc18rgb_to_gray_kernelEPKhPhiiii --------------------------
	.section	.text._ZN7neurova4cuda7imgproc18rgb_to_gray_kernelEPKhPhiiii,"ax",@progbits
	.align	128
        .global         _ZN7neurova4cuda7imgproc18rgb_to_gray_kernelEPKhPhiiii
        .type           _ZN7neurova4cuda7imgproc18rgb_to_gray_kernelEPKhPhiiii,@function
        .size           _ZN7neurova4cuda7imgproc18rgb_to_gray_kernelEPKhPhiiii,(.L_x_139 - _ZN7neurova4cuda7imgproc18rgb_to_gray_kernelEPKhPhiiii)
        .other          _ZN7neurova4cuda7imgproc18rgb_to_gray_kernelEPKhPhiiii,@"STO_CUDA_ENTRY STV_DEFAULT"
_ZN7neurova4cuda7imgproc18rgb_to_gray_kernelEPKhPhiiii:
.text._ZN7neurova4cuda7imgproc18rgb_to_gray_kernelEPKhPhiiii:
        /* <DEDUP_REMOVED lines=13> */
[----:B------:R-:W0:Y:S01]  /*00d0*/  LDCU.64 UR6, c[0x0][0x398] ;  /* 0x00007300ff0677ac */ /* 0x000e220008000a00 */
[----:B------:R-:W1:Y:S01]  /*00e0*/  LDCU.128 UR8, c[0x0][0x380] ;  /* 0x00007000ff0877ac */ /* 0x000e620008000c00 */
[----:B------:R-:W2:Y:S01]  /*00f0*/  LDCU.64 UR4, c[0x0][0x358] ;  /* 0x00006b00ff0477ac */ /* 0x000ea20008000a00 */
[----:B0-----:R-:W-:-:S04]  /*0100*/  IMAD R3, R5, UR6, RZ ;  /* 0x0000000605037c24 */ /* 0x001fc8000f8e02ff */
[----:B------:R-:W-:-:S05]  /*0110*/  IMAD R3, R0, 0x3, R3 ;  /* 0x0000000300037824 */ /* 0x000fca00078e0203 */
[----:B-1----:R-:W-:-:S04]  /*0120*/  IADD3 R2, P0, PT, R3, UR8, RZ ;  /* 0x0000000803027c10 */ /* 0x002fc8000ff1e0ff */
[----:B------:R-:W-:-:S05]  /*0130*/  LEA.HI.X.SX32 R3, R3, UR9, 0x1, P0 ;  /* 0x0000000903037c11 */ /* 0x000fca00080f0eff */
[----:B--2---:R-:W2:Y:S04]  /*0140*/  LDG.E.U8 R6, desc[UR4][R2.64+0x1] ;  /* 0x0000010402067981 */ /* 0x004ea8000c1e1100 */
[----:B------:R-:W3:Y:S04]  /*0150*/  LDG.E.U8 R4, desc[UR4][R2.64] ;  /* 0x0000000402047981 */ /* 0x000ee8000c1e1100 */
[----:B------:R-:W4:Y:S01]  /*0160*/  LDG.E.U8 R7, desc[UR4][R2.64+0x2] ;  /* 0x0000020402077981 */ /* 0x000f22000c1e1100 */
[----:B------:R-:W-:Y:S01]  /*0170*/  IMAD R0, R5, UR7, R0 ;  /* 0x0000000705007c24 */ /* 0x000fe2000f8e0200 */
[----:B--2---:R-:W-:-:S02]  /*0180*/  I2FP.F32.U32 R6, R6 ;  /* 0x0000000600067245 */ /* 0x004fc40000201000 */
[----:B---3--:R-:W-:-:S03]  /*0190*/  I2FP.F32.U32 R4, R4 ;  /* 0x0000000400047245 */ /* 0x008fc60000201000 */
[----:B------:R-:W-:Y:S01]  /*01a0*/  FMUL R9, R6, 0.58700001239776611328 ;  /* 0x3f1645a206097820 */ /* 0x000fe20000400000 */
[----:B----4-:R-:W-:-:S03]  /*01b0*/  I2FP.F32.U32 R7, R7 ;  /* 0x0000000700077245 */ /* 0x010fc60000201000 */
[----:B------:R-:W-:-:S04]  /*01c0*/  FFMA R4, R4, 0.29899999499320983887, R9 ;  /* 0x3e99168704047823 */ /* 0x000fc80000000009 */
[----:B------:R-:W-:Y:S01]  /*01d0*/  FFMA R7, R7, 0.11400000005960464478, R4 ;  /* 0x3de978d507077823 */ /* 0x000fe20000000004 */
[----:B------:R-:W-:-:S04]  /*01e0*/  IADD3 R4, P0, PT, R0, UR10, RZ ;  /* 0x0000000a00047c10 */ /* 0x000fc8000ff1e0ff */
[----:B------:R-:W-:Y:S01]  /*01f0*/  LEA.HI.X.SX32 R5, R0, UR11, 0x1, P0 ;  /* 0x0000000b00057c11 */ /* 0x000fe200080f0eff */
[----:B------:R-:W0:Y:S04]  /*0200*/  F2I.U32.TRUNC.NTZ R7, R7 ;  /* 0x0000000700077305 */ /* 0x000e28000020f000 */
[----:B0-----:R-:W-:Y:S01]  /*0210*/  STG.E.U8 desc[UR4][R4.64], R7 ;  /* 0x0000000704007986 */ /* 0x001fe2000c101104 */
[----:B------:R-:W-:Y:S05]  /*0220*/  EXIT ;  /* 0x000000000000794d */ /* 0x000fea0003800000 */
.L_x_122:
        /* <DEDUP_REMOVED lines=13> */
.L_x_139:


//--------------------- .nv.shared.reserved.0     --------------------------
	.section	.nv.shared.reserved.0,"aw",@nobits
	.weak		__nv_reservedSMEM_offset_0_alias
	.size		__nv_reservedSMEM_offset_0_alias, 0, 64
	.other		__nv_reservedSMEM_offset_0_alias,@"STO_CUDA_RESERVED_SHARED STV_DEFAULT"
__nv_reservedSMEM_offset_0_alias:
	.zero		0
	.zero		64


//--------------------- .nv.shared._ZN7neurova4cuda7imgproc16histogram_kernelEPKhPjiii --------------------------
	.section	.nv.shared._ZN7neurova4cuda7imgproc16histogram_kernelEPKhPjiii,"aw",@nobits
	.sectionflags	@""
	.align	4
.nv.shared._ZN7neurova4cuda7imgproc16histogram_kernelEPKhPjiii:
	.zero		2048


//--------------------- .nv.constant0._ZN7neurova4cuda7imgproc25histogram_equalize_kernelEPKhPhS3_iii --------------------------
	.section	.nv.constant0._ZN7neurova4cuda7imgproc25histogram_equalize_kernelEPKhPhS3_iii,"a",@progbits
	.sectionflags	@""
	.align	4
.nv.constant0._ZN7neurova4cuda7imgproc25histogram_equalize_kernelEPKhPhS3_iii:
	.zero		932


//--------------------- .nv.constant0._ZN7neurova4cuda7imgproc16histogram_kernelEPKhPjiii --------------------------
	.section	.nv.constant0._ZN7neurova4cuda7imgproc16histogram_kernelEPKhPjiii,"a",@progbits
	.sectionflags	@""
	.align	4
.nv.constant0._ZN7neurova4cuda7imgproc16histogram_kernelEPKhPjiii:
	.zero		924


//--------------------- .nv.constant0._ZN7neurova4cuda7imgproc18warp_affine_kernelEPKhPhiiiiiiiffffff --------------------------
	.section	.nv.constant0._ZN7neurova4cuda7imgproc18warp_affine_kernelEPKhPhiiiiiiiffffff,"a",@progbits
	.sectionflags	@""
	.align	4
.nv.constant0._ZN7neurova4cuda7imgproc18warp_affine_kernelEPKhPhiiiiiiiffffff:
	.zero		964


//--------------------- .nv.constant0._ZN7neurova4cuda7imgproc22resize_bilinear_kernelEPKhPhiiiiiii --------------------------
	.section	.nv.constant0._ZN7neurova4cuda7imgproc22resize_bilinear_kernelEPKhPhiiiiiii,"a",@progbits
	.sectionflags	@""
	.align	4
.nv.constant0._ZN7neurova4cuda7imgproc22resize_bilinear_kernelEPKhPhiiiiiii:
	.zero		940


//--------------------- .nv.constant0._ZN7neurova4cuda7imgproc12erode_kernelEPKhPhiiii --------------------------
	.section	.nv.constant0._ZN7neurova4cuda7imgproc12erode_kernelEPKhPhiiii,"a",@progbits
	.sectionflags	@""
	.align	4
.nv.constant0._ZN7neurova4cuda7imgproc12erode_kernelEPKhPhiiii:
	.zero		928


//--------------------- .nv.constant0._ZN7neurova4cuda7imgproc13dilate_kernelEPKhPhiiii --------------------------
	.section	.nv.constant0._ZN7neurova4cuda7imgproc13dilate_kernelEPKhPhiiii,"a",@progbits
	.sectionflags	@""
	.align	4
.nv.constant0._ZN7neurova4cuda7imgproc13dilate_kernelEPKhPhiiii:
	.zero		928


//--------------------- .nv.constant0._ZN7neurova4cuda7imgproc16canny_nms_kernelEPKfS3_Phiiff --------------------------
	.section	.nv.constant0._ZN7neurova4cuda7imgproc16canny_nms_kernelEPKfS3_Phiiff,"a",@progbits
	.sectionflags	@""
	.align	4
.nv.constant0._ZN7neurova4cuda7imgproc16canny_nms_kernelEPKfS3_Phiiff:
	.zero		936


//--------------------- .nv.constant0._ZN7neurova4cuda7imgproc12sobel_kernelEPKhPhS4_iii --------------------------
	.section	.nv.constant0._ZN7neurova4cuda7imgproc12sobel_kernelEPKhPhS4_iii,"a",@progbits
	.sectionflags	@""
	.align	4
.nv.constant0._ZN7neurova4cuda7imgproc12sobel_kernelEPKhPhS4_iii:
	.zero		932


//--------------------- .nv.constant0._ZN7neurova4cuda7imgproc17box_filter_kernelEPKhPhiiii --------------------------
	.section	.nv.constant0._ZN7neurova4cuda7imgproc17box_filter_kernelEPKhPhiiii,"a",@progbits
	.sectionflags	@""
	.align	4
.nv.constant0._ZN7neurova4cuda7imgproc17box_filter_kernelEPKhPhiiii:
	.zero		928


//--------------------- .nv.constant0._ZN7neurova4cuda7imgproc29gaussian_blur_vertical_kernelEPKfPhiiii --------------------------
	.section	.nv.constant0._ZN7neurova4cuda7imgproc29gaussian_blur_vertical_kernelEPKfPhiiii,"a",@progbits
	.sectionflags	@""
	.align	4
.nv.constant0._ZN7neurova4cuda7imgproc29gaussian_blur_vertical_kernelEPKfPhiiii:
	.zero		928


//--------------------- .nv.constant0._ZN7neurova4cuda7imgproc31gaussian_blur_horizontal_kernelEPKhPfiiii --------------------------
	.section	.nv.constant0._ZN7neurova4cuda7imgproc31gaussian_blur_horizontal_kernelEPKhPfiiii,"a",@progbits
	.sectionflags	@""
	.align	4
.nv.constant0._ZN7neurova4cuda7imgproc31gaussian_blur_horizontal_kernelEPKhPfiiii:
	.zero		928


//--------------------- .nv.constant0._ZN7neurova4cuda7imgproc17rgb_to_hsv_kernelEPKhPhiii --------------------------
	.section	.nv.constant0._ZN7neurova4cuda7imgproc17rgb_to_hsv_kernelEPKhPhiii,"a",@progbits
	.sectionflags	@""
	.align	4
.nv.constant0._ZN7neurova4cuda7imgproc17rgb_to_hsv_kernelEPKhPhiii:
	.zero		924


//--------------------- .nv.constant0._ZN7neurova4cuda7imgproc17bgr_to_rgb_kernelEPKhPhiii --------------------------
	.section	.nv.constant0._ZN7neurova4cuda7imgproc17bgr_to_rgb_kernelEPKhPhiii,"a",@progbits
	.sectionflags	@""
	.align	4
.nv.constant0._ZN7neurova4cuda7imgproc17bgr_to_rgb_kernelEPKhPhiii:
	.zero		924


//--------------------- .nv.constant0._ZN7neurova4cuda7imgproc18rgb_to_gray_kernelEPKhPhiiii --------------------------
	.section	.nv.constant0._ZN7neurova4cuda7imgproc18rgb_to_gray_kernelEPKhPhiiii,"a",@progbits
	.sectionflags	@""
	.align	4
.nv.constant0._ZN7neurova4cuda7imgproc18rgb_to_gray_kernelEPKhPhiiii:
	.zero		928


//--------------------- SYMBOLS --------------------------

	.type		.nv.reservedSmem.offset0,@object
	.size		.nv.reservedSmem.offset0,0x4
	.type		.nv.reservedSmem.cap,@object
	.size		.nv.reservedSmem.cap,0x4
